//
// Generated by NVIDIA NVVM Compiler
//
// Compiler Build ID: CL-36424714
// Cuda compilation tools, release 13.0, V13.0.88
// Based on NVVM 20.0.0
//

.version 9.0
.target sm_100
.address_size 64

	// .globl	_Z15method_progonkiPdS_S_S_S_i
.extern .func  (.param .b64 func_retval0) malloc
(
	.param .b64 malloc_param_0
)
;
.const .align 8 .b8 constants[64];
// _ZZ10next_2_ordPdS_S_S_S_dS_iE11prev_shared has been demoted

.visible .entry _Z15method_progonkiPdS_S_S_S_i(
	.param .u64 .ptr .align 1 _Z15method_progonkiPdS_S_S_S_i_param_0,
	.param .u64 .ptr .align 1 _Z15method_progonkiPdS_S_S_S_i_param_1,
	.param .u64 .ptr .align 1 _Z15method_progonkiPdS_S_S_S_i_param_2,
	.param .u64 .ptr .align 1 _Z15method_progonkiPdS_S_S_S_i_param_3,
	.param .u64 .ptr .align 1 _Z15method_progonkiPdS_S_S_S_i_param_4,
	.param .u32 _Z15method_progonkiPdS_S_S_S_i_param_5
)
{
	.reg .pred 	%p<27>;
	.reg .b32 	%r<87>;
	.reg .b64 	%rd<198>;
	.reg .b64 	%fd<291>;

	ld.param.u64 	%rd36, [_Z15method_progonkiPdS_S_S_S_i_param_0];
	ld.param.u64 	%rd37, [_Z15method_progonkiPdS_S_S_S_i_param_1];
	ld.param.u64 	%rd38, [_Z15method_progonkiPdS_S_S_S_i_param_2];
	ld.param.u64 	%rd39, [_Z15method_progonkiPdS_S_S_S_i_param_3];
	ld.param.u32 	%r44, [_Z15method_progonkiPdS_S_S_S_i_param_5];
	cvta.to.global.u64 	%rd1, %rd36;
	cvta.to.global.u64 	%rd2, %rd39;
	cvta.to.global.u64 	%rd3, %rd37;
	cvta.to.global.u64 	%rd4, %rd38;
	mul.wide.s32 	%rd40, %r44, 8;
	{ // callseq 0, 0
	.param .b64 param0;
	st.param.b64 	[param0], %rd40;
	.param .b64 retval0;
	call.uni (retval0), 
	malloc, 
	(
	param0
	);
	ld.param.b64 	%rd41, [retval0];
	} // callseq 0
	{ // callseq 1, 0
	.param .b64 param0;
	st.param.b64 	[param0], %rd40;
	.param .b64 retval0;
	call.uni (retval0), 
	malloc, 
	(
	param0
	);
	ld.param.b64 	%rd42, [retval0];
	} // callseq 1
	ld.global.f64 	%fd4, [%rd4];
	neg.f64 	%fd5, %fd4;
	ld.global.f64 	%fd6, [%rd3];
	div.rn.f64 	%fd7, %fd5, %fd6;
	st.f64 	[%rd41], %fd7;
	ld.global.f64 	%fd8, [%rd2];
	ld.global.f64 	%fd9, [%rd3];
	div.rn.f64 	%fd10, %fd8, %fd9;
	st.f64 	[%rd42], %fd10;
	add.s32 	%r1, %r44, -1;
	setp.lt.s32 	%p1, %r44, 3;
	@%p1 bra 	$L__BB0_13;
	add.s32 	%r2, %r44, -2;
	add.s32 	%r46, %r44, -3;
	setp.lt.u32 	%p2, %r46, 7;
	mov.b32 	%r73, 1;
	@%p2 bra 	$L__BB0_5;
	and.b32  	%r48, %r2, -8;
	neg.s32 	%r76, %r48;
	add.s64 	%rd192, %rd4, 32;
	add.s64 	%rd191, %rd3, 32;
	add.s64 	%rd190, %rd1, 32;
	add.s64 	%rd189, %rd41, 32;
	mov.b32 	%r75, 0;
$L__BB0_3:
	.pragma "nounroll";
	ld.global.f64 	%fd11, [%rd192+-24];
	neg.f64 	%fd12, %fd11;
	ld.global.f64 	%fd13, [%rd191+-24];
	ld.global.f64 	%fd14, [%rd190+-24];
	ld.f64 	%fd15, [%rd189+-32];
	fma.rn.f64 	%fd16, %fd14, %fd15, %fd13;
	div.rn.f64 	%fd17, %fd12, %fd16;
	st.f64 	[%rd189+-24], %fd17;
	mul.wide.u32 	%rd43, %r1, 8;
	add.s64 	%rd44, %rd41, %rd43;
	mov.b64 	%rd45, 0;
	st.u64 	[%rd44], %rd45;
	ld.global.f64 	%fd18, [%rd192+-16];
	neg.f64 	%fd19, %fd18;
	ld.global.f64 	%fd20, [%rd191+-16];
	ld.global.f64 	%fd21, [%rd190+-16];
	ld.f64 	%fd22, [%rd189+-24];
	fma.rn.f64 	%fd23, %fd21, %fd22, %fd20;
	div.rn.f64 	%fd24, %fd19, %fd23;
	st.f64 	[%rd189+-16], %fd24;
	st.u64 	[%rd44], %rd45;
	ld.global.f64 	%fd25, [%rd192+-8];
	neg.f64 	%fd26, %fd25;
	ld.global.f64 	%fd27, [%rd191+-8];
	ld.global.f64 	%fd28, [%rd190+-8];
	ld.f64 	%fd29, [%rd189+-16];
	fma.rn.f64 	%fd30, %fd28, %fd29, %fd27;
	div.rn.f64 	%fd31, %fd26, %fd30;
	st.f64 	[%rd189+-8], %fd31;
	st.u64 	[%rd44], %rd45;
	ld.global.f64 	%fd32, [%rd192];
	neg.f64 	%fd33, %fd32;
	ld.global.f64 	%fd34, [%rd191];
	ld.global.f64 	%fd35, [%rd190];
	ld.f64 	%fd36, [%rd189+-8];
	fma.rn.f64 	%fd37, %fd35, %fd36, %fd34;
	div.rn.f64 	%fd38, %fd33, %fd37;
	st.f64 	[%rd189], %fd38;
	st.u64 	[%rd44], %rd45;
	ld.global.f64 	%fd39, [%rd192+8];
	neg.f64 	%fd40, %fd39;
	ld.global.f64 	%fd41, [%rd191+8];
	ld.global.f64 	%fd42, [%rd190+8];
	ld.f64 	%fd43, [%rd189];
	fma.rn.f64 	%fd44, %fd42, %fd43, %fd41;
	div.rn.f64 	%fd45, %fd40, %fd44;
	st.f64 	[%rd189+8], %fd45;
	st.u64 	[%rd44], %rd45;
	ld.global.f64 	%fd46, [%rd192+16];
	neg.f64 	%fd47, %fd46;
	ld.global.f64 	%fd48, [%rd191+16];
	ld.global.f64 	%fd49, [%rd190+16];
	ld.f64 	%fd50, [%rd189+8];
	fma.rn.f64 	%fd51, %fd49, %fd50, %fd48;
	div.rn.f64 	%fd52, %fd47, %fd51;
	st.f64 	[%rd189+16], %fd52;
	st.u64 	[%rd44], %rd45;
	ld.global.f64 	%fd53, [%rd192+24];
	neg.f64 	%fd54, %fd53;
	ld.global.f64 	%fd55, [%rd191+24];
	ld.global.f64 	%fd56, [%rd190+24];
	ld.f64 	%fd57, [%rd189+16];
	fma.rn.f64 	%fd58, %fd56, %fd57, %fd55;
	div.rn.f64 	%fd59, %fd54, %fd58;
	st.f64 	[%rd189+24], %fd59;
	st.u64 	[%rd44], %rd45;
	ld.global.f64 	%fd60, [%rd192+32];
	neg.f64 	%fd61, %fd60;
	ld.global.f64 	%fd62, [%rd191+32];
	ld.global.f64 	%fd63, [%rd190+32];
	ld.f64 	%fd64, [%rd189+24];
	fma.rn.f64 	%fd65, %fd63, %fd64, %fd62;
	div.rn.f64 	%fd66, %fd61, %fd65;
	st.f64 	[%rd189+32], %fd66;
	st.u64 	[%rd44], %rd45;
	add.s32 	%r76, %r76, 8;
	add.s32 	%r75, %r75, 8;
	add.s64 	%rd192, %rd192, 64;
	add.s64 	%rd191, %rd191, 64;
	add.s64 	%rd190, %rd190, 64;
	add.s64 	%rd189, %rd189, 64;
	setp.eq.s32 	%p3, %r76, 0;
	@%p3 bra 	$L__BB0_4;
	bra.uni 	$L__BB0_3;
$L__BB0_4:
	add.s32 	%r73, %r75, 1;
$L__BB0_5:
	and.b32  	%r6, %r2, 7;
	setp.eq.s32 	%p4, %r6, 0;
	@%p4 bra 	$L__BB0_13;
	setp.lt.u32 	%p5, %r6, 4;
	@%p5 bra 	$L__BB0_8;
	mul.wide.u32 	%rd46, %r73, 8;
	add.s64 	%rd47, %rd4, %rd46;
	ld.global.f64 	%fd67, [%rd47];
	neg.f64 	%fd68, %fd67;
	add.s64 	%rd48, %rd3, %rd46;
	ld.global.f64 	%fd69, [%rd48];
	add.s64 	%rd49, %rd1, %rd46;
	ld.global.f64 	%fd70, [%rd49];
	mul.wide.s32 	%rd50, %r73, 8;
	add.s64 	%rd51, %rd41, %rd50;
	ld.f64 	%fd71, [%rd51+-8];
	fma.rn.f64 	%fd72, %fd70, %fd71, %fd69;
	div.rn.f64 	%fd73, %fd68, %fd72;
	add.s64 	%rd52, %rd41, %rd46;
	st.f64 	[%rd52], %fd73;
	mul.wide.u32 	%rd53, %r1, 8;
	add.s64 	%rd54, %rd41, %rd53;
	mov.b64 	%rd55, 0;
	st.u64 	[%rd54], %rd55;
	add.s32 	%r49, %r73, 1;
	mul.wide.u32 	%rd56, %r49, 8;
	add.s64 	%rd57, %rd4, %rd56;
	ld.global.f64 	%fd74, [%rd57];
	neg.f64 	%fd75, %fd74;
	add.s64 	%rd58, %rd3, %rd56;
	ld.global.f64 	%fd76, [%rd58];
	add.s64 	%rd59, %rd1, %rd56;
	ld.global.f64 	%fd77, [%rd59];
	ld.f64 	%fd78, [%rd51];
	fma.rn.f64 	%fd79, %fd77, %fd78, %fd76;
	div.rn.f64 	%fd80, %fd75, %fd79;
	add.s64 	%rd60, %rd41, %rd56;
	st.f64 	[%rd60], %fd80;
	st.u64 	[%rd54], %rd55;
	add.s32 	%r50, %r73, 2;
	mul.wide.u32 	%rd61, %r50, 8;
	add.s64 	%rd62, %rd4, %rd61;
	ld.global.f64 	%fd81, [%rd62];
	neg.f64 	%fd82, %fd81;
	add.s64 	%rd63, %rd3, %rd61;
	ld.global.f64 	%fd83, [%rd63];
	add.s64 	%rd64, %rd1, %rd61;
	ld.global.f64 	%fd84, [%rd64];
	ld.f64 	%fd85, [%rd51+8];
	fma.rn.f64 	%fd86, %fd84, %fd85, %fd83;
	div.rn.f64 	%fd87, %fd82, %fd86;
	add.s64 	%rd65, %rd41, %rd61;
	st.f64 	[%rd65], %fd87;
	st.u64 	[%rd54], %rd55;
	ld.global.f64 	%fd88, [%rd47+24];
	neg.f64 	%fd89, %fd88;
	ld.global.f64 	%fd90, [%rd48+24];
	ld.global.f64 	%fd91, [%rd49+24];
	ld.f64 	%fd92, [%rd51+16];
	fma.rn.f64 	%fd93, %fd91, %fd92, %fd90;
	div.rn.f64 	%fd94, %fd89, %fd93;
	st.f64 	[%rd52+24], %fd94;
	st.u64 	[%rd54], %rd55;
	add.s32 	%r73, %r73, 4;
$L__BB0_8:
	add.s32 	%r51, %r44, -2;
	and.b32  	%r9, %r51, 3;
	setp.eq.s32 	%p6, %r9, 0;
	@%p6 bra 	$L__BB0_13;
	setp.eq.s32 	%p7, %r9, 1;
	@%p7 bra 	$L__BB0_11;
	mul.wide.u32 	%rd66, %r73, 8;
	add.s64 	%rd67, %rd4, %rd66;
	ld.global.f64 	%fd95, [%rd67];
	neg.f64 	%fd96, %fd95;
	add.s64 	%rd68, %rd3, %rd66;
	ld.global.f64 	%fd97, [%rd68];
	add.s64 	%rd69, %rd1, %rd66;
	ld.global.f64 	%fd98, [%rd69];
	mul.wide.s32 	%rd70, %r73, 8;
	add.s64 	%rd71, %rd41, %rd70;
	ld.f64 	%fd99, [%rd71+-8];
	fma.rn.f64 	%fd100, %fd98, %fd99, %fd97;
	div.rn.f64 	%fd101, %fd96, %fd100;
	add.s64 	%rd72, %rd41, %rd66;
	st.f64 	[%rd72], %fd101;
	mul.wide.u32 	%rd73, %r1, 8;
	add.s64 	%rd74, %rd41, %rd73;
	mov.b64 	%rd75, 0;
	st.u64 	[%rd74], %rd75;
	ld.global.f64 	%fd102, [%rd67+8];
	neg.f64 	%fd103, %fd102;
	ld.global.f64 	%fd104, [%rd68+8];
	ld.global.f64 	%fd105, [%rd69+8];
	ld.f64 	%fd106, [%rd71];
	fma.rn.f64 	%fd107, %fd105, %fd106, %fd104;
	div.rn.f64 	%fd108, %fd103, %fd107;
	st.f64 	[%rd72+8], %fd108;
	st.u64 	[%rd74], %rd75;
	add.s32 	%r73, %r73, 2;
$L__BB0_11:
	and.b32  	%r52, %r44, 1;
	setp.eq.b32 	%p8, %r52, 1;
	not.pred 	%p9, %p8;
	@%p9 bra 	$L__BB0_13;
	mul.wide.u32 	%rd76, %r73, 8;
	add.s64 	%rd77, %rd4, %rd76;
	ld.global.f64 	%fd109, [%rd77];
	neg.f64 	%fd110, %fd109;
	add.s64 	%rd78, %rd3, %rd76;
	ld.global.f64 	%fd111, [%rd78];
	add.s64 	%rd79, %rd1, %rd76;
	ld.global.f64 	%fd112, [%rd79];
	mul.wide.s32 	%rd80, %r73, 8;
	add.s64 	%rd81, %rd41, %rd80;
	ld.f64 	%fd113, [%rd81+-8];
	fma.rn.f64 	%fd114, %fd112, %fd113, %fd111;
	div.rn.f64 	%fd115, %fd110, %fd114;
	add.s64 	%rd82, %rd41, %rd76;
	st.f64 	[%rd82], %fd115;
	mul.wide.u32 	%rd83, %r1, 8;
	add.s64 	%rd84, %rd41, %rd83;
	mov.b64 	%rd85, 0;
	st.u64 	[%rd84], %rd85;
$L__BB0_13:
	setp.lt.s32 	%p10, %r44, 2;
	@%p10 bra 	$L__BB0_38;
	add.s32 	%r84, %r44, -2;
	setp.lt.u32 	%p11, %r84, 7;
	mov.b32 	%r80, 1;
	@%p11 bra 	$L__BB0_18;
	and.b32  	%r55, %r1, -8;
	neg.s32 	%r78, %r55;
	add.s64 	%rd197, %rd2, 32;
	add.s64 	%rd196, %rd1, 32;
	add.s64 	%rd195, %rd3, 32;
	add.s64 	%rd194, %rd41, 32;
	add.s64 	%rd193, %rd42, 32;
	mov.b32 	%r77, 0;
$L__BB0_16:
	.pragma "nounroll";
	ld.global.f64 	%fd117, [%rd197+-24];
	ld.global.f64 	%fd118, [%rd196+-24];
	ld.f64 	%fd119, [%rd193+-32];
	mul.f64 	%fd120, %fd118, %fd119;
	sub.f64 	%fd121, %fd117, %fd120;
	ld.global.f64 	%fd122, [%rd195+-24];
	ld.f64 	%fd123, [%rd194+-32];
	fma.rn.f64 	%fd124, %fd118, %fd123, %fd122;
	div.rn.f64 	%fd125, %fd121, %fd124;
	st.f64 	[%rd193+-24], %fd125;
	ld.global.f64 	%fd126, [%rd197+-16];
	ld.global.f64 	%fd127, [%rd196+-16];
	mul.f64 	%fd128, %fd127, %fd125;
	sub.f64 	%fd129, %fd126, %fd128;
	ld.global.f64 	%fd130, [%rd195+-16];
	ld.f64 	%fd131, [%rd194+-24];
	fma.rn.f64 	%fd132, %fd127, %fd131, %fd130;
	div.rn.f64 	%fd133, %fd129, %fd132;
	st.f64 	[%rd193+-16], %fd133;
	ld.global.f64 	%fd134, [%rd197+-8];
	ld.global.f64 	%fd135, [%rd196+-8];
	mul.f64 	%fd136, %fd135, %fd133;
	sub.f64 	%fd137, %fd134, %fd136;
	ld.global.f64 	%fd138, [%rd195+-8];
	ld.f64 	%fd139, [%rd194+-16];
	fma.rn.f64 	%fd140, %fd135, %fd139, %fd138;
	div.rn.f64 	%fd141, %fd137, %fd140;
	st.f64 	[%rd193+-8], %fd141;
	ld.global.f64 	%fd142, [%rd197];
	ld.global.f64 	%fd143, [%rd196];
	mul.f64 	%fd144, %fd143, %fd141;
	sub.f64 	%fd145, %fd142, %fd144;
	ld.global.f64 	%fd146, [%rd195];
	ld.f64 	%fd147, [%rd194+-8];
	fma.rn.f64 	%fd148, %fd143, %fd147, %fd146;
	div.rn.f64 	%fd149, %fd145, %fd148;
	st.f64 	[%rd193], %fd149;
	ld.global.f64 	%fd150, [%rd197+8];
	ld.global.f64 	%fd151, [%rd196+8];
	mul.f64 	%fd152, %fd151, %fd149;
	sub.f64 	%fd153, %fd150, %fd152;
	ld.global.f64 	%fd154, [%rd195+8];
	ld.f64 	%fd155, [%rd194];
	fma.rn.f64 	%fd156, %fd151, %fd155, %fd154;
	div.rn.f64 	%fd157, %fd153, %fd156;
	st.f64 	[%rd193+8], %fd157;
	ld.global.f64 	%fd158, [%rd197+16];
	ld.global.f64 	%fd159, [%rd196+16];
	mul.f64 	%fd160, %fd159, %fd157;
	sub.f64 	%fd161, %fd158, %fd160;
	ld.global.f64 	%fd162, [%rd195+16];
	ld.f64 	%fd163, [%rd194+8];
	fma.rn.f64 	%fd164, %fd159, %fd163, %fd162;
	div.rn.f64 	%fd165, %fd161, %fd164;
	st.f64 	[%rd193+16], %fd165;
	ld.global.f64 	%fd166, [%rd197+24];
	ld.global.f64 	%fd167, [%rd196+24];
	mul.f64 	%fd168, %fd167, %fd165;
	sub.f64 	%fd169, %fd166, %fd168;
	ld.global.f64 	%fd170, [%rd195+24];
	ld.f64 	%fd171, [%rd194+16];
	fma.rn.f64 	%fd172, %fd167, %fd171, %fd170;
	div.rn.f64 	%fd173, %fd169, %fd172;
	st.f64 	[%rd193+24], %fd173;
	ld.global.f64 	%fd174, [%rd197+32];
	ld.global.f64 	%fd175, [%rd196+32];
	mul.f64 	%fd176, %fd175, %fd173;
	sub.f64 	%fd177, %fd174, %fd176;
	ld.global.f64 	%fd178, [%rd195+32];
	ld.f64 	%fd179, [%rd194+24];
	fma.rn.f64 	%fd180, %fd175, %fd179, %fd178;
	div.rn.f64 	%fd181, %fd177, %fd180;
	st.f64 	[%rd193+32], %fd181;
	add.s32 	%r78, %r78, 8;
	add.s32 	%r77, %r77, 8;
	add.s64 	%rd197, %rd197, 64;
	add.s64 	%rd196, %rd196, 64;
	add.s64 	%rd195, %rd195, 64;
	add.s64 	%rd194, %rd194, 64;
	add.s64 	%rd193, %rd193, 64;
	setp.ne.s32 	%p12, %r78, 0;
	@%p12 bra 	$L__BB0_16;
	add.s32 	%r80, %r77, 1;
$L__BB0_18:
	and.b32  	%r24, %r1, 7;
	setp.eq.s32 	%p13, %r24, 0;
	@%p13 bra 	$L__BB0_26;
	setp.lt.u32 	%p14, %r24, 4;
	@%p14 bra 	$L__BB0_21;
	mul.wide.u32 	%rd90, %r80, 8;
	add.s64 	%rd91, %rd2, %rd90;
	ld.global.f64 	%fd182, [%rd91];
	add.s64 	%rd92, %rd1, %rd90;
	ld.global.f64 	%fd183, [%rd92];
	mul.wide.s32 	%rd93, %r80, 8;
	add.s64 	%rd94, %rd42, %rd93;
	ld.f64 	%fd184, [%rd94+-8];
	mul.f64 	%fd185, %fd183, %fd184;
	sub.f64 	%fd186, %fd182, %fd185;
	add.s64 	%rd95, %rd3, %rd90;
	ld.global.f64 	%fd187, [%rd95];
	add.s64 	%rd96, %rd41, %rd93;
	ld.f64 	%fd188, [%rd96+-8];
	fma.rn.f64 	%fd189, %fd183, %fd188, %fd187;
	div.rn.f64 	%fd190, %fd186, %fd189;
	add.s64 	%rd97, %rd42, %rd90;
	st.f64 	[%rd97], %fd190;
	add.s32 	%r56, %r80, 1;
	mul.wide.u32 	%rd98, %r56, 8;
	add.s64 	%rd99, %rd2, %rd98;
	ld.global.f64 	%fd191, [%rd99];
	add.s64 	%rd100, %rd1, %rd98;
	ld.global.f64 	%fd192, [%rd100];
	mul.f64 	%fd193, %fd192, %fd190;
	sub.f64 	%fd194, %fd191, %fd193;
	add.s64 	%rd101, %rd3, %rd98;
	ld.global.f64 	%fd195, [%rd101];
	ld.f64 	%fd196, [%rd96];
	fma.rn.f64 	%fd197, %fd192, %fd196, %fd195;
	div.rn.f64 	%fd198, %fd194, %fd197;
	add.s64 	%rd102, %rd42, %rd98;
	st.f64 	[%rd102], %fd198;
	add.s32 	%r57, %r80, 2;
	mul.wide.u32 	%rd103, %r57, 8;
	add.s64 	%rd104, %rd2, %rd103;
	ld.global.f64 	%fd199, [%rd104];
	add.s64 	%rd105, %rd1, %rd103;
	ld.global.f64 	%fd200, [%rd105];
	ld.f64 	%fd201, [%rd94+8];
	mul.f64 	%fd202, %fd200, %fd201;
	sub.f64 	%fd203, %fd199, %fd202;
	add.s64 	%rd106, %rd3, %rd103;
	ld.global.f64 	%fd204, [%rd106];
	ld.f64 	%fd205, [%rd96+8];
	fma.rn.f64 	%fd206, %fd200, %fd205, %fd204;
	div.rn.f64 	%fd207, %fd203, %fd206;
	add.s64 	%rd107, %rd42, %rd103;
	st.f64 	[%rd107], %fd207;
	ld.global.f64 	%fd208, [%rd91+24];
	ld.global.f64 	%fd209, [%rd92+24];
	ld.f64 	%fd210, [%rd94+16];
	mul.f64 	%fd211, %fd209, %fd210;
	sub.f64 	%fd212, %fd208, %fd211;
	ld.global.f64 	%fd213, [%rd95+24];
	ld.f64 	%fd214, [%rd96+16];
	fma.rn.f64 	%fd215, %fd209, %fd214, %fd213;
	div.rn.f64 	%fd216, %fd212, %fd215;
	st.f64 	[%rd97+24], %fd216;
	add.s32 	%r80, %r80, 4;
$L__BB0_21:
	and.b32  	%r27, %r1, 3;
	setp.eq.s32 	%p15, %r27, 0;
	@%p15 bra 	$L__BB0_26;
	setp.eq.s32 	%p16, %r27, 1;
	@%p16 bra 	$L__BB0_24;
	mul.wide.u32 	%rd108, %r80, 8;
	add.s64 	%rd109, %rd2, %rd108;
	ld.global.f64 	%fd217, [%rd109];
	add.s64 	%rd110, %rd1, %rd108;
	ld.global.f64 	%fd218, [%rd110];
	mul.wide.s32 	%rd111, %r80, 8;
	add.s64 	%rd112, %rd42, %rd111;
	ld.f64 	%fd219, [%rd112+-8];
	mul.f64 	%fd220, %fd218, %fd219;
	sub.f64 	%fd221, %fd217, %fd220;
	add.s64 	%rd113, %rd3, %rd108;
	ld.global.f64 	%fd222, [%rd113];
	add.s64 	%rd114, %rd41, %rd111;
	ld.f64 	%fd223, [%rd114+-8];
	fma.rn.f64 	%fd224, %fd218, %fd223, %fd222;
	div.rn.f64 	%fd225, %fd221, %fd224;
	add.s64 	%rd115, %rd42, %rd108;
	st.f64 	[%rd115], %fd225;
	ld.global.f64 	%fd226, [%rd109+8];
	ld.global.f64 	%fd227, [%rd110+8];
	mul.f64 	%fd228, %fd227, %fd225;
	sub.f64 	%fd229, %fd226, %fd228;
	ld.global.f64 	%fd230, [%rd113+8];
	ld.f64 	%fd231, [%rd114];
	fma.rn.f64 	%fd232, %fd227, %fd231, %fd230;
	div.rn.f64 	%fd233, %fd229, %fd232;
	st.f64 	[%rd115+8], %fd233;
	add.s32 	%r80, %r80, 2;
$L__BB0_24:
	and.b32  	%r58, %r1, 1;
	setp.eq.b32 	%p17, %r58, 1;
	not.pred 	%p18, %p17;
	@%p18 bra 	$L__BB0_26;
	mul.wide.u32 	%rd116, %r80, 8;
	add.s64 	%rd117, %rd2, %rd116;
	ld.global.f64 	%fd234, [%rd117];
	add.s64 	%rd118, %rd1, %rd116;
	ld.global.f64 	%fd235, [%rd118];
	mul.wide.s32 	%rd119, %r80, 8;
	add.s64 	%rd120, %rd42, %rd119;
	ld.f64 	%fd236, [%rd120+-8];
	mul.f64 	%fd237, %fd235, %fd236;
	sub.f64 	%fd238, %fd234, %fd237;
	add.s64 	%rd121, %rd3, %rd116;
	ld.global.f64 	%fd239, [%rd121];
	add.s64 	%rd122, %rd41, %rd119;
	ld.f64 	%fd240, [%rd122+-8];
	fma.rn.f64 	%fd241, %fd235, %fd240, %fd239;
	div.rn.f64 	%fd242, %fd238, %fd241;
	add.s64 	%rd123, %rd42, %rd116;
	st.f64 	[%rd123], %fd242;
$L__BB0_26:
	ld.param.u64 	%rd188, [_Z15method_progonkiPdS_S_S_S_i_param_4];
	setp.lt.u32 	%p19, %r84, 7;
	mul.wide.s32 	%rd124, %r1, 8;
	add.s64 	%rd125, %rd42, %rd124;
	ld.f64 	%fd290, [%rd125];
	cvta.to.global.u64 	%rd34, %rd188;
	add.s64 	%rd126, %rd34, %rd124;
	st.global.f64 	[%rd126], %fd290;
	@%p19 bra 	$L__BB0_30;
	add.s32 	%r83, %r44, -4;
	and.b32  	%r59, %r1, -8;
	neg.s32 	%r82, %r59;
$L__BB0_28:
	.pragma "nounroll";
	add.s32 	%r60, %r83, 2;
	mul.wide.u32 	%rd127, %r60, 8;
	add.s64 	%rd128, %rd42, %rd127;
	ld.f64 	%fd243, [%rd128];
	add.s64 	%rd129, %rd41, %rd127;
	ld.f64 	%fd244, [%rd129];
	fma.rn.f64 	%fd245, %fd244, %fd290, %fd243;
	add.s64 	%rd130, %rd34, %rd127;
	st.global.f64 	[%rd130], %fd245;
	add.s32 	%r61, %r83, 1;
	mul.wide.u32 	%rd131, %r61, 8;
	add.s64 	%rd132, %rd42, %rd131;
	ld.f64 	%fd246, [%rd132];
	add.s64 	%rd133, %rd41, %rd131;
	ld.f64 	%fd247, [%rd133];
	fma.rn.f64 	%fd248, %fd247, %fd245, %fd246;
	add.s64 	%rd134, %rd34, %rd131;
	st.global.f64 	[%rd134], %fd248;
	add.s32 	%r62, %r83, -5;
	mul.wide.u32 	%rd135, %r83, 8;
	add.s64 	%rd136, %rd42, %rd135;
	ld.f64 	%fd249, [%rd136];
	add.s64 	%rd137, %rd41, %rd135;
	ld.f64 	%fd250, [%rd137];
	fma.rn.f64 	%fd251, %fd250, %fd248, %fd249;
	add.s64 	%rd138, %rd34, %rd135;
	st.global.f64 	[%rd138], %fd251;
	add.s32 	%r63, %r83, -1;
	mul.wide.u32 	%rd139, %r63, 8;
	add.s64 	%rd140, %rd42, %rd139;
	ld.f64 	%fd252, [%rd140];
	add.s64 	%rd141, %rd41, %rd139;
	ld.f64 	%fd253, [%rd141];
	fma.rn.f64 	%fd254, %fd253, %fd251, %fd252;
	add.s64 	%rd142, %rd34, %rd139;
	st.global.f64 	[%rd142], %fd254;
	add.s32 	%r64, %r83, -2;
	mul.wide.u32 	%rd143, %r64, 8;
	add.s64 	%rd144, %rd42, %rd143;
	ld.f64 	%fd255, [%rd144];
	add.s64 	%rd145, %rd41, %rd143;
	ld.f64 	%fd256, [%rd145];
	fma.rn.f64 	%fd257, %fd256, %fd254, %fd255;
	add.s64 	%rd146, %rd34, %rd143;
	st.global.f64 	[%rd146], %fd257;
	add.s32 	%r65, %r83, -3;
	mul.wide.u32 	%rd147, %r65, 8;
	add.s64 	%rd148, %rd42, %rd147;
	ld.f64 	%fd258, [%rd148];
	add.s64 	%rd149, %rd41, %rd147;
	ld.f64 	%fd259, [%rd149];
	fma.rn.f64 	%fd260, %fd259, %fd257, %fd258;
	add.s64 	%rd150, %rd34, %rd147;
	st.global.f64 	[%rd150], %fd260;
	add.s32 	%r66, %r83, -4;
	mul.wide.u32 	%rd151, %r66, 8;
	add.s64 	%rd152, %rd42, %rd151;
	ld.f64 	%fd261, [%rd152];
	add.s64 	%rd153, %rd41, %rd151;
	ld.f64 	%fd262, [%rd153];
	fma.rn.f64 	%fd263, %fd262, %fd260, %fd261;
	add.s64 	%rd154, %rd34, %rd151;
	st.global.f64 	[%rd154], %fd263;
	mul.wide.u32 	%rd155, %r62, 8;
	add.s64 	%rd156, %rd42, %rd155;
	ld.f64 	%fd264, [%rd156];
	add.s64 	%rd157, %rd41, %rd155;
	ld.f64 	%fd265, [%rd157];
	fma.rn.f64 	%fd290, %fd265, %fd263, %fd264;
	add.s64 	%rd158, %rd34, %rd155;
	st.global.f64 	[%rd158], %fd290;
	add.s32 	%r83, %r83, -8;
	add.s32 	%r82, %r82, 8;
	setp.ne.s32 	%p20, %r82, 0;
	@%p20 bra 	$L__BB0_28;
	add.s32 	%r84, %r83, 2;
$L__BB0_30:
	and.b32  	%r38, %r1, 7;
	setp.eq.s32 	%p21, %r38, 0;
	@%p21 bra 	$L__BB0_39;
	and.b32  	%r39, %r1, 3;
	setp.lt.u32 	%p22, %r38, 4;
	@%p22 bra 	$L__BB0_33;
	mul.wide.u32 	%rd159, %r84, 8;
	add.s64 	%rd160, %rd42, %rd159;
	ld.f64 	%fd266, [%rd160];
	add.s64 	%rd161, %rd41, %rd159;
	ld.f64 	%fd267, [%rd161];
	add.s64 	%rd162, %rd34, %rd159;
	ld.global.f64 	%fd268, [%rd162+8];
	fma.rn.f64 	%fd269, %fd267, %fd268, %fd266;
	st.global.f64 	[%rd162], %fd269;
	add.s32 	%r67, %r84, -1;
	mul.wide.u32 	%rd163, %r67, 8;
	add.s64 	%rd164, %rd42, %rd163;
	ld.f64 	%fd270, [%rd164];
	add.s64 	%rd165, %rd41, %rd163;
	ld.f64 	%fd271, [%rd165];
	fma.rn.f64 	%fd272, %fd271, %fd269, %fd270;
	add.s64 	%rd166, %rd34, %rd163;
	st.global.f64 	[%rd166], %fd272;
	add.s32 	%r68, %r84, -2;
	mul.wide.u32 	%rd167, %r68, 8;
	add.s64 	%rd168, %rd42, %rd167;
	ld.f64 	%fd273, [%rd168];
	add.s64 	%rd169, %rd41, %rd167;
	ld.f64 	%fd274, [%rd169];
	fma.rn.f64 	%fd275, %fd274, %fd272, %fd273;
	add.s64 	%rd170, %rd34, %rd167;
	st.global.f64 	[%rd170], %fd275;
	add.s32 	%r69, %r84, -3;
	mul.wide.u32 	%rd171, %r69, 8;
	add.s64 	%rd172, %rd42, %rd171;
	ld.f64 	%fd276, [%rd172];
	add.s64 	%rd173, %rd41, %rd171;
	ld.f64 	%fd277, [%rd173];
	fma.rn.f64 	%fd278, %fd277, %fd275, %fd276;
	add.s64 	%rd174, %rd34, %rd171;
	st.global.f64 	[%rd174], %fd278;
	add.s32 	%r84, %r84, -4;
$L__BB0_33:
	setp.eq.s32 	%p23, %r39, 0;
	@%p23 bra 	$L__BB0_39;
	setp.eq.s32 	%p24, %r39, 1;
	@%p24 bra 	$L__BB0_36;
	mul.wide.u32 	%rd175, %r84, 8;
	add.s64 	%rd176, %rd42, %rd175;
	ld.f64 	%fd279, [%rd176];
	add.s64 	%rd177, %rd41, %rd175;
	ld.f64 	%fd280, [%rd177];
	add.s64 	%rd178, %rd34, %rd175;
	ld.global.f64 	%fd281, [%rd178+8];
	fma.rn.f64 	%fd282, %fd280, %fd281, %fd279;
	st.global.f64 	[%rd178], %fd282;
	add.s32 	%r70, %r84, -1;
	mul.wide.u32 	%rd179, %r70, 8;
	add.s64 	%rd180, %rd42, %rd179;
	ld.f64 	%fd283, [%rd180];
	add.s64 	%rd181, %rd41, %rd179;
	ld.f64 	%fd284, [%rd181];
	fma.rn.f64 	%fd285, %fd284, %fd282, %fd283;
	add.s64 	%rd182, %rd34, %rd179;
	st.global.f64 	[%rd182], %fd285;
	add.s32 	%r84, %r84, -2;
$L__BB0_36:
	and.b32  	%r71, %r1, 1;
	setp.eq.b32 	%p25, %r71, 1;
	not.pred 	%p26, %p25;
	@%p26 bra 	$L__BB0_39;
	mul.wide.u32 	%rd183, %r84, 8;
	add.s64 	%rd184, %rd42, %rd183;
	ld.f64 	%fd286, [%rd184];
	add.s64 	%rd185, %rd41, %rd183;
	ld.f64 	%fd287, [%rd185];
	add.s64 	%rd186, %rd34, %rd183;
	ld.global.f64 	%fd288, [%rd186+8];
	fma.rn.f64 	%fd289, %fd287, %fd288, %fd286;
	st.global.f64 	[%rd186], %fd289;
	bra.uni 	$L__BB0_39;
$L__BB0_38:
	ld.param.u64 	%rd187, [_Z15method_progonkiPdS_S_S_S_i_param_4];
	mul.wide.s32 	%rd86, %r1, 8;
	add.s64 	%rd87, %rd42, %rd86;
	ld.f64 	%fd116, [%rd87];
	cvta.to.global.u64 	%rd88, %rd187;
	add.s64 	%rd89, %rd88, %rd86;
	st.global.f64 	[%rd89], %fd116;
$L__BB0_39:
	ret;

}
	// .globl	_Z10next_2_ordPdS_S_S_S_dS_i
.visible .entry _Z10next_2_ordPdS_S_S_S_dS_i(
	.param .u64 .ptr .align 1 _Z10next_2_ordPdS_S_S_S_dS_i_param_0,
	.param .u64 .ptr .align 1 _Z10next_2_ordPdS_S_S_S_dS_i_param_1,
	.param .u64 .ptr .align 1 _Z10next_2_ordPdS_S_S_S_dS_i_param_2,
	.param .u64 .ptr .align 1 _Z10next_2_ordPdS_S_S_S_dS_i_param_3,
	.param .u64 .ptr .align 1 _Z10next_2_ordPdS_S_S_S_dS_i_param_4,
	.param .f64 _Z10next_2_ordPdS_S_S_S_dS_i_param_5,
	.param .u64 .ptr .align 1 _Z10next_2_ordPdS_S_S_S_dS_i_param_6,
	.param .u32 _Z10next_2_ordPdS_S_S_S_dS_i_param_7
)
{
	.reg .pred 	%p<173>;
	.reg .b32 	%r<267>;
	.reg .b32 	%f<1002>;
	.reg .b64 	%rd<31>;
	.reg .b64 	%fd<667>;
	// demoted variable
	.shared .align 8 .b8 _ZZ10next_2_ordPdS_S_S_S_dS_iE11prev_shared[256];
	ld.param.u64 	%rd5, [_Z10next_2_ordPdS_S_S_S_dS_i_param_3];
	ld.param.u64 	%rd6, [_Z10next_2_ordPdS_S_S_S_dS_i_param_4];
	ld.param.f64 	%fd93, [_Z10next_2_ordPdS_S_S_S_dS_i_param_5];
	ld.param.u64 	%rd4, [_Z10next_2_ordPdS_S_S_S_dS_i_param_6];
	ld.param.u32 	%r10, [_Z10next_2_ordPdS_S_S_S_dS_i_param_7];
	cvta.to.global.u64 	%rd1, %rd5;
	cvta.to.global.u64 	%rd2, %rd4;
	cvta.to.global.u64 	%rd3, %rd6;
	mov.u32 	%r11, %ctaid.x;
	mov.u32 	%r12, %ntid.x;
	mul.lo.s32 	%r13, %r11, %r12;
	mov.u32 	%r14, %tid.x;
	add.s32 	%r1, %r13, %r14;
	mul.wide.s32 	%rd7, %r1, 8;
	add.s64 	%rd8, %rd3, %rd7;
	ld.global.f64 	%fd94, [%rd8];
	shl.b32 	%r15, %r14, 3;
	mov.u32 	%r16, _ZZ10next_2_ordPdS_S_S_S_dS_iE11prev_shared;
	add.s32 	%r2, %r16, %r15;
	st.shared.f64 	[%r2+8], %fd94;
	mul.wide.s32 	%rd9, %r13, 8;
	add.s64 	%rd10, %rd3, %rd9;
	ld.global.f64 	%fd95, [%rd10+-8];
	st.shared.f64 	[_ZZ10next_2_ordPdS_S_S_S_dS_iE11prev_shared], %fd95;
	shl.b32 	%r17, %r12, 3;
	cvt.u64.u32 	%rd11, %r17;
	add.s64 	%rd12, %rd10, %rd11;
	ld.global.f64 	%fd96, [%rd12];
	st.shared.f64 	[_ZZ10next_2_ordPdS_S_S_S_dS_iE11prev_shared+248], %fd96;
	bar.sync 	0;
	add.s32 	%r3, %r10, -1;
	setp.ge.s32 	%p1, %r1, %r3;
	setp.lt.s32 	%p2, %r1, 1;
	or.pred  	%p3, %p2, %p1;
	@%p3 bra 	$L__BB1_23;
	ld.shared.f64 	%fd1, [%r2+8];
	ld.const.f64 	%fd2, [constants+56];
	mul.wide.u32 	%rd14, %r1, 8;
	add.s64 	%rd15, %rd2, %rd14;
	ld.global.f64 	%fd393, [%rd15];
	add.f64 	%fd394, %fd93, 0dBFE0000000000000;
	mul.f64 	%fd395, %fd394, %fd2;
	add.f64 	%fd396, %fd393, %fd393;
	mul.f64 	%fd3, %fd395, %fd396;
	sub.f64 	%fd4, %fd393, %fd395;
	{
	.reg .b32 %temp; 
	mov.b64 	{%temp, %r120}, %fd4;
	}
	and.b32  	%r4, %r120, 2147483647;
	{
	.reg .b32 %temp; 
	mov.b64 	{%r121, %temp}, %fd4;
	}
	mov.b64 	%fd5, {%r121, %r4};
	setp.ltu.f64 	%p76, %fd5, 0d3FE4F92224DD2F1A;
	@%p76 bra 	$L__BB1_3;
	add.f64 	%fd397, %fd5, %fd5;
	cvt.rn.f32.f64 	%f459, %fd397;
	mul.f32 	%f460, %f459, 0f3FB8AA3B;
	cvt.rni.f32.f32 	%f461, %f460;
	cvt.f64.f32 	%fd398, %f461;
	fma.rn.f64 	%fd399, %fd398, 0dBFE62E42FEFA39EF, %fd397;
	fma.rn.f64 	%fd400, %fd399, 0d3E5AE904A4741B81, 0d3E928A27F89B6999;
	fma.rn.f64 	%fd401, %fd400, %fd399, 0d3EC71DE715FF7E07;
	fma.rn.f64 	%fd402, %fd401, %fd399, 0d3EFA019A6B0AC45A;
	fma.rn.f64 	%fd403, %fd402, %fd399, 0d3F2A01A017EED94F;
	fma.rn.f64 	%fd404, %fd403, %fd399, 0d3F56C16C17F2A71B;
	fma.rn.f64 	%fd405, %fd404, %fd399, 0d3F811111111173C4;
	fma.rn.f64 	%fd406, %fd405, %fd399, 0d3FA555555555211A;
	fma.rn.f64 	%fd407, %fd406, %fd399, 0d3FC5555555555540;
	fma.rn.f64 	%fd408, %fd407, %fd399, 0d3FE0000000000005;
	mul.f64 	%fd409, %fd399, %fd408;
	fma.rn.f64 	%fd410, %fd409, %fd399, %fd399;
	ex2.approx.ftz.f32 	%f462, %f461;
	cvt.f64.f32 	%fd411, %f462;
	mov.f64 	%fd412, 0d3FF0000000000000;
	sub.f64 	%fd413, %fd412, %fd411;
	neg.f64 	%fd414, %fd410;
	fma.rn.f64 	%fd415, %fd414, %fd411, %fd413;
	mov.f64 	%fd416, 0d4000000000000000;
	sub.f64 	%fd417, %fd416, %fd415;
	rcp.approx.ftz.f64 	%fd418, %fd417;
	neg.f64 	%fd419, %fd417;
	fma.rn.f64 	%fd420, %fd419, %fd418, 0d3FF0000000000000;
	fma.rn.f64 	%fd421, %fd420, %fd420, %fd420;
	fma.rn.f64 	%fd422, %fd421, %fd418, %fd418;
	fma.rn.f64 	%fd423, %fd422, 0dC000000000000000, 0d3FF0000000000000;
	setp.gt.u32 	%p77, %r4, 1077088193;
	selp.f64 	%fd424, 0d3FF0000000000000, %fd423, %p77;
	copysign.f64 	%fd652, %fd4, %fd424;
	bra.uni 	$L__BB1_4;
$L__BB1_3:
	mul.f64 	%fd425, %fd4, %fd4;
	fma.rn.f64 	%fd426, %fd425, 0dBEF0BC46E2F5E964, 0d3F14359F420AFC3D;
	fma.rn.f64 	%fd427, %fd426, %fd425, 0dBF2DF9F0728C5D84;
	fma.rn.f64 	%fd428, %fd427, %fd425, 0d3F4337D1CEC4F033;
	fma.rn.f64 	%fd429, %fd428, %fd425, 0dBF57D6E9674335B3;
	fma.rn.f64 	%fd430, %fd429, %fd425, 0d3F6D6D000D7AAD3D;
	fma.rn.f64 	%fd431, %fd430, %fd425, 0dBF8226E1F3CF1EF5;
	fma.rn.f64 	%fd432, %fd431, %fd425, 0d3F9664F47EC0C8CF;
	fma.rn.f64 	%fd433, %fd432, %fd425, 0dBFABA1BA1B80AB40;
	fma.rn.f64 	%fd434, %fd433, %fd425, 0d3FC111111110FA4A;
	fma.rn.f64 	%fd435, %fd434, %fd425, 0dBFD5555555555550;
	fma.rn.f64 	%fd436, %fd435, %fd425, 0d0000000000000000;
	fma.rn.f64 	%fd652, %fd436, %fd4, %fd4;
$L__BB1_4:
	cvt.rn.f32.f64 	%f1, %fd652;
	abs.f32 	%f2, %f1;
	setp.eq.f32 	%p78, %f1, 0f3F800000;
	mov.f32 	%f987, 0f3F800000;
	@%p78 bra 	$L__BB1_9;
	setp.num.f32 	%p79, %f2, %f2;
	@%p79 bra 	$L__BB1_7;
	mov.f32 	%f521, 0f40000000;
	add.rn.f32 	%f987, %f1, %f521;
	bra.uni 	$L__BB1_9;
$L__BB1_7:
	abs.f32 	%f464, %f1;
	setp.lt.f32 	%p80, %f464, 0f00800000;
	mul.f32 	%f466, %f464, 0f4B800000;
	selp.f32 	%f467, %f466, %f464, %p80;
	mov.b32 	%r122, %f467;
	add.s32 	%r123, %r122, -1060439283;
	and.b32  	%r124, %r123, -8388608;
	sub.s32 	%r125, %r122, %r124;
	mov.b32 	%f468, %r125;
	cvt.rn.f32.s32 	%f469, %r124;
	selp.f32 	%f470, 0fC1C00000, 0f00000000, %p80;
	fma.rn.f32 	%f471, %f469, 0f34000000, %f470;
	add.f32 	%f472, %f468, 0fBF800000;
	add.f32 	%f473, %f468, 0f3F800000;
	rcp.approx.ftz.f32 	%f474, %f473;
	add.f32 	%f475, %f472, %f472;
	mul.f32 	%f476, %f475, %f474;
	mul.f32 	%f477, %f476, %f476;
	neg.f32 	%f478, %f476;
	sub.f32 	%f479, %f472, %f476;
	add.f32 	%f480, %f479, %f479;
	fma.rn.f32 	%f481, %f478, %f472, %f480;
	mul.rn.f32 	%f482, %f474, %f481;
	fma.rn.f32 	%f483, %f477, 0f3A2C32E4, 0f3B52E7DB;
	fma.rn.f32 	%f484, %f483, %f477, 0f3C93BB73;
	fma.rn.f32 	%f485, %f484, %f477, 0f3DF6384F;
	mul.rn.f32 	%f486, %f485, %f477;
	fma.rn.f32 	%f487, %f476, 0f3FB8AA3B, %f471;
	mul.f32 	%f488, %f486, 0f40400000;
	sub.f32 	%f489, %f471, %f487;
	fma.rn.f32 	%f490, %f476, 0f3FB8AA3B, %f489;
	fma.rn.f32 	%f491, %f482, 0f3FB8AA3B, %f490;
	fma.rn.f32 	%f492, %f476, 0f32A55E34, %f491;
	fma.rn.f32 	%f493, %f488, %f482, %f492;
	fma.rn.f32 	%f494, %f486, %f476, %f493;
	add.rn.f32 	%f495, %f487, %f494;
	mov.f32 	%f496, 0f40000000;
	mul.rn.f32 	%f497, %f495, %f496;
	cvt.rni.f32.f32 	%f498, %f497;
	sub.f32 	%f499, %f497, %f498;
	neg.f32 	%f500, %f497;
	fma.rn.f32 	%f501, %f495, 0f40000000, %f500;
	neg.f32 	%f502, %f487;
	add.rn.f32 	%f503, %f495, %f502;
	neg.f32 	%f504, %f503;
	add.rn.f32 	%f505, %f494, %f504;
	fma.rn.f32 	%f506, %f505, 0f40000000, %f501;
	add.f32 	%f507, %f499, %f506;
	setp.gt.f32 	%p81, %f498, 0f00000000;
	selp.b32 	%r126, 0, -2097152000, %p81;
	setp.neu.f32 	%p82, %f1, 0f00000000;
	setp.neu.f32 	%p83, %f464, 0f7F800000;
	setp.lt.f32 	%p84, %f497, 0f00000000;
	selp.f32 	%f508, 0f00000000, 0f7F800000, %p84;
	abs.f32 	%f509, %f497;
	setp.gt.f32 	%p85, %f509, 0f43180000;
	cvt.rzi.s32.f32 	%r127, %f498;
	shl.b32 	%r128, %r127, 23;
	sub.s32 	%r129, %r128, %r126;
	mov.b32 	%f510, %r129;
	add.s32 	%r130, %r126, 2130706432;
	mov.b32 	%f511, %r130;
	fma.rn.f32 	%f512, %f507, 0f391FCB8E, 0f3AAF85ED;
	fma.rn.f32 	%f513, %f512, %f507, 0f3C1D9856;
	fma.rn.f32 	%f514, %f513, %f507, 0f3D6357BB;
	fma.rn.f32 	%f515, %f514, %f507, 0f3E75FDEC;
	fma.rn.f32 	%f516, %f515, %f507, 0f3F317218;
	fma.rn.f32 	%f517, %f516, %f507, 0f3F800000;
	mul.f32 	%f518, %f517, %f511;
	mul.f32 	%f519, %f518, %f510;
	selp.f32 	%f987, %f508, %f519, %p85;
	and.pred  	%p86, %p82, %p83;
	@%p86 bra 	$L__BB1_9;
	add.f32 	%f520, %f1, %f1;
	mov.b32 	%r131, %f520;
	and.b32  	%r132, %r131, 2147483647;
	mov.b32 	%f987, %r132;
$L__BB1_9:
	add.f32 	%f522, %f987, %f987;
	cvt.f64.f32 	%fd437, %f522;
	add.f64 	%fd438, %fd652, 0d3FF0000000000000;
	sub.f64 	%fd9, %fd438, %fd437;
	{
	.reg .b32 %temp; 
	mov.b64 	{%temp, %r133}, %fd5;
	}
	setp.gt.u32 	%p87, %r133, 1082536910;
	@%p87 bra 	$L__BB1_11;
	fma.rn.f64 	%fd439, %fd5, 0d3FF71547652B82FE, 0d4338000000000000;
	{
	.reg .b32 %temp; 
	mov.b64 	{%r134, %temp}, %fd439;
	}
	mov.f64 	%fd440, 0dC338000000000000;
	add.rn.f64 	%fd441, %fd439, %fd440;
	fma.rn.f64 	%fd442, %fd441, 0dBFE62E42FEFA39EF, %fd5;
	fma.rn.f64 	%fd443, %fd441, 0dBC7ABC9E3B39803F, %fd442;
	fma.rn.f64 	%fd444, %fd443, 0d3E5ADE1569CE2BDF, 0d3E928AF3FCA213EA;
	fma.rn.f64 	%fd445, %fd444, %fd443, 0d3EC71DEE62401315;
	fma.rn.f64 	%fd446, %fd445, %fd443, 0d3EFA01997C89EB71;
	fma.rn.f64 	%fd447, %fd446, %fd443, 0d3F2A01A014761F65;
	fma.rn.f64 	%fd448, %fd447, %fd443, 0d3F56C16C1852B7AF;
	fma.rn.f64 	%fd449, %fd448, %fd443, 0d3F81111111122322;
	fma.rn.f64 	%fd450, %fd449, %fd443, 0d3FA55555555502A1;
	fma.rn.f64 	%fd451, %fd450, %fd443, 0d3FC5555555555511;
	fma.rn.f64 	%fd452, %fd451, %fd443, 0d3FE000000000000B;
	fma.rn.f64 	%fd453, %fd452, %fd443, 0d3FF0000000000000;
	fma.rn.f64 	%fd454, %fd453, %fd443, 0d3FF0000000000000;
	shl.b32 	%r135, %r134, 20;
	{
	.reg .b32 %temp; 
	mov.b64 	{%r136, %temp}, %fd454;
	}
	{
	.reg .b32 %temp; 
	mov.b64 	{%temp, %r137}, %fd454;
	}
	add.s32 	%r138, %r135, %r137;
	add.s32 	%r139, %r138, -2097152;
	mov.b64 	%fd455, {%r136, %r139};
	rcp.approx.ftz.f64 	%fd456, %fd455;
	neg.f64 	%fd457, %fd455;
	fma.rn.f64 	%fd458, %fd457, %fd456, 0d3FF0000000000000;
	fma.rn.f64 	%fd459, %fd458, %fd458, %fd458;
	fma.rn.f64 	%fd460, %fd459, %fd456, %fd456;
	fma.rn.f64 	%fd653, %fd460, 0d3FB0000000000000, %fd455;
	bra.uni 	$L__BB1_12;
$L__BB1_11:
	setp.le.f64 	%p88, %fd4, 0d7FF0000000000000;
	selp.f64 	%fd653, 0d7FF0000000000000, %fd4, %p88;
$L__BB1_12:
	add.f64 	%fd461, %fd653, %fd653;
	div.rn.f64 	%fd462, %fd9, %fd461;
	add.f64 	%fd463, %fd3, %fd462;
	mul.f64 	%fd13, %fd2, %fd463;
	ld.const.f64 	%fd14, [constants+48];
	ld.const.f64 	%fd464, [constants+32];
	cvt.rn.f32.f64 	%f7, %fd464;
	abs.f32 	%f8, %f7;
	setp.eq.f32 	%p89, %f7, 0f3F800000;
	mov.f32 	%f988, 0f3F800000;
	@%p89 bra 	$L__BB1_17;
	setp.num.f32 	%p90, %f8, %f8;
	@%p90 bra 	$L__BB1_15;
	mov.f32 	%f579, 0f40000000;
	add.rn.f32 	%f988, %f7, %f579;
	bra.uni 	$L__BB1_17;
$L__BB1_15:
	setp.lt.f32 	%p91, %f8, 0f00800000;
	mul.f32 	%f524, %f8, 0f4B800000;
	selp.f32 	%f525, %f524, %f8, %p91;
	mov.b32 	%r140, %f525;
	add.s32 	%r141, %r140, -1060439283;
	and.b32  	%r142, %r141, -8388608;
	sub.s32 	%r143, %r140, %r142;
	mov.b32 	%f526, %r143;
	cvt.rn.f32.s32 	%f527, %r142;
	selp.f32 	%f528, 0fC1C00000, 0f00000000, %p91;
	fma.rn.f32 	%f529, %f527, 0f34000000, %f528;
	add.f32 	%f530, %f526, 0fBF800000;
	add.f32 	%f531, %f526, 0f3F800000;
	rcp.approx.ftz.f32 	%f532, %f531;
	add.f32 	%f533, %f530, %f530;
	mul.f32 	%f534, %f533, %f532;
	mul.f32 	%f535, %f534, %f534;
	neg.f32 	%f536, %f534;
	sub.f32 	%f537, %f530, %f534;
	add.f32 	%f538, %f537, %f537;
	fma.rn.f32 	%f539, %f536, %f530, %f538;
	mul.rn.f32 	%f540, %f532, %f539;
	fma.rn.f32 	%f541, %f535, 0f3A2C32E4, 0f3B52E7DB;
	fma.rn.f32 	%f542, %f541, %f535, 0f3C93BB73;
	fma.rn.f32 	%f543, %f542, %f535, 0f3DF6384F;
	mul.rn.f32 	%f544, %f543, %f535;
	fma.rn.f32 	%f545, %f534, 0f3FB8AA3B, %f529;
	mul.f32 	%f546, %f544, 0f40400000;
	sub.f32 	%f547, %f529, %f545;
	fma.rn.f32 	%f548, %f534, 0f3FB8AA3B, %f547;
	fma.rn.f32 	%f549, %f540, 0f3FB8AA3B, %f548;
	fma.rn.f32 	%f550, %f534, 0f32A55E34, %f549;
	fma.rn.f32 	%f551, %f546, %f540, %f550;
	fma.rn.f32 	%f552, %f544, %f534, %f551;
	add.rn.f32 	%f553, %f545, %f552;
	mov.f32 	%f554, 0f40000000;
	mul.rn.f32 	%f555, %f553, %f554;
	cvt.rni.f32.f32 	%f556, %f555;
	sub.f32 	%f557, %f555, %f556;
	neg.f32 	%f558, %f555;
	fma.rn.f32 	%f559, %f553, 0f40000000, %f558;
	neg.f32 	%f560, %f545;
	add.rn.f32 	%f561, %f553, %f560;
	neg.f32 	%f562, %f561;
	add.rn.f32 	%f563, %f552, %f562;
	fma.rn.f32 	%f564, %f563, 0f40000000, %f559;
	add.f32 	%f565, %f557, %f564;
	setp.gt.f32 	%p92, %f556, 0f00000000;
	selp.b32 	%r144, 0, -2097152000, %p92;
	setp.neu.f32 	%p93, %f7, 0f00000000;
	setp.neu.f32 	%p94, %f8, 0f7F800000;
	setp.lt.f32 	%p95, %f555, 0f00000000;
	selp.f32 	%f566, 0f00000000, 0f7F800000, %p95;
	abs.f32 	%f567, %f555;
	setp.gt.f32 	%p96, %f567, 0f43180000;
	cvt.rzi.s32.f32 	%r145, %f556;
	shl.b32 	%r146, %r145, 23;
	sub.s32 	%r147, %r146, %r144;
	mov.b32 	%f568, %r147;
	add.s32 	%r148, %r144, 2130706432;
	mov.b32 	%f569, %r148;
	fma.rn.f32 	%f570, %f565, 0f391FCB8E, 0f3AAF85ED;
	fma.rn.f32 	%f571, %f570, %f565, 0f3C1D9856;
	fma.rn.f32 	%f572, %f571, %f565, 0f3D6357BB;
	fma.rn.f32 	%f573, %f572, %f565, 0f3E75FDEC;
	fma.rn.f32 	%f574, %f573, %f565, 0f3F317218;
	fma.rn.f32 	%f575, %f574, %f565, 0f3F800000;
	mul.f32 	%f576, %f575, %f569;
	mul.f32 	%f577, %f576, %f568;
	selp.f32 	%f988, %f566, %f577, %p96;
	and.pred  	%p97, %p93, %p94;
	@%p97 bra 	$L__BB1_17;
	add.f32 	%f578, %f7, %f7;
	mov.b32 	%r149, %f578;
	and.b32  	%r150, %r149, 2147483647;
	mov.b32 	%f988, %r150;
$L__BB1_17:
	cvt.f64.f32 	%fd465, %f988;
	mul.f64 	%fd15, %fd2, %fd465;
	ld.const.f64 	%fd466, [constants+40];
	cvt.rn.f32.f64 	%f13, %fd466;
	abs.f32 	%f14, %f13;
	setp.eq.f32 	%p98, %f13, 0f3F800000;
	mov.f32 	%f989, 0f3F800000;
	@%p98 bra 	$L__BB1_22;
	setp.num.f32 	%p99, %f14, %f14;
	@%p99 bra 	$L__BB1_20;
	mov.f32 	%f636, 0f40000000;
	add.rn.f32 	%f989, %f13, %f636;
	bra.uni 	$L__BB1_22;
$L__BB1_20:
	setp.lt.f32 	%p100, %f14, 0f00800000;
	mul.f32 	%f581, %f14, 0f4B800000;
	selp.f32 	%f582, %f581, %f14, %p100;
	mov.b32 	%r151, %f582;
	add.s32 	%r152, %r151, -1060439283;
	and.b32  	%r153, %r152, -8388608;
	sub.s32 	%r154, %r151, %r153;
	mov.b32 	%f583, %r154;
	cvt.rn.f32.s32 	%f584, %r153;
	selp.f32 	%f585, 0fC1C00000, 0f00000000, %p100;
	fma.rn.f32 	%f586, %f584, 0f34000000, %f585;
	add.f32 	%f587, %f583, 0fBF800000;
	add.f32 	%f588, %f583, 0f3F800000;
	rcp.approx.ftz.f32 	%f589, %f588;
	add.f32 	%f590, %f587, %f587;
	mul.f32 	%f591, %f590, %f589;
	mul.f32 	%f592, %f591, %f591;
	neg.f32 	%f593, %f591;
	sub.f32 	%f594, %f587, %f591;
	add.f32 	%f595, %f594, %f594;
	fma.rn.f32 	%f596, %f593, %f587, %f595;
	mul.rn.f32 	%f597, %f589, %f596;
	fma.rn.f32 	%f598, %f592, 0f3A2C32E4, 0f3B52E7DB;
	fma.rn.f32 	%f599, %f598, %f592, 0f3C93BB73;
	fma.rn.f32 	%f600, %f599, %f592, 0f3DF6384F;
	mul.rn.f32 	%f601, %f600, %f592;
	fma.rn.f32 	%f602, %f591, 0f3FB8AA3B, %f586;
	mul.f32 	%f603, %f601, 0f40400000;
	sub.f32 	%f604, %f586, %f602;
	fma.rn.f32 	%f605, %f591, 0f3FB8AA3B, %f604;
	fma.rn.f32 	%f606, %f597, 0f3FB8AA3B, %f605;
	fma.rn.f32 	%f607, %f591, 0f32A55E34, %f606;
	fma.rn.f32 	%f608, %f603, %f597, %f607;
	fma.rn.f32 	%f609, %f601, %f591, %f608;
	add.rn.f32 	%f610, %f602, %f609;
	mov.f32 	%f611, 0f40000000;
	mul.rn.f32 	%f612, %f610, %f611;
	cvt.rni.f32.f32 	%f613, %f612;
	sub.f32 	%f614, %f612, %f613;
	neg.f32 	%f615, %f612;
	fma.rn.f32 	%f616, %f610, 0f40000000, %f615;
	neg.f32 	%f617, %f602;
	add.rn.f32 	%f618, %f610, %f617;
	neg.f32 	%f619, %f618;
	add.rn.f32 	%f620, %f609, %f619;
	fma.rn.f32 	%f621, %f620, 0f40000000, %f616;
	add.f32 	%f622, %f614, %f621;
	setp.gt.f32 	%p101, %f613, 0f00000000;
	selp.b32 	%r155, 0, -2097152000, %p101;
	setp.neu.f32 	%p102, %f13, 0f00000000;
	setp.neu.f32 	%p103, %f14, 0f7F800000;
	setp.lt.f32 	%p104, %f612, 0f00000000;
	selp.f32 	%f623, 0f00000000, 0f7F800000, %p104;
	abs.f32 	%f624, %f612;
	setp.gt.f32 	%p105, %f624, 0f43180000;
	cvt.rzi.s32.f32 	%r156, %f613;
	shl.b32 	%r157, %r156, 23;
	sub.s32 	%r158, %r157, %r155;
	mov.b32 	%f625, %r158;
	add.s32 	%r159, %r155, 2130706432;
	mov.b32 	%f626, %r159;
	fma.rn.f32 	%f627, %f622, 0f391FCB8E, 0f3AAF85ED;
	fma.rn.f32 	%f628, %f627, %f622, 0f3C1D9856;
	fma.rn.f32 	%f629, %f628, %f622, 0f3D6357BB;
	fma.rn.f32 	%f630, %f629, %f622, 0f3E75FDEC;
	fma.rn.f32 	%f631, %f630, %f622, 0f3F317218;
	fma.rn.f32 	%f632, %f631, %f622, 0f3F800000;
	mul.f32 	%f633, %f632, %f626;
	mul.f32 	%f634, %f633, %f625;
	selp.f32 	%f989, %f623, %f634, %p105;
	and.pred  	%p106, %p102, %p103;
	@%p106 bra 	$L__BB1_22;
	add.f32 	%f635, %f13, %f13;
	mov.b32 	%r160, %f635;
	and.b32  	%r161, %r160, 2147483647;
	mov.b32 	%f989, %r161;
$L__BB1_22:
	cvt.f64.f32 	%fd467, %f989;
	div.rn.f64 	%fd468, %fd15, %fd467;
	add.f64 	%fd469, %fd14, 0dBFF0000000000000;
	mul.f64 	%fd470, %fd469, %fd468;
	ld.shared.f64 	%fd471, [%r2+16];
	add.f64 	%fd472, %fd1, %fd1;
	sub.f64 	%fd473, %fd471, %fd472;
	ld.shared.f64 	%fd474, [%r2];
	add.f64 	%fd475, %fd474, %fd473;
	neg.f64 	%fd476, %fd1;
	sub.f64 	%fd477, %fd476, %fd13;
	fma.rn.f64 	%fd478, %fd470, %fd475, %fd477;
	mul.wide.u32 	%rd16, %r1, 8;
	add.s64 	%rd17, %rd1, %rd16;
	st.global.f64 	[%rd17], %fd478;
	bra.uni 	$L__BB1_81;
$L__BB1_23:
	setp.ne.s32 	%p4, %r1, 0;
	@%p4 bra 	$L__BB1_81;
	ld.const.f64 	%fd16, [constants];
	setp.neu.f64 	%p5, %fd16, 0d0000000000000000;
	@%p5 bra 	$L__BB1_37;
	ld.const.f64 	%fd325, [constants+56];
	mul.f64 	%fd17, %fd93, %fd325;
	cvt.rn.f32.f64 	%f19, %fd17;
	abs.f32 	%f20, %f19;
	setp.eq.f32 	%p63, %f19, 0f3F800000;
	mov.f32 	%f990, 0f3F800000;
	@%p63 bra 	$L__BB1_30;
	setp.num.f32 	%p64, %f20, %f20;
	@%p64 bra 	$L__BB1_28;
	mov.f32 	%f454, 0f40000000;
	add.rn.f32 	%f990, %f19, %f454;
	bra.uni 	$L__BB1_30;
$L__BB1_28:
	setp.lt.f32 	%p65, %f20, 0f00800000;
	mul.f32 	%f399, %f20, 0f4B800000;
	selp.f32 	%f400, %f399, %f20, %p65;
	mov.b32 	%r100, %f400;
	add.s32 	%r101, %r100, -1060439283;
	and.b32  	%r102, %r101, -8388608;
	sub.s32 	%r103, %r100, %r102;
	mov.b32 	%f401, %r103;
	cvt.rn.f32.s32 	%f402, %r102;
	selp.f32 	%f403, 0fC1C00000, 0f00000000, %p65;
	fma.rn.f32 	%f404, %f402, 0f34000000, %f403;
	add.f32 	%f405, %f401, 0fBF800000;
	add.f32 	%f406, %f401, 0f3F800000;
	rcp.approx.ftz.f32 	%f407, %f406;
	add.f32 	%f408, %f405, %f405;
	mul.f32 	%f409, %f408, %f407;
	mul.f32 	%f410, %f409, %f409;
	neg.f32 	%f411, %f409;
	sub.f32 	%f412, %f405, %f409;
	add.f32 	%f413, %f412, %f412;
	fma.rn.f32 	%f414, %f411, %f405, %f413;
	mul.rn.f32 	%f415, %f407, %f414;
	fma.rn.f32 	%f416, %f410, 0f3A2C32E4, 0f3B52E7DB;
	fma.rn.f32 	%f417, %f416, %f410, 0f3C93BB73;
	fma.rn.f32 	%f418, %f417, %f410, 0f3DF6384F;
	mul.rn.f32 	%f419, %f418, %f410;
	fma.rn.f32 	%f420, %f409, 0f3FB8AA3B, %f404;
	mul.f32 	%f421, %f419, 0f40400000;
	sub.f32 	%f422, %f404, %f420;
	fma.rn.f32 	%f423, %f409, 0f3FB8AA3B, %f422;
	fma.rn.f32 	%f424, %f415, 0f3FB8AA3B, %f423;
	fma.rn.f32 	%f425, %f409, 0f32A55E34, %f424;
	fma.rn.f32 	%f426, %f421, %f415, %f425;
	fma.rn.f32 	%f427, %f419, %f409, %f426;
	add.rn.f32 	%f428, %f420, %f427;
	mov.f32 	%f429, 0f40000000;
	mul.rn.f32 	%f430, %f428, %f429;
	cvt.rni.f32.f32 	%f431, %f430;
	sub.f32 	%f432, %f430, %f431;
	neg.f32 	%f433, %f430;
	fma.rn.f32 	%f434, %f428, 0f40000000, %f433;
	neg.f32 	%f435, %f420;
	add.rn.f32 	%f436, %f428, %f435;
	neg.f32 	%f437, %f436;
	add.rn.f32 	%f438, %f427, %f437;
	fma.rn.f32 	%f439, %f438, 0f40000000, %f434;
	add.f32 	%f440, %f432, %f439;
	setp.gt.f32 	%p66, %f431, 0f00000000;
	selp.b32 	%r104, 0, -2097152000, %p66;
	setp.neu.f32 	%p67, %f19, 0f00000000;
	setp.neu.f32 	%p68, %f20, 0f7F800000;
	setp.lt.f32 	%p69, %f430, 0f00000000;
	selp.f32 	%f441, 0f00000000, 0f7F800000, %p69;
	abs.f32 	%f442, %f430;
	setp.gt.f32 	%p70, %f442, 0f43180000;
	cvt.rzi.s32.f32 	%r105, %f431;
	shl.b32 	%r106, %r105, 23;
	sub.s32 	%r107, %r106, %r104;
	mov.b32 	%f443, %r107;
	add.s32 	%r108, %r104, 2130706432;
	mov.b32 	%f444, %r108;
	fma.rn.f32 	%f445, %f440, 0f391FCB8E, 0f3AAF85ED;
	fma.rn.f32 	%f446, %f445, %f440, 0f3C1D9856;
	fma.rn.f32 	%f447, %f446, %f440, 0f3D6357BB;
	fma.rn.f32 	%f448, %f447, %f440, 0f3E75FDEC;
	fma.rn.f32 	%f449, %f448, %f440, 0f3F317218;
	fma.rn.f32 	%f450, %f449, %f440, 0f3F800000;
	mul.f32 	%f451, %f450, %f444;
	mul.f32 	%f452, %f451, %f443;
	selp.f32 	%f990, %f441, %f452, %p70;
	and.pred  	%p71, %p67, %p68;
	@%p71 bra 	$L__BB1_30;
	add.f32 	%f453, %f19, %f19;
	mov.b32 	%r109, %f453;
	and.b32  	%r110, %r109, 2147483647;
	mov.b32 	%f990, %r110;
$L__BB1_30:
	{
	.reg .b32 %temp; 
	mov.b64 	{%temp, %r111}, %fd17;
	}
	and.b32  	%r5, %r111, 2147483647;
	{
	.reg .b32 %temp; 
	mov.b64 	{%r112, %temp}, %fd17;
	}
	mov.b64 	%fd18, {%r112, %r5};
	setp.ltu.f64 	%p72, %fd18, 0d3FE4F92224DD2F1A;
	@%p72 bra 	$L__BB1_32;
	add.f64 	%fd326, %fd18, %fd18;
	cvt.rn.f32.f64 	%f455, %fd326;
	mul.f32 	%f456, %f455, 0f3FB8AA3B;
	cvt.rni.f32.f32 	%f457, %f456;
	cvt.f64.f32 	%fd327, %f457;
	fma.rn.f64 	%fd328, %fd327, 0dBFE62E42FEFA39EF, %fd326;
	fma.rn.f64 	%fd329, %fd328, 0d3E5AE904A4741B81, 0d3E928A27F89B6999;
	fma.rn.f64 	%fd330, %fd329, %fd328, 0d3EC71DE715FF7E07;
	fma.rn.f64 	%fd331, %fd330, %fd328, 0d3EFA019A6B0AC45A;
	fma.rn.f64 	%fd332, %fd331, %fd328, 0d3F2A01A017EED94F;
	fma.rn.f64 	%fd333, %fd332, %fd328, 0d3F56C16C17F2A71B;
	fma.rn.f64 	%fd334, %fd333, %fd328, 0d3F811111111173C4;
	fma.rn.f64 	%fd335, %fd334, %fd328, 0d3FA555555555211A;
	fma.rn.f64 	%fd336, %fd335, %fd328, 0d3FC5555555555540;
	fma.rn.f64 	%fd337, %fd336, %fd328, 0d3FE0000000000005;
	mul.f64 	%fd338, %fd328, %fd337;
	fma.rn.f64 	%fd339, %fd338, %fd328, %fd328;
	ex2.approx.ftz.f32 	%f458, %f457;
	cvt.f64.f32 	%fd340, %f458;
	mov.f64 	%fd341, 0d3FF0000000000000;
	sub.f64 	%fd342, %fd341, %fd340;
	neg.f64 	%fd343, %fd339;
	fma.rn.f64 	%fd344, %fd343, %fd340, %fd342;
	mov.f64 	%fd345, 0d4000000000000000;
	sub.f64 	%fd346, %fd345, %fd344;
	rcp.approx.ftz.f64 	%fd347, %fd346;
	neg.f64 	%fd348, %fd346;
	fma.rn.f64 	%fd349, %fd348, %fd347, 0d3FF0000000000000;
	fma.rn.f64 	%fd350, %fd349, %fd349, %fd349;
	fma.rn.f64 	%fd351, %fd350, %fd347, %fd347;
	fma.rn.f64 	%fd352, %fd351, 0dC000000000000000, 0d3FF0000000000000;
	setp.gt.u32 	%p73, %r5, 1077088193;
	selp.f64 	%fd353, 0d3FF0000000000000, %fd352, %p73;
	copysign.f64 	%fd654, %fd17, %fd353;
	bra.uni 	$L__BB1_33;
$L__BB1_32:
	mul.f64 	%fd354, %fd17, %fd17;
	fma.rn.f64 	%fd355, %fd354, 0dBEF0BC46E2F5E964, 0d3F14359F420AFC3D;
	fma.rn.f64 	%fd356, %fd355, %fd354, 0dBF2DF9F0728C5D84;
	fma.rn.f64 	%fd357, %fd356, %fd354, 0d3F4337D1CEC4F033;
	fma.rn.f64 	%fd358, %fd357, %fd354, 0dBF57D6E9674335B3;
	fma.rn.f64 	%fd359, %fd358, %fd354, 0d3F6D6D000D7AAD3D;
	fma.rn.f64 	%fd360, %fd359, %fd354, 0dBF8226E1F3CF1EF5;
	fma.rn.f64 	%fd361, %fd360, %fd354, 0d3F9664F47EC0C8CF;
	fma.rn.f64 	%fd362, %fd361, %fd354, 0dBFABA1BA1B80AB40;
	fma.rn.f64 	%fd363, %fd362, %fd354, 0d3FC111111110FA4A;
	fma.rn.f64 	%fd364, %fd363, %fd354, 0dBFD5555555555550;
	fma.rn.f64 	%fd365, %fd364, %fd354, 0d0000000000000000;
	fma.rn.f64 	%fd654, %fd365, %fd17, %fd17;
$L__BB1_33:
	{
	.reg .b32 %temp; 
	mov.b64 	{%temp, %r113}, %fd18;
	}
	setp.gt.u32 	%p74, %r113, 1082536910;
	@%p74 bra 	$L__BB1_35;
	fma.rn.f64 	%fd366, %fd18, 0d3FF71547652B82FE, 0d4338000000000000;
	{
	.reg .b32 %temp; 
	mov.b64 	{%r114, %temp}, %fd366;
	}
	mov.f64 	%fd367, 0dC338000000000000;
	add.rn.f64 	%fd368, %fd366, %fd367;
	fma.rn.f64 	%fd369, %fd368, 0dBFE62E42FEFA39EF, %fd18;
	fma.rn.f64 	%fd370, %fd368, 0dBC7ABC9E3B39803F, %fd369;
	fma.rn.f64 	%fd371, %fd370, 0d3E5ADE1569CE2BDF, 0d3E928AF3FCA213EA;
	fma.rn.f64 	%fd372, %fd371, %fd370, 0d3EC71DEE62401315;
	fma.rn.f64 	%fd373, %fd372, %fd370, 0d3EFA01997C89EB71;
	fma.rn.f64 	%fd374, %fd373, %fd370, 0d3F2A01A014761F65;
	fma.rn.f64 	%fd375, %fd374, %fd370, 0d3F56C16C1852B7AF;
	fma.rn.f64 	%fd376, %fd375, %fd370, 0d3F81111111122322;
	fma.rn.f64 	%fd377, %fd376, %fd370, 0d3FA55555555502A1;
	fma.rn.f64 	%fd378, %fd377, %fd370, 0d3FC5555555555511;
	fma.rn.f64 	%fd379, %fd378, %fd370, 0d3FE000000000000B;
	fma.rn.f64 	%fd380, %fd379, %fd370, 0d3FF0000000000000;
	fma.rn.f64 	%fd381, %fd380, %fd370, 0d3FF0000000000000;
	shl.b32 	%r115, %r114, 20;
	{
	.reg .b32 %temp; 
	mov.b64 	{%r116, %temp}, %fd381;
	}
	{
	.reg .b32 %temp; 
	mov.b64 	{%temp, %r117}, %fd381;
	}
	add.s32 	%r118, %r115, %r117;
	add.s32 	%r119, %r118, -2097152;
	mov.b64 	%fd382, {%r116, %r119};
	rcp.approx.ftz.f64 	%fd383, %fd382;
	neg.f64 	%fd384, %fd382;
	fma.rn.f64 	%fd385, %fd384, %fd383, 0d3FF0000000000000;
	fma.rn.f64 	%fd386, %fd385, %fd385, %fd385;
	fma.rn.f64 	%fd387, %fd386, %fd383, %fd383;
	fma.rn.f64 	%fd655, %fd387, 0d3FB0000000000000, %fd382;
	bra.uni 	$L__BB1_36;
$L__BB1_35:
	setp.le.f64 	%p75, %fd17, 0d7FF0000000000000;
	selp.f64 	%fd655, 0d7FF0000000000000, %fd17, %p75;
$L__BB1_36:
	add.f64 	%fd388, %fd655, %fd655;
	add.f64 	%fd389, %fd654, 0d3FF0000000000000;
	div.rn.f64 	%fd390, %fd389, %fd388;
	cvt.f64.f32 	%fd391, %f990;
	add.f64 	%fd392, %fd390, %fd391;
	st.global.f64 	[%rd1], %fd392;
	bra.uni 	$L__BB1_81;
$L__BB1_37:
	ld.global.f64 	%fd25, [%rd3];
	ld.const.f64 	%fd97, [constants+32];
	cvt.rn.f32.f64 	%f25, %fd97;
	abs.f32 	%f26, %f25;
	setp.eq.f32 	%p6, %f25, 0f3F800000;
	mov.f32 	%f991, 0f3F800000;
	@%p6 bra 	$L__BB1_42;
	setp.num.f32 	%p7, %f26, %f26;
	@%p7 bra 	$L__BB1_40;
	mov.f32 	%f146, 0f40000000;
	add.rn.f32 	%f991, %f25, %f146;
	bra.uni 	$L__BB1_42;
$L__BB1_40:
	setp.lt.f32 	%p8, %f26, 0f00800000;
	mul.f32 	%f91, %f26, 0f4B800000;
	selp.f32 	%f92, %f91, %f26, %p8;
	mov.b32 	%r18, %f92;
	add.s32 	%r19, %r18, -1060439283;
	and.b32  	%r20, %r19, -8388608;
	sub.s32 	%r21, %r18, %r20;
	mov.b32 	%f93, %r21;
	cvt.rn.f32.s32 	%f94, %r20;
	selp.f32 	%f95, 0fC1C00000, 0f00000000, %p8;
	fma.rn.f32 	%f96, %f94, 0f34000000, %f95;
	add.f32 	%f97, %f93, 0fBF800000;
	add.f32 	%f98, %f93, 0f3F800000;
	rcp.approx.ftz.f32 	%f99, %f98;
	add.f32 	%f100, %f97, %f97;
	mul.f32 	%f101, %f100, %f99;
	mul.f32 	%f102, %f101, %f101;
	neg.f32 	%f103, %f101;
	sub.f32 	%f104, %f97, %f101;
	add.f32 	%f105, %f104, %f104;
	fma.rn.f32 	%f106, %f103, %f97, %f105;
	mul.rn.f32 	%f107, %f99, %f106;
	fma.rn.f32 	%f108, %f102, 0f3A2C32E4, 0f3B52E7DB;
	fma.rn.f32 	%f109, %f108, %f102, 0f3C93BB73;
	fma.rn.f32 	%f110, %f109, %f102, 0f3DF6384F;
	mul.rn.f32 	%f111, %f110, %f102;
	fma.rn.f32 	%f112, %f101, 0f3FB8AA3B, %f96;
	mul.f32 	%f113, %f111, 0f40400000;
	sub.f32 	%f114, %f96, %f112;
	fma.rn.f32 	%f115, %f101, 0f3FB8AA3B, %f114;
	fma.rn.f32 	%f116, %f107, 0f3FB8AA3B, %f115;
	fma.rn.f32 	%f117, %f101, 0f32A55E34, %f116;
	fma.rn.f32 	%f118, %f113, %f107, %f117;
	fma.rn.f32 	%f119, %f111, %f101, %f118;
	add.rn.f32 	%f120, %f112, %f119;
	mov.f32 	%f121, 0f40000000;
	mul.rn.f32 	%f122, %f120, %f121;
	cvt.rni.f32.f32 	%f123, %f122;
	sub.f32 	%f124, %f122, %f123;
	neg.f32 	%f125, %f122;
	fma.rn.f32 	%f126, %f120, 0f40000000, %f125;
	neg.f32 	%f127, %f112;
	add.rn.f32 	%f128, %f120, %f127;
	neg.f32 	%f129, %f128;
	add.rn.f32 	%f130, %f119, %f129;
	fma.rn.f32 	%f131, %f130, 0f40000000, %f126;
	add.f32 	%f132, %f124, %f131;
	setp.gt.f32 	%p9, %f123, 0f00000000;
	selp.b32 	%r22, 0, -2097152000, %p9;
	setp.neu.f32 	%p10, %f25, 0f00000000;
	setp.neu.f32 	%p11, %f26, 0f7F800000;
	setp.lt.f32 	%p12, %f122, 0f00000000;
	selp.f32 	%f133, 0f00000000, 0f7F800000, %p12;
	abs.f32 	%f134, %f122;
	setp.gt.f32 	%p13, %f134, 0f43180000;
	cvt.rzi.s32.f32 	%r23, %f123;
	shl.b32 	%r24, %r23, 23;
	sub.s32 	%r25, %r24, %r22;
	mov.b32 	%f135, %r25;
	add.s32 	%r26, %r22, 2130706432;
	mov.b32 	%f136, %r26;
	fma.rn.f32 	%f137, %f132, 0f391FCB8E, 0f3AAF85ED;
	fma.rn.f32 	%f138, %f137, %f132, 0f3C1D9856;
	fma.rn.f32 	%f139, %f138, %f132, 0f3D6357BB;
	fma.rn.f32 	%f140, %f139, %f132, 0f3E75FDEC;
	fma.rn.f32 	%f141, %f140, %f132, 0f3F317218;
	fma.rn.f32 	%f142, %f141, %f132, 0f3F800000;
	mul.f32 	%f143, %f142, %f136;
	mul.f32 	%f144, %f143, %f135;
	selp.f32 	%f991, %f133, %f144, %p13;
	and.pred  	%p14, %p10, %p11;
	@%p14 bra 	$L__BB1_42;
	add.f32 	%f145, %f25, %f25;
	mov.b32 	%r27, %f145;
	and.b32  	%r28, %r27, 2147483647;
	mov.b32 	%f991, %r28;
$L__BB1_42:
	ld.const.f64 	%fd26, [constants+56];
	ld.const.f64 	%fd27, [constants+40];
	cvt.rn.f32.f64 	%f31, %fd27;
	abs.f32 	%f32, %f31;
	setp.eq.f32 	%p15, %f31, 0f3F800000;
	mov.f32 	%f992, 0f3F800000;
	@%p15 bra 	$L__BB1_47;
	setp.num.f32 	%p16, %f32, %f32;
	@%p16 bra 	$L__BB1_45;
	mov.f32 	%f205, 0f40000000;
	add.rn.f32 	%f992, %f31, %f205;
	bra.uni 	$L__BB1_47;
$L__BB1_45:
	setp.lt.f32 	%p17, %f32, 0f00800000;
	mul.f32 	%f150, %f32, 0f4B800000;
	selp.f32 	%f151, %f150, %f32, %p17;
	mov.b32 	%r29, %f151;
	add.s32 	%r30, %r29, -1060439283;
	and.b32  	%r31, %r30, -8388608;
	sub.s32 	%r32, %r29, %r31;
	mov.b32 	%f152, %r32;
	cvt.rn.f32.s32 	%f153, %r31;
	selp.f32 	%f154, 0fC1C00000, 0f00000000, %p17;
	fma.rn.f32 	%f155, %f153, 0f34000000, %f154;
	add.f32 	%f156, %f152, 0fBF800000;
	add.f32 	%f157, %f152, 0f3F800000;
	rcp.approx.ftz.f32 	%f158, %f157;
	add.f32 	%f159, %f156, %f156;
	mul.f32 	%f160, %f159, %f158;
	mul.f32 	%f161, %f160, %f160;
	neg.f32 	%f162, %f160;
	sub.f32 	%f163, %f156, %f160;
	add.f32 	%f164, %f163, %f163;
	fma.rn.f32 	%f165, %f162, %f156, %f164;
	mul.rn.f32 	%f166, %f158, %f165;
	fma.rn.f32 	%f167, %f161, 0f3A2C32E4, 0f3B52E7DB;
	fma.rn.f32 	%f168, %f167, %f161, 0f3C93BB73;
	fma.rn.f32 	%f169, %f168, %f161, 0f3DF6384F;
	mul.rn.f32 	%f170, %f169, %f161;
	fma.rn.f32 	%f171, %f160, 0f3FB8AA3B, %f155;
	mul.f32 	%f172, %f170, 0f40400000;
	sub.f32 	%f173, %f155, %f171;
	fma.rn.f32 	%f174, %f160, 0f3FB8AA3B, %f173;
	fma.rn.f32 	%f175, %f166, 0f3FB8AA3B, %f174;
	fma.rn.f32 	%f176, %f160, 0f32A55E34, %f175;
	fma.rn.f32 	%f177, %f172, %f166, %f176;
	fma.rn.f32 	%f178, %f170, %f160, %f177;
	add.rn.f32 	%f179, %f171, %f178;
	mov.f32 	%f180, 0f40000000;
	mul.rn.f32 	%f181, %f179, %f180;
	cvt.rni.f32.f32 	%f182, %f181;
	sub.f32 	%f183, %f181, %f182;
	neg.f32 	%f184, %f181;
	fma.rn.f32 	%f185, %f179, 0f40000000, %f184;
	neg.f32 	%f186, %f171;
	add.rn.f32 	%f187, %f179, %f186;
	neg.f32 	%f188, %f187;
	add.rn.f32 	%f189, %f178, %f188;
	fma.rn.f32 	%f190, %f189, 0f40000000, %f185;
	add.f32 	%f191, %f183, %f190;
	setp.gt.f32 	%p18, %f182, 0f00000000;
	selp.b32 	%r33, 0, -2097152000, %p18;
	setp.neu.f32 	%p19, %f31, 0f00000000;
	setp.neu.f32 	%p20, %f32, 0f7F800000;
	setp.lt.f32 	%p21, %f181, 0f00000000;
	selp.f32 	%f192, 0f00000000, 0f7F800000, %p21;
	abs.f32 	%f193, %f181;
	setp.gt.f32 	%p22, %f193, 0f43180000;
	cvt.rzi.s32.f32 	%r34, %f182;
	shl.b32 	%r35, %r34, 23;
	sub.s32 	%r36, %r35, %r33;
	mov.b32 	%f194, %r36;
	add.s32 	%r37, %r33, 2130706432;
	mov.b32 	%f195, %r37;
	fma.rn.f32 	%f196, %f191, 0f391FCB8E, 0f3AAF85ED;
	fma.rn.f32 	%f197, %f196, %f191, 0f3C1D9856;
	fma.rn.f32 	%f198, %f197, %f191, 0f3D6357BB;
	fma.rn.f32 	%f199, %f198, %f191, 0f3E75FDEC;
	fma.rn.f32 	%f200, %f199, %f191, 0f3F317218;
	fma.rn.f32 	%f201, %f200, %f191, 0f3F800000;
	mul.f32 	%f202, %f201, %f195;
	mul.f32 	%f203, %f202, %f194;
	selp.f32 	%f992, %f192, %f203, %p22;
	and.pred  	%p23, %p19, %p20;
	@%p23 bra 	$L__BB1_47;
	add.f32 	%f204, %f31, %f31;
	mov.b32 	%r38, %f204;
	and.b32  	%r39, %r38, 2147483647;
	mov.b32 	%f992, %r39;
$L__BB1_47:
	add.f32 	%f207, %f992, %f992;
	cvt.f64.f32 	%fd98, %f207;
	cvt.f64.f32 	%fd99, %f991;
	mul.f64 	%fd100, %fd26, %fd99;
	div.rn.f64 	%fd28, %fd100, %fd98;
	mul.f64 	%fd29, %fd93, %fd26;
	cvt.rn.f32.f64 	%f37, %fd29;
	abs.f32 	%f38, %f37;
	setp.eq.f32 	%p24, %f37, 0f3F800000;
	mov.f32 	%f993, 0f3F800000;
	@%p24 bra 	$L__BB1_52;
	setp.num.f32 	%p25, %f38, %f38;
	@%p25 bra 	$L__BB1_50;
	mov.f32 	%f265, 0f40000000;
	add.rn.f32 	%f993, %f37, %f265;
	bra.uni 	$L__BB1_52;
$L__BB1_50:
	setp.lt.f32 	%p26, %f38, 0f00800000;
	mul.f32 	%f210, %f38, 0f4B800000;
	selp.f32 	%f211, %f210, %f38, %p26;
	mov.b32 	%r40, %f211;
	add.s32 	%r41, %r40, -1060439283;
	and.b32  	%r42, %r41, -8388608;
	sub.s32 	%r43, %r40, %r42;
	mov.b32 	%f212, %r43;
	cvt.rn.f32.s32 	%f213, %r42;
	selp.f32 	%f214, 0fC1C00000, 0f00000000, %p26;
	fma.rn.f32 	%f215, %f213, 0f34000000, %f214;
	add.f32 	%f216, %f212, 0fBF800000;
	add.f32 	%f217, %f212, 0f3F800000;
	rcp.approx.ftz.f32 	%f218, %f217;
	add.f32 	%f219, %f216, %f216;
	mul.f32 	%f220, %f219, %f218;
	mul.f32 	%f221, %f220, %f220;
	neg.f32 	%f222, %f220;
	sub.f32 	%f223, %f216, %f220;
	add.f32 	%f224, %f223, %f223;
	fma.rn.f32 	%f225, %f222, %f216, %f224;
	mul.rn.f32 	%f226, %f218, %f225;
	fma.rn.f32 	%f227, %f221, 0f3A2C32E4, 0f3B52E7DB;
	fma.rn.f32 	%f228, %f227, %f221, 0f3C93BB73;
	fma.rn.f32 	%f229, %f228, %f221, 0f3DF6384F;
	mul.rn.f32 	%f230, %f229, %f221;
	fma.rn.f32 	%f231, %f220, 0f3FB8AA3B, %f215;
	mul.f32 	%f232, %f230, 0f40400000;
	sub.f32 	%f233, %f215, %f231;
	fma.rn.f32 	%f234, %f220, 0f3FB8AA3B, %f233;
	fma.rn.f32 	%f235, %f226, 0f3FB8AA3B, %f234;
	fma.rn.f32 	%f236, %f220, 0f32A55E34, %f235;
	fma.rn.f32 	%f237, %f232, %f226, %f236;
	fma.rn.f32 	%f238, %f230, %f220, %f237;
	add.rn.f32 	%f239, %f231, %f238;
	mov.f32 	%f240, 0f40000000;
	mul.rn.f32 	%f241, %f239, %f240;
	cvt.rni.f32.f32 	%f242, %f241;
	sub.f32 	%f243, %f241, %f242;
	neg.f32 	%f244, %f241;
	fma.rn.f32 	%f245, %f239, 0f40000000, %f244;
	neg.f32 	%f246, %f231;
	add.rn.f32 	%f247, %f239, %f246;
	neg.f32 	%f248, %f247;
	add.rn.f32 	%f249, %f238, %f248;
	fma.rn.f32 	%f250, %f249, 0f40000000, %f245;
	add.f32 	%f251, %f243, %f250;
	setp.gt.f32 	%p27, %f242, 0f00000000;
	selp.b32 	%r44, 0, -2097152000, %p27;
	setp.neu.f32 	%p28, %f37, 0f00000000;
	setp.neu.f32 	%p29, %f38, 0f7F800000;
	setp.lt.f32 	%p30, %f241, 0f00000000;
	selp.f32 	%f252, 0f00000000, 0f7F800000, %p30;
	abs.f32 	%f253, %f241;
	setp.gt.f32 	%p31, %f253, 0f43180000;
	cvt.rzi.s32.f32 	%r45, %f242;
	shl.b32 	%r46, %r45, 23;
	sub.s32 	%r47, %r46, %r44;
	mov.b32 	%f254, %r47;
	add.s32 	%r48, %r44, 2130706432;
	mov.b32 	%f255, %r48;
	fma.rn.f32 	%f256, %f251, 0f391FCB8E, 0f3AAF85ED;
	fma.rn.f32 	%f257, %f256, %f251, 0f3C1D9856;
	fma.rn.f32 	%f258, %f257, %f251, 0f3D6357BB;
	fma.rn.f32 	%f259, %f258, %f251, 0f3E75FDEC;
	fma.rn.f32 	%f260, %f259, %f251, 0f3F317218;
	fma.rn.f32 	%f261, %f260, %f251, 0f3F800000;
	mul.f32 	%f262, %f261, %f255;
	mul.f32 	%f263, %f262, %f254;
	selp.f32 	%f993, %f252, %f263, %p31;
	and.pred  	%p32, %p28, %p29;
	@%p32 bra 	$L__BB1_52;
	add.f32 	%f264, %f37, %f37;
	mov.b32 	%r49, %f264;
	and.b32  	%r50, %r49, 2147483647;
	mov.b32 	%f993, %r50;
$L__BB1_52:
	{
	.reg .b32 %temp; 
	mov.b64 	{%temp, %r51}, %fd29;
	}
	and.b32  	%r6, %r51, 2147483647;
	{
	.reg .b32 %temp; 
	mov.b64 	{%r52, %temp}, %fd29;
	}
	mov.b64 	%fd30, {%r52, %r6};
	setp.ltu.f64 	%p33, %fd30, 0d3FE4F92224DD2F1A;
	@%p33 bra 	$L__BB1_54;
	add.f64 	%fd101, %fd30, %fd30;
	cvt.rn.f32.f64 	%f266, %fd101;
	mul.f32 	%f267, %f266, 0f3FB8AA3B;
	cvt.rni.f32.f32 	%f268, %f267;
	cvt.f64.f32 	%fd102, %f268;
	fma.rn.f64 	%fd103, %fd102, 0dBFE62E42FEFA39EF, %fd101;
	fma.rn.f64 	%fd104, %fd103, 0d3E5AE904A4741B81, 0d3E928A27F89B6999;
	fma.rn.f64 	%fd105, %fd104, %fd103, 0d3EC71DE715FF7E07;
	fma.rn.f64 	%fd106, %fd105, %fd103, 0d3EFA019A6B0AC45A;
	fma.rn.f64 	%fd107, %fd106, %fd103, 0d3F2A01A017EED94F;
	fma.rn.f64 	%fd108, %fd107, %fd103, 0d3F56C16C17F2A71B;
	fma.rn.f64 	%fd109, %fd108, %fd103, 0d3F811111111173C4;
	fma.rn.f64 	%fd110, %fd109, %fd103, 0d3FA555555555211A;
	fma.rn.f64 	%fd111, %fd110, %fd103, 0d3FC5555555555540;
	fma.rn.f64 	%fd112, %fd111, %fd103, 0d3FE0000000000005;
	mul.f64 	%fd113, %fd103, %fd112;
	fma.rn.f64 	%fd114, %fd113, %fd103, %fd103;
	ex2.approx.ftz.f32 	%f269, %f268;
	cvt.f64.f32 	%fd115, %f269;
	mov.f64 	%fd116, 0d3FF0000000000000;
	sub.f64 	%fd117, %fd116, %fd115;
	neg.f64 	%fd118, %fd114;
	fma.rn.f64 	%fd119, %fd118, %fd115, %fd117;
	mov.f64 	%fd120, 0d4000000000000000;
	sub.f64 	%fd121, %fd120, %fd119;
	rcp.approx.ftz.f64 	%fd122, %fd121;
	neg.f64 	%fd123, %fd121;
	fma.rn.f64 	%fd124, %fd123, %fd122, 0d3FF0000000000000;
	fma.rn.f64 	%fd125, %fd124, %fd124, %fd124;
	fma.rn.f64 	%fd126, %fd125, %fd122, %fd122;
	fma.rn.f64 	%fd127, %fd126, 0dC000000000000000, 0d3FF0000000000000;
	setp.gt.u32 	%p34, %r6, 1077088193;
	selp.f64 	%fd128, 0d3FF0000000000000, %fd127, %p34;
	copysign.f64 	%fd656, %fd29, %fd128;
	bra.uni 	$L__BB1_55;
$L__BB1_54:
	mul.f64 	%fd129, %fd29, %fd29;
	fma.rn.f64 	%fd130, %fd129, 0dBEF0BC46E2F5E964, 0d3F14359F420AFC3D;
	fma.rn.f64 	%fd131, %fd130, %fd129, 0dBF2DF9F0728C5D84;
	fma.rn.f64 	%fd132, %fd131, %fd129, 0d3F4337D1CEC4F033;
	fma.rn.f64 	%fd133, %fd132, %fd129, 0dBF57D6E9674335B3;
	fma.rn.f64 	%fd134, %fd133, %fd129, 0d3F6D6D000D7AAD3D;
	fma.rn.f64 	%fd135, %fd134, %fd129, 0dBF8226E1F3CF1EF5;
	fma.rn.f64 	%fd136, %fd135, %fd129, 0d3F9664F47EC0C8CF;
	fma.rn.f64 	%fd137, %fd136, %fd129, 0dBFABA1BA1B80AB40;
	fma.rn.f64 	%fd138, %fd137, %fd129, 0d3FC111111110FA4A;
	fma.rn.f64 	%fd139, %fd138, %fd129, 0dBFD5555555555550;
	fma.rn.f64 	%fd140, %fd139, %fd129, 0d0000000000000000;
	fma.rn.f64 	%fd656, %fd140, %fd29, %fd29;
$L__BB1_55:
	{
	.reg .b32 %temp; 
	mov.b64 	{%temp, %r53}, %fd30;
	}
	setp.gt.u32 	%p35, %r53, 1082536910;
	@%p35 bra 	$L__BB1_57;
	fma.rn.f64 	%fd141, %fd30, 0d3FF71547652B82FE, 0d4338000000000000;
	{
	.reg .b32 %temp; 
	mov.b64 	{%r54, %temp}, %fd141;
	}
	mov.f64 	%fd142, 0dC338000000000000;
	add.rn.f64 	%fd143, %fd141, %fd142;
	fma.rn.f64 	%fd144, %fd143, 0dBFE62E42FEFA39EF, %fd30;
	fma.rn.f64 	%fd145, %fd143, 0dBC7ABC9E3B39803F, %fd144;
	fma.rn.f64 	%fd146, %fd145, 0d3E5ADE1569CE2BDF, 0d3E928AF3FCA213EA;
	fma.rn.f64 	%fd147, %fd146, %fd145, 0d3EC71DEE62401315;
	fma.rn.f64 	%fd148, %fd147, %fd145, 0d3EFA01997C89EB71;
	fma.rn.f64 	%fd149, %fd148, %fd145, 0d3F2A01A014761F65;
	fma.rn.f64 	%fd150, %fd149, %fd145, 0d3F56C16C1852B7AF;
	fma.rn.f64 	%fd151, %fd150, %fd145, 0d3F81111111122322;
	fma.rn.f64 	%fd152, %fd151, %fd145, 0d3FA55555555502A1;
	fma.rn.f64 	%fd153, %fd152, %fd145, 0d3FC5555555555511;
	fma.rn.f64 	%fd154, %fd153, %fd145, 0d3FE000000000000B;
	fma.rn.f64 	%fd155, %fd154, %fd145, 0d3FF0000000000000;
	fma.rn.f64 	%fd156, %fd155, %fd145, 0d3FF0000000000000;
	shl.b32 	%r55, %r54, 20;
	{
	.reg .b32 %temp; 
	mov.b64 	{%r56, %temp}, %fd156;
	}
	{
	.reg .b32 %temp; 
	mov.b64 	{%temp, %r57}, %fd156;
	}
	add.s32 	%r58, %r55, %r57;
	add.s32 	%r59, %r58, -2097152;
	mov.b64 	%fd157, {%r56, %r59};
	rcp.approx.ftz.f64 	%fd158, %fd157;
	neg.f64 	%fd159, %fd157;
	fma.rn.f64 	%fd160, %fd159, %fd158, 0d3FF0000000000000;
	fma.rn.f64 	%fd161, %fd160, %fd160, %fd160;
	fma.rn.f64 	%fd162, %fd161, %fd158, %fd158;
	fma.rn.f64 	%fd657, %fd162, 0d3FB0000000000000, %fd157;
	bra.uni 	$L__BB1_58;
$L__BB1_57:
	setp.le.f64 	%p36, %fd29, 0d7FF0000000000000;
	selp.f64 	%fd657, 0d7FF0000000000000, %fd29, %p36;
$L__BB1_58:
	add.f64 	%fd163, %fd657, %fd657;
	add.f64 	%fd164, %fd656, 0d3FF0000000000000;
	div.rn.f64 	%fd165, %fd164, %fd163;
	cvt.f64.f32 	%fd166, %f993;
	add.f64 	%fd167, %fd165, %fd166;
	add.f64 	%fd168, %fd167, %fd167;
	mul.f64 	%fd169, %fd27, %fd168;
	div.rn.f64 	%fd170, %fd169, %fd16;
	ld.global.f64 	%fd171, [%rd3+8];
	sub.f64 	%fd172, %fd171, %fd170;
	add.f64 	%fd173, %fd25, %fd25;
	sub.f64 	%fd174, %fd172, %fd173;
	add.f64 	%fd37, %fd171, %fd174;
	add.f64 	%fd175, %fd93, 0dBFF0000000000000;
	mul.f64 	%fd38, %fd175, %fd26;
	cvt.rn.f32.f64 	%f43, %fd38;
	setp.eq.f32 	%p37, %f43, 0f3F800000;
	mov.f32 	%f994, 0f3F800000;
	@%p37 bra 	$L__BB1_63;
	abs.f32 	%f271, %f43;
	setp.num.f32 	%p38, %f271, %f271;
	@%p38 bra 	$L__BB1_61;
	mov.f32 	%f329, 0f40000000;
	add.rn.f32 	%f994, %f43, %f329;
	bra.uni 	$L__BB1_63;
$L__BB1_61:
	setp.lt.f32 	%p39, %f271, 0f00800000;
	mul.f32 	%f274, %f271, 0f4B800000;
	selp.f32 	%f275, %f274, %f271, %p39;
	mov.b32 	%r60, %f275;
	add.s32 	%r61, %r60, -1060439283;
	and.b32  	%r62, %r61, -8388608;
	sub.s32 	%r63, %r60, %r62;
	mov.b32 	%f276, %r63;
	cvt.rn.f32.s32 	%f277, %r62;
	selp.f32 	%f278, 0fC1C00000, 0f00000000, %p39;
	fma.rn.f32 	%f279, %f277, 0f34000000, %f278;
	add.f32 	%f280, %f276, 0fBF800000;
	add.f32 	%f281, %f276, 0f3F800000;
	rcp.approx.ftz.f32 	%f282, %f281;
	add.f32 	%f283, %f280, %f280;
	mul.f32 	%f284, %f283, %f282;
	mul.f32 	%f285, %f284, %f284;
	neg.f32 	%f286, %f284;
	sub.f32 	%f287, %f280, %f284;
	add.f32 	%f288, %f287, %f287;
	fma.rn.f32 	%f289, %f286, %f280, %f288;
	mul.rn.f32 	%f290, %f282, %f289;
	fma.rn.f32 	%f291, %f285, 0f3A2C32E4, 0f3B52E7DB;
	fma.rn.f32 	%f292, %f291, %f285, 0f3C93BB73;
	fma.rn.f32 	%f293, %f292, %f285, 0f3DF6384F;
	mul.rn.f32 	%f294, %f293, %f285;
	fma.rn.f32 	%f295, %f284, 0f3FB8AA3B, %f279;
	mul.f32 	%f296, %f294, 0f40400000;
	sub.f32 	%f297, %f279, %f295;
	fma.rn.f32 	%f298, %f284, 0f3FB8AA3B, %f297;
	fma.rn.f32 	%f299, %f290, 0f3FB8AA3B, %f298;
	fma.rn.f32 	%f300, %f284, 0f32A55E34, %f299;
	fma.rn.f32 	%f301, %f296, %f290, %f300;
	fma.rn.f32 	%f302, %f294, %f284, %f301;
	add.rn.f32 	%f303, %f295, %f302;
	mov.f32 	%f304, 0f40000000;
	mul.rn.f32 	%f305, %f303, %f304;
	cvt.rni.f32.f32 	%f306, %f305;
	sub.f32 	%f307, %f305, %f306;
	neg.f32 	%f308, %f305;
	fma.rn.f32 	%f309, %f303, 0f40000000, %f308;
	neg.f32 	%f310, %f295;
	add.rn.f32 	%f311, %f303, %f310;
	neg.f32 	%f312, %f311;
	add.rn.f32 	%f313, %f302, %f312;
	fma.rn.f32 	%f314, %f313, 0f40000000, %f309;
	add.f32 	%f315, %f307, %f314;
	setp.gt.f32 	%p40, %f306, 0f00000000;
	selp.b32 	%r64, 0, -2097152000, %p40;
	setp.neu.f32 	%p41, %f43, 0f00000000;
	setp.neu.f32 	%p42, %f271, 0f7F800000;
	setp.lt.f32 	%p43, %f305, 0f00000000;
	selp.f32 	%f316, 0f00000000, 0f7F800000, %p43;
	abs.f32 	%f317, %f305;
	setp.gt.f32 	%p44, %f317, 0f43180000;
	cvt.rzi.s32.f32 	%r65, %f306;
	shl.b32 	%r66, %r65, 23;
	sub.s32 	%r67, %r66, %r64;
	mov.b32 	%f318, %r67;
	add.s32 	%r68, %r64, 2130706432;
	mov.b32 	%f319, %r68;
	fma.rn.f32 	%f320, %f315, 0f391FCB8E, 0f3AAF85ED;
	fma.rn.f32 	%f321, %f320, %f315, 0f3C1D9856;
	fma.rn.f32 	%f322, %f321, %f315, 0f3D6357BB;
	fma.rn.f32 	%f323, %f322, %f315, 0f3E75FDEC;
	fma.rn.f32 	%f324, %f323, %f315, 0f3F317218;
	fma.rn.f32 	%f325, %f324, %f315, 0f3F800000;
	mul.f32 	%f326, %f325, %f319;
	mul.f32 	%f327, %f326, %f318;
	selp.f32 	%f994, %f316, %f327, %p44;
	and.pred  	%p45, %p41, %p42;
	@%p45 bra 	$L__BB1_63;
	add.f32 	%f328, %f43, %f43;
	mov.b32 	%r69, %f328;
	and.b32  	%r70, %r69, 2147483647;
	mov.b32 	%f994, %r70;
$L__BB1_63:
	{
	.reg .b32 %temp; 
	mov.b64 	{%temp, %r71}, %fd38;
	}
	and.b32  	%r7, %r71, 2147483647;
	{
	.reg .b32 %temp; 
	mov.b64 	{%r72, %temp}, %fd38;
	}
	mov.b64 	%fd39, {%r72, %r7};
	setp.ltu.f64 	%p46, %fd39, 0d3FE4F92224DD2F1A;
	@%p46 bra 	$L__BB1_65;
	add.f64 	%fd177, %fd39, %fd39;
	cvt.rn.f32.f64 	%f330, %fd177;
	mul.f32 	%f331, %f330, 0f3FB8AA3B;
	cvt.rni.f32.f32 	%f332, %f331;
	cvt.f64.f32 	%fd178, %f332;
	fma.rn.f64 	%fd179, %fd178, 0dBFE62E42FEFA39EF, %fd177;
	fma.rn.f64 	%fd180, %fd179, 0d3E5AE904A4741B81, 0d3E928A27F89B6999;
	fma.rn.f64 	%fd181, %fd180, %fd179, 0d3EC71DE715FF7E07;
	fma.rn.f64 	%fd182, %fd181, %fd179, 0d3EFA019A6B0AC45A;
	fma.rn.f64 	%fd183, %fd182, %fd179, 0d3F2A01A017EED94F;
	fma.rn.f64 	%fd184, %fd183, %fd179, 0d3F56C16C17F2A71B;
	fma.rn.f64 	%fd185, %fd184, %fd179, 0d3F811111111173C4;
	fma.rn.f64 	%fd186, %fd185, %fd179, 0d3FA555555555211A;
	fma.rn.f64 	%fd187, %fd186, %fd179, 0d3FC5555555555540;
	fma.rn.f64 	%fd188, %fd187, %fd179, 0d3FE0000000000005;
	mul.f64 	%fd189, %fd179, %fd188;
	fma.rn.f64 	%fd190, %fd189, %fd179, %fd179;
	ex2.approx.ftz.f32 	%f333, %f332;
	cvt.f64.f32 	%fd191, %f333;
	mov.f64 	%fd192, 0d3FF0000000000000;
	sub.f64 	%fd193, %fd192, %fd191;
	neg.f64 	%fd194, %fd190;
	fma.rn.f64 	%fd195, %fd194, %fd191, %fd193;
	mov.f64 	%fd196, 0d4000000000000000;
	sub.f64 	%fd197, %fd196, %fd195;
	rcp.approx.ftz.f64 	%fd198, %fd197;
	neg.f64 	%fd199, %fd197;
	fma.rn.f64 	%fd200, %fd199, %fd198, 0d3FF0000000000000;
	fma.rn.f64 	%fd201, %fd200, %fd200, %fd200;
	fma.rn.f64 	%fd202, %fd201, %fd198, %fd198;
	fma.rn.f64 	%fd203, %fd202, 0dC000000000000000, 0d3FF0000000000000;
	setp.gt.u32 	%p47, %r7, 1077088193;
	selp.f64 	%fd204, 0d3FF0000000000000, %fd203, %p47;
	copysign.f64 	%fd658, %fd38, %fd204;
	bra.uni 	$L__BB1_66;
$L__BB1_65:
	mul.f64 	%fd205, %fd38, %fd38;
	fma.rn.f64 	%fd206, %fd205, 0dBEF0BC46E2F5E964, 0d3F14359F420AFC3D;
	fma.rn.f64 	%fd207, %fd206, %fd205, 0dBF2DF9F0728C5D84;
	fma.rn.f64 	%fd208, %fd207, %fd205, 0d3F4337D1CEC4F033;
	fma.rn.f64 	%fd209, %fd208, %fd205, 0dBF57D6E9674335B3;
	fma.rn.f64 	%fd210, %fd209, %fd205, 0d3F6D6D000D7AAD3D;
	fma.rn.f64 	%fd211, %fd210, %fd205, 0dBF8226E1F3CF1EF5;
	fma.rn.f64 	%fd212, %fd211, %fd205, 0d3F9664F47EC0C8CF;
	fma.rn.f64 	%fd213, %fd212, %fd205, 0dBFABA1BA1B80AB40;
	fma.rn.f64 	%fd214, %fd213, %fd205, 0d3FC111111110FA4A;
	fma.rn.f64 	%fd215, %fd214, %fd205, 0dBFD5555555555550;
	fma.rn.f64 	%fd216, %fd215, %fd205, 0d0000000000000000;
	fma.rn.f64 	%fd658, %fd216, %fd38, %fd38;
$L__BB1_66:
	{
	.reg .b32 %temp; 
	mov.b64 	{%temp, %r73}, %fd39;
	}
	setp.gt.u32 	%p48, %r73, 1082536910;
	@%p48 bra 	$L__BB1_68;
	fma.rn.f64 	%fd217, %fd39, 0d3FF71547652B82FE, 0d4338000000000000;
	{
	.reg .b32 %temp; 
	mov.b64 	{%r74, %temp}, %fd217;
	}
	mov.f64 	%fd218, 0dC338000000000000;
	add.rn.f64 	%fd219, %fd217, %fd218;
	fma.rn.f64 	%fd220, %fd219, 0dBFE62E42FEFA39EF, %fd39;
	fma.rn.f64 	%fd221, %fd219, 0dBC7ABC9E3B39803F, %fd220;
	fma.rn.f64 	%fd222, %fd221, 0d3E5ADE1569CE2BDF, 0d3E928AF3FCA213EA;
	fma.rn.f64 	%fd223, %fd222, %fd221, 0d3EC71DEE62401315;
	fma.rn.f64 	%fd224, %fd223, %fd221, 0d3EFA01997C89EB71;
	fma.rn.f64 	%fd225, %fd224, %fd221, 0d3F2A01A014761F65;
	fma.rn.f64 	%fd226, %fd225, %fd221, 0d3F56C16C1852B7AF;
	fma.rn.f64 	%fd227, %fd226, %fd221, 0d3F81111111122322;
	fma.rn.f64 	%fd228, %fd227, %fd221, 0d3FA55555555502A1;
	fma.rn.f64 	%fd229, %fd228, %fd221, 0d3FC5555555555511;
	fma.rn.f64 	%fd230, %fd229, %fd221, 0d3FE000000000000B;
	fma.rn.f64 	%fd231, %fd230, %fd221, 0d3FF0000000000000;
	fma.rn.f64 	%fd232, %fd231, %fd221, 0d3FF0000000000000;
	shl.b32 	%r75, %r74, 20;
	{
	.reg .b32 %temp; 
	mov.b64 	{%r76, %temp}, %fd232;
	}
	{
	.reg .b32 %temp; 
	mov.b64 	{%temp, %r77}, %fd232;
	}
	add.s32 	%r78, %r75, %r77;
	add.s32 	%r79, %r78, -2097152;
	mov.b64 	%fd233, {%r76, %r79};
	rcp.approx.ftz.f64 	%fd234, %fd233;
	neg.f64 	%fd235, %fd233;
	fma.rn.f64 	%fd236, %fd235, %fd234, 0d3FF0000000000000;
	fma.rn.f64 	%fd237, %fd236, %fd236, %fd236;
	fma.rn.f64 	%fd238, %fd237, %fd234, %fd234;
	fma.rn.f64 	%fd659, %fd238, 0d3FB0000000000000, %fd233;
	bra.uni 	$L__BB1_69;
$L__BB1_68:
	setp.le.f64 	%p49, %fd38, 0d7FF0000000000000;
	selp.f64 	%fd659, 0d7FF0000000000000, %fd38, %p49;
$L__BB1_69:
	ld.param.u64 	%rd29, [_Z10next_2_ordPdS_S_S_S_dS_i_param_6];
	add.f64 	%fd239, %fd659, %fd659;
	add.f64 	%fd240, %fd658, 0d3FF0000000000000;
	div.rn.f64 	%fd241, %fd240, %fd239;
	cvt.f64.f32 	%fd242, %f994;
	add.f64 	%fd243, %fd241, %fd242;
	ld.const.f64 	%fd244, [constants+16];
	mul.f64 	%fd245, %fd244, %fd25;
	sub.f64 	%fd246, %fd243, %fd245;
	add.f64 	%fd247, %fd246, %fd246;
	mul.f64 	%fd248, %fd27, %fd247;
	div.rn.f64 	%fd249, %fd248, %fd16;
	sub.f64 	%fd250, %fd37, %fd249;
	fma.rn.f64 	%fd46, %fd28, %fd250, %fd25;
	cvta.to.global.u64 	%rd13, %rd29;
	ld.global.f64 	%fd251, [%rd13];
	add.f64 	%fd252, %fd93, 0dBFE0000000000000;
	ld.const.f64 	%fd253, [constants+56];
	mul.f64 	%fd254, %fd252, %fd253;
	add.f64 	%fd255, %fd251, %fd251;
	mul.f64 	%fd47, %fd254, %fd255;
	sub.f64 	%fd48, %fd251, %fd254;
	{
	.reg .b32 %temp; 
	mov.b64 	{%temp, %r80}, %fd48;
	}
	and.b32  	%r8, %r80, 2147483647;
	{
	.reg .b32 %temp; 
	mov.b64 	{%r81, %temp}, %fd48;
	}
	mov.b64 	%fd49, {%r81, %r8};
	setp.ltu.f64 	%p50, %fd49, 0d3FE4F92224DD2F1A;
	@%p50 bra 	$L__BB1_71;
	add.f64 	%fd256, %fd49, %fd49;
	cvt.rn.f32.f64 	%f334, %fd256;
	mul.f32 	%f335, %f334, 0f3FB8AA3B;
	cvt.rni.f32.f32 	%f336, %f335;
	cvt.f64.f32 	%fd257, %f336;
	fma.rn.f64 	%fd258, %fd257, 0dBFE62E42FEFA39EF, %fd256;
	fma.rn.f64 	%fd259, %fd258, 0d3E5AE904A4741B81, 0d3E928A27F89B6999;
	fma.rn.f64 	%fd260, %fd259, %fd258, 0d3EC71DE715FF7E07;
	fma.rn.f64 	%fd261, %fd260, %fd258, 0d3EFA019A6B0AC45A;
	fma.rn.f64 	%fd262, %fd261, %fd258, 0d3F2A01A017EED94F;
	fma.rn.f64 	%fd263, %fd262, %fd258, 0d3F56C16C17F2A71B;
	fma.rn.f64 	%fd264, %fd263, %fd258, 0d3F811111111173C4;
	fma.rn.f64 	%fd265, %fd264, %fd258, 0d3FA555555555211A;
	fma.rn.f64 	%fd266, %fd265, %fd258, 0d3FC5555555555540;
	fma.rn.f64 	%fd267, %fd266, %fd258, 0d3FE0000000000005;
	mul.f64 	%fd268, %fd258, %fd267;
	fma.rn.f64 	%fd269, %fd268, %fd258, %fd258;
	ex2.approx.ftz.f32 	%f337, %f336;
	cvt.f64.f32 	%fd270, %f337;
	mov.f64 	%fd271, 0d3FF0000000000000;
	sub.f64 	%fd272, %fd271, %fd270;
	neg.f64 	%fd273, %fd269;
	fma.rn.f64 	%fd274, %fd273, %fd270, %fd272;
	mov.f64 	%fd275, 0d4000000000000000;
	sub.f64 	%fd276, %fd275, %fd274;
	rcp.approx.ftz.f64 	%fd277, %fd276;
	neg.f64 	%fd278, %fd276;
	fma.rn.f64 	%fd279, %fd278, %fd277, 0d3FF0000000000000;
	fma.rn.f64 	%fd280, %fd279, %fd279, %fd279;
	fma.rn.f64 	%fd281, %fd280, %fd277, %fd277;
	fma.rn.f64 	%fd282, %fd281, 0dC000000000000000, 0d3FF0000000000000;
	setp.gt.u32 	%p51, %r8, 1077088193;
	selp.f64 	%fd283, 0d3FF0000000000000, %fd282, %p51;
	copysign.f64 	%fd660, %fd48, %fd283;
	bra.uni 	$L__BB1_72;
$L__BB1_71:
	mul.f64 	%fd284, %fd48, %fd48;
	fma.rn.f64 	%fd285, %fd284, 0dBEF0BC46E2F5E964, 0d3F14359F420AFC3D;
	fma.rn.f64 	%fd286, %fd285, %fd284, 0dBF2DF9F0728C5D84;
	fma.rn.f64 	%fd287, %fd286, %fd284, 0d3F4337D1CEC4F033;
	fma.rn.f64 	%fd288, %fd287, %fd284, 0dBF57D6E9674335B3;
	fma.rn.f64 	%fd289, %fd288, %fd284, 0d3F6D6D000D7AAD3D;
	fma.rn.f64 	%fd290, %fd289, %fd284, 0dBF8226E1F3CF1EF5;
	fma.rn.f64 	%fd291, %fd290, %fd284, 0d3F9664F47EC0C8CF;
	fma.rn.f64 	%fd292, %fd291, %fd284, 0dBFABA1BA1B80AB40;
	fma.rn.f64 	%fd293, %fd292, %fd284, 0d3FC111111110FA4A;
	fma.rn.f64 	%fd294, %fd293, %fd284, 0dBFD5555555555550;
	fma.rn.f64 	%fd295, %fd294, %fd284, 0d0000000000000000;
	fma.rn.f64 	%fd660, %fd295, %fd48, %fd48;
$L__BB1_72:
	cvt.rn.f32.f64 	%f48, %fd660;
	abs.f32 	%f49, %f48;
	setp.eq.f32 	%p52, %f48, 0f3F800000;
	mov.f32 	%f995, 0f3F800000;
	@%p52 bra 	$L__BB1_77;
	setp.num.f32 	%p53, %f49, %f49;
	@%p53 bra 	$L__BB1_75;
	mov.f32 	%f396, 0f40000000;
	add.rn.f32 	%f995, %f48, %f396;
	bra.uni 	$L__BB1_77;
$L__BB1_75:
	setp.lt.f32 	%p54, %f49, 0f00800000;
	mul.f32 	%f341, %f49, 0f4B800000;
	selp.f32 	%f342, %f341, %f49, %p54;
	mov.b32 	%r82, %f342;
	add.s32 	%r83, %r82, -1060439283;
	and.b32  	%r84, %r83, -8388608;
	sub.s32 	%r85, %r82, %r84;
	mov.b32 	%f343, %r85;
	cvt.rn.f32.s32 	%f344, %r84;
	selp.f32 	%f345, 0fC1C00000, 0f00000000, %p54;
	fma.rn.f32 	%f346, %f344, 0f34000000, %f345;
	add.f32 	%f347, %f343, 0fBF800000;
	add.f32 	%f348, %f343, 0f3F800000;
	rcp.approx.ftz.f32 	%f349, %f348;
	add.f32 	%f350, %f347, %f347;
	mul.f32 	%f351, %f350, %f349;
	mul.f32 	%f352, %f351, %f351;
	neg.f32 	%f353, %f351;
	sub.f32 	%f354, %f347, %f351;
	add.f32 	%f355, %f354, %f354;
	fma.rn.f32 	%f356, %f353, %f347, %f355;
	mul.rn.f32 	%f357, %f349, %f356;
	fma.rn.f32 	%f358, %f352, 0f3A2C32E4, 0f3B52E7DB;
	fma.rn.f32 	%f359, %f358, %f352, 0f3C93BB73;
	fma.rn.f32 	%f360, %f359, %f352, 0f3DF6384F;
	mul.rn.f32 	%f361, %f360, %f352;
	fma.rn.f32 	%f362, %f351, 0f3FB8AA3B, %f346;
	mul.f32 	%f363, %f361, 0f40400000;
	sub.f32 	%f364, %f346, %f362;
	fma.rn.f32 	%f365, %f351, 0f3FB8AA3B, %f364;
	fma.rn.f32 	%f366, %f357, 0f3FB8AA3B, %f365;
	fma.rn.f32 	%f367, %f351, 0f32A55E34, %f366;
	fma.rn.f32 	%f368, %f363, %f357, %f367;
	fma.rn.f32 	%f369, %f361, %f351, %f368;
	add.rn.f32 	%f370, %f362, %f369;
	mov.f32 	%f371, 0f40000000;
	mul.rn.f32 	%f372, %f370, %f371;
	cvt.rni.f32.f32 	%f373, %f372;
	sub.f32 	%f374, %f372, %f373;
	neg.f32 	%f375, %f372;
	fma.rn.f32 	%f376, %f370, 0f40000000, %f375;
	neg.f32 	%f377, %f362;
	add.rn.f32 	%f378, %f370, %f377;
	neg.f32 	%f379, %f378;
	add.rn.f32 	%f380, %f369, %f379;
	fma.rn.f32 	%f381, %f380, 0f40000000, %f376;
	add.f32 	%f382, %f374, %f381;
	setp.gt.f32 	%p55, %f373, 0f00000000;
	selp.b32 	%r86, 0, -2097152000, %p55;
	setp.neu.f32 	%p56, %f48, 0f00000000;
	setp.neu.f32 	%p57, %f49, 0f7F800000;
	setp.lt.f32 	%p58, %f372, 0f00000000;
	selp.f32 	%f383, 0f00000000, 0f7F800000, %p58;
	abs.f32 	%f384, %f372;
	setp.gt.f32 	%p59, %f384, 0f43180000;
	cvt.rzi.s32.f32 	%r87, %f373;
	shl.b32 	%r88, %r87, 23;
	sub.s32 	%r89, %r88, %r86;
	mov.b32 	%f385, %r89;
	add.s32 	%r90, %r86, 2130706432;
	mov.b32 	%f386, %r90;
	fma.rn.f32 	%f387, %f382, 0f391FCB8E, 0f3AAF85ED;
	fma.rn.f32 	%f388, %f387, %f382, 0f3C1D9856;
	fma.rn.f32 	%f389, %f388, %f382, 0f3D6357BB;
	fma.rn.f32 	%f390, %f389, %f382, 0f3E75FDEC;
	fma.rn.f32 	%f391, %f390, %f382, 0f3F317218;
	fma.rn.f32 	%f392, %f391, %f382, 0f3F800000;
	mul.f32 	%f393, %f392, %f386;
	mul.f32 	%f394, %f393, %f385;
	selp.f32 	%f995, %f383, %f394, %p59;
	and.pred  	%p60, %p56, %p57;
	@%p60 bra 	$L__BB1_77;
	add.f32 	%f395, %f48, %f48;
	mov.b32 	%r91, %f395;
	and.b32  	%r92, %r91, 2147483647;
	mov.b32 	%f995, %r92;
$L__BB1_77:
	add.f32 	%f397, %f995, %f995;
	cvt.f64.f32 	%fd296, %f397;
	add.f64 	%fd297, %fd660, 0d3FF0000000000000;
	sub.f64 	%fd53, %fd297, %fd296;
	{
	.reg .b32 %temp; 
	mov.b64 	{%temp, %r93}, %fd49;
	}
	setp.gt.u32 	%p61, %r93, 1082536910;
	@%p61 bra 	$L__BB1_79;
	fma.rn.f64 	%fd298, %fd49, 0d3FF71547652B82FE, 0d4338000000000000;
	{
	.reg .b32 %temp; 
	mov.b64 	{%r94, %temp}, %fd298;
	}
	mov.f64 	%fd299, 0dC338000000000000;
	add.rn.f64 	%fd300, %fd298, %fd299;
	fma.rn.f64 	%fd301, %fd300, 0dBFE62E42FEFA39EF, %fd49;
	fma.rn.f64 	%fd302, %fd300, 0dBC7ABC9E3B39803F, %fd301;
	fma.rn.f64 	%fd303, %fd302, 0d3E5ADE1569CE2BDF, 0d3E928AF3FCA213EA;
	fma.rn.f64 	%fd304, %fd303, %fd302, 0d3EC71DEE62401315;
	fma.rn.f64 	%fd305, %fd304, %fd302, 0d3EFA01997C89EB71;
	fma.rn.f64 	%fd306, %fd305, %fd302, 0d3F2A01A014761F65;
	fma.rn.f64 	%fd307, %fd306, %fd302, 0d3F56C16C1852B7AF;
	fma.rn.f64 	%fd308, %fd307, %fd302, 0d3F81111111122322;
	fma.rn.f64 	%fd309, %fd308, %fd302, 0d3FA55555555502A1;
	fma.rn.f64 	%fd310, %fd309, %fd302, 0d3FC5555555555511;
	fma.rn.f64 	%fd311, %fd310, %fd302, 0d3FE000000000000B;
	fma.rn.f64 	%fd312, %fd311, %fd302, 0d3FF0000000000000;
	fma.rn.f64 	%fd313, %fd312, %fd302, 0d3FF0000000000000;
	shl.b32 	%r95, %r94, 20;
	{
	.reg .b32 %temp; 
	mov.b64 	{%r96, %temp}, %fd313;
	}
	{
	.reg .b32 %temp; 
	mov.b64 	{%temp, %r97}, %fd313;
	}
	add.s32 	%r98, %r95, %r97;
	add.s32 	%r99, %r98, -2097152;
	mov.b64 	%fd314, {%r96, %r99};
	rcp.approx.ftz.f64 	%fd315, %fd314;
	neg.f64 	%fd316, %fd314;
	fma.rn.f64 	%fd317, %fd316, %fd315, 0d3FF0000000000000;
	fma.rn.f64 	%fd318, %fd317, %fd317, %fd317;
	fma.rn.f64 	%fd319, %fd318, %fd315, %fd315;
	fma.rn.f64 	%fd661, %fd319, 0d3FB0000000000000, %fd314;
	bra.uni 	$L__BB1_80;
$L__BB1_79:
	setp.le.f64 	%p62, %fd48, 0d7FF0000000000000;
	selp.f64 	%fd661, 0d7FF0000000000000, %fd48, %p62;
$L__BB1_80:
	add.f64 	%fd320, %fd661, %fd661;
	div.rn.f64 	%fd321, %fd53, %fd320;
	add.f64 	%fd322, %fd47, %fd321;
	fma.rn.f64 	%fd324, %fd253, %fd322, %fd46;
	st.global.f64 	[%rd1], %fd324;
$L__BB1_81:
	setp.ne.s32 	%p107, %r1, %r3;
	@%p107 bra 	$L__BB1_130;
	ld.const.f64 	%fd57, [constants+8];
	setp.neu.f64 	%p108, %fd57, 0d0000000000000000;
	@%p108 bra 	$L__BB1_92;
	ld.const.f64 	%fd624, [constants+56];
	mul.f64 	%fd58, %fd93, %fd624;
	cvt.rn.f32.f64 	%f54, %fd58;
	abs.f32 	%f55, %f54;
	setp.eq.f32 	%p162, %f54, 0f3F800000;
	mov.f32 	%f996, 0f3F800000;
	@%p162 bra 	$L__BB1_88;
	setp.num.f32 	%p163, %f55, %f55;
	@%p163 bra 	$L__BB1_86;
	mov.f32 	%f986, 0f40000000;
	add.rn.f32 	%f996, %f54, %f986;
	bra.uni 	$L__BB1_88;
$L__BB1_86:
	setp.lt.f32 	%p164, %f55, 0f00800000;
	mul.f32 	%f931, %f55, 0f4B800000;
	selp.f32 	%f932, %f931, %f55, %p164;
	mov.b32 	%r246, %f932;
	add.s32 	%r247, %r246, -1060439283;
	and.b32  	%r248, %r247, -8388608;
	sub.s32 	%r249, %r246, %r248;
	mov.b32 	%f933, %r249;
	cvt.rn.f32.s32 	%f934, %r248;
	selp.f32 	%f935, 0fC1C00000, 0f00000000, %p164;
	fma.rn.f32 	%f936, %f934, 0f34000000, %f935;
	add.f32 	%f937, %f933, 0fBF800000;
	add.f32 	%f938, %f933, 0f3F800000;
	rcp.approx.ftz.f32 	%f939, %f938;
	add.f32 	%f940, %f937, %f937;
	mul.f32 	%f941, %f940, %f939;
	mul.f32 	%f942, %f941, %f941;
	neg.f32 	%f943, %f941;
	sub.f32 	%f944, %f937, %f941;
	add.f32 	%f945, %f944, %f944;
	fma.rn.f32 	%f946, %f943, %f937, %f945;
	mul.rn.f32 	%f947, %f939, %f946;
	fma.rn.f32 	%f948, %f942, 0f3A2C32E4, 0f3B52E7DB;
	fma.rn.f32 	%f949, %f948, %f942, 0f3C93BB73;
	fma.rn.f32 	%f950, %f949, %f942, 0f3DF6384F;
	mul.rn.f32 	%f951, %f950, %f942;
	fma.rn.f32 	%f952, %f941, 0f3FB8AA3B, %f936;
	mul.f32 	%f953, %f951, 0f40400000;
	sub.f32 	%f954, %f936, %f952;
	fma.rn.f32 	%f955, %f941, 0f3FB8AA3B, %f954;
	fma.rn.f32 	%f956, %f947, 0f3FB8AA3B, %f955;
	fma.rn.f32 	%f957, %f941, 0f32A55E34, %f956;
	fma.rn.f32 	%f958, %f953, %f947, %f957;
	fma.rn.f32 	%f959, %f951, %f941, %f958;
	add.rn.f32 	%f960, %f952, %f959;
	mov.f32 	%f961, 0f40000000;
	mul.rn.f32 	%f962, %f960, %f961;
	cvt.rni.f32.f32 	%f963, %f962;
	sub.f32 	%f964, %f962, %f963;
	neg.f32 	%f965, %f962;
	fma.rn.f32 	%f966, %f960, 0f40000000, %f965;
	neg.f32 	%f967, %f952;
	add.rn.f32 	%f968, %f960, %f967;
	neg.f32 	%f969, %f968;
	add.rn.f32 	%f970, %f959, %f969;
	fma.rn.f32 	%f971, %f970, 0f40000000, %f966;
	add.f32 	%f972, %f964, %f971;
	setp.gt.f32 	%p165, %f963, 0f00000000;
	selp.b32 	%r250, 0, -2097152000, %p165;
	setp.neu.f32 	%p166, %f54, 0f00000000;
	setp.neu.f32 	%p167, %f55, 0f7F800000;
	setp.lt.f32 	%p168, %f962, 0f00000000;
	selp.f32 	%f973, 0f00000000, 0f7F800000, %p168;
	abs.f32 	%f974, %f962;
	setp.gt.f32 	%p169, %f974, 0f43180000;
	cvt.rzi.s32.f32 	%r251, %f963;
	shl.b32 	%r252, %r251, 23;
	sub.s32 	%r253, %r252, %r250;
	mov.b32 	%f975, %r253;
	add.s32 	%r254, %r250, 2130706432;
	mov.b32 	%f976, %r254;
	fma.rn.f32 	%f977, %f972, 0f391FCB8E, 0f3AAF85ED;
	fma.rn.f32 	%f978, %f977, %f972, 0f3C1D9856;
	fma.rn.f32 	%f979, %f978, %f972, 0f3D6357BB;
	fma.rn.f32 	%f980, %f979, %f972, 0f3E75FDEC;
	fma.rn.f32 	%f981, %f980, %f972, 0f3F317218;
	fma.rn.f32 	%f982, %f981, %f972, 0f3F800000;
	mul.f32 	%f983, %f982, %f976;
	mul.f32 	%f984, %f983, %f975;
	selp.f32 	%f996, %f973, %f984, %p169;
	and.pred  	%p170, %p166, %p167;
	@%p170 bra 	$L__BB1_88;
	add.f32 	%f985, %f54, %f54;
	mov.b32 	%r255, %f985;
	and.b32  	%r256, %r255, 2147483647;
	mov.b32 	%f996, %r256;
$L__BB1_88:
	mov.f64 	%fd625, 0d3FF0000000000000;
	sub.f64 	%fd59, %fd625, %fd58;
	{
	.reg .b32 %temp; 
	mov.b64 	{%temp, %r257}, %fd59;
	}
	and.b32  	%r258, %r257, 2147483647;
	{
	.reg .b32 %temp; 
	mov.b64 	{%r259, %temp}, %fd59;
	}
	mov.b64 	%fd60, {%r259, %r258};
	{
	.reg .b32 %temp; 
	mov.b64 	{%temp, %r260}, %fd60;
	}
	setp.gt.u32 	%p171, %r260, 1082536910;
	@%p171 bra 	$L__BB1_90;
	fma.rn.f64 	%fd626, %fd60, 0d3FF71547652B82FE, 0d4338000000000000;
	{
	.reg .b32 %temp; 
	mov.b64 	{%r261, %temp}, %fd626;
	}
	mov.f64 	%fd627, 0dC338000000000000;
	add.rn.f64 	%fd628, %fd626, %fd627;
	fma.rn.f64 	%fd629, %fd628, 0dBFE62E42FEFA39EF, %fd60;
	fma.rn.f64 	%fd630, %fd628, 0dBC7ABC9E3B39803F, %fd629;
	fma.rn.f64 	%fd631, %fd630, 0d3E5ADE1569CE2BDF, 0d3E928AF3FCA213EA;
	fma.rn.f64 	%fd632, %fd631, %fd630, 0d3EC71DEE62401315;
	fma.rn.f64 	%fd633, %fd632, %fd630, 0d3EFA01997C89EB71;
	fma.rn.f64 	%fd634, %fd633, %fd630, 0d3F2A01A014761F65;
	fma.rn.f64 	%fd635, %fd634, %fd630, 0d3F56C16C1852B7AF;
	fma.rn.f64 	%fd636, %fd635, %fd630, 0d3F81111111122322;
	fma.rn.f64 	%fd637, %fd636, %fd630, 0d3FA55555555502A1;
	fma.rn.f64 	%fd638, %fd637, %fd630, 0d3FC5555555555511;
	fma.rn.f64 	%fd639, %fd638, %fd630, 0d3FE000000000000B;
	fma.rn.f64 	%fd640, %fd639, %fd630, 0d3FF0000000000000;
	fma.rn.f64 	%fd641, %fd640, %fd630, 0d3FF0000000000000;
	shl.b32 	%r262, %r261, 20;
	{
	.reg .b32 %temp; 
	mov.b64 	{%r263, %temp}, %fd641;
	}
	{
	.reg .b32 %temp; 
	mov.b64 	{%temp, %r264}, %fd641;
	}
	add.s32 	%r265, %r262, %r264;
	add.s32 	%r266, %r265, -2097152;
	mov.b64 	%fd642, {%r263, %r266};
	rcp.approx.ftz.f64 	%fd643, %fd642;
	neg.f64 	%fd644, %fd642;
	fma.rn.f64 	%fd645, %fd644, %fd643, 0d3FF0000000000000;
	fma.rn.f64 	%fd646, %fd645, %fd645, %fd645;
	fma.rn.f64 	%fd647, %fd646, %fd643, %fd643;
	fma.rn.f64 	%fd662, %fd647, 0d3FB0000000000000, %fd642;
	bra.uni 	$L__BB1_91;
$L__BB1_90:
	setp.le.f64 	%p172, %fd59, 0d7FF0000000000000;
	selp.f64 	%fd662, 0d7FF0000000000000, %fd59, %p172;
$L__BB1_91:
	add.f64 	%fd648, %fd662, %fd662;
	rcp.rn.f64 	%fd649, %fd648;
	cvt.f64.f32 	%fd650, %f996;
	add.f64 	%fd651, %fd649, %fd650;
	mul.wide.s32 	%rd27, %r1, 8;
	add.s64 	%rd28, %rd1, %rd27;
	st.global.f64 	[%rd28], %fd651;
	bra.uni 	$L__BB1_130;
$L__BB1_92:
	ld.global.f64 	%fd64, [%rd3];
	ld.const.f64 	%fd479, [constants+32];
	cvt.rn.f32.f64 	%f60, %fd479;
	abs.f32 	%f61, %f60;
	setp.eq.f32 	%p109, %f60, 0f3F800000;
	mov.f32 	%f997, 0f3F800000;
	@%p109 bra 	$L__BB1_97;
	setp.num.f32 	%p110, %f61, %f61;
	@%p110 bra 	$L__BB1_95;
	mov.f32 	%f693, 0f40000000;
	add.rn.f32 	%f997, %f60, %f693;
	bra.uni 	$L__BB1_97;
$L__BB1_95:
	setp.lt.f32 	%p111, %f61, 0f00800000;
	mul.f32 	%f638, %f61, 0f4B800000;
	selp.f32 	%f639, %f638, %f61, %p111;
	mov.b32 	%r162, %f639;
	add.s32 	%r163, %r162, -1060439283;
	and.b32  	%r164, %r163, -8388608;
	sub.s32 	%r165, %r162, %r164;
	mov.b32 	%f640, %r165;
	cvt.rn.f32.s32 	%f641, %r164;
	selp.f32 	%f642, 0fC1C00000, 0f00000000, %p111;
	fma.rn.f32 	%f643, %f641, 0f34000000, %f642;
	add.f32 	%f644, %f640, 0fBF800000;
	add.f32 	%f645, %f640, 0f3F800000;
	rcp.approx.ftz.f32 	%f646, %f645;
	add.f32 	%f647, %f644, %f644;
	mul.f32 	%f648, %f647, %f646;
	mul.f32 	%f649, %f648, %f648;
	neg.f32 	%f650, %f648;
	sub.f32 	%f651, %f644, %f648;
	add.f32 	%f652, %f651, %f651;
	fma.rn.f32 	%f653, %f650, %f644, %f652;
	mul.rn.f32 	%f654, %f646, %f653;
	fma.rn.f32 	%f655, %f649, 0f3A2C32E4, 0f3B52E7DB;
	fma.rn.f32 	%f656, %f655, %f649, 0f3C93BB73;
	fma.rn.f32 	%f657, %f656, %f649, 0f3DF6384F;
	mul.rn.f32 	%f658, %f657, %f649;
	fma.rn.f32 	%f659, %f648, 0f3FB8AA3B, %f643;
	mul.f32 	%f660, %f658, 0f40400000;
	sub.f32 	%f661, %f643, %f659;
	fma.rn.f32 	%f662, %f648, 0f3FB8AA3B, %f661;
	fma.rn.f32 	%f663, %f654, 0f3FB8AA3B, %f662;
	fma.rn.f32 	%f664, %f648, 0f32A55E34, %f663;
	fma.rn.f32 	%f665, %f660, %f654, %f664;
	fma.rn.f32 	%f666, %f658, %f648, %f665;
	add.rn.f32 	%f667, %f659, %f666;
	mov.f32 	%f668, 0f40000000;
	mul.rn.f32 	%f669, %f667, %f668;
	cvt.rni.f32.f32 	%f670, %f669;
	sub.f32 	%f671, %f669, %f670;
	neg.f32 	%f672, %f669;
	fma.rn.f32 	%f673, %f667, 0f40000000, %f672;
	neg.f32 	%f674, %f659;
	add.rn.f32 	%f675, %f667, %f674;
	neg.f32 	%f676, %f675;
	add.rn.f32 	%f677, %f666, %f676;
	fma.rn.f32 	%f678, %f677, 0f40000000, %f673;
	add.f32 	%f679, %f671, %f678;
	setp.gt.f32 	%p112, %f670, 0f00000000;
	selp.b32 	%r166, 0, -2097152000, %p112;
	setp.neu.f32 	%p113, %f60, 0f00000000;
	setp.neu.f32 	%p114, %f61, 0f7F800000;
	setp.lt.f32 	%p115, %f669, 0f00000000;
	selp.f32 	%f680, 0f00000000, 0f7F800000, %p115;
	abs.f32 	%f681, %f669;
	setp.gt.f32 	%p116, %f681, 0f43180000;
	cvt.rzi.s32.f32 	%r167, %f670;
	shl.b32 	%r168, %r167, 23;
	sub.s32 	%r169, %r168, %r166;
	mov.b32 	%f682, %r169;
	add.s32 	%r170, %r166, 2130706432;
	mov.b32 	%f683, %r170;
	fma.rn.f32 	%f684, %f679, 0f391FCB8E, 0f3AAF85ED;
	fma.rn.f32 	%f685, %f684, %f679, 0f3C1D9856;
	fma.rn.f32 	%f686, %f685, %f679, 0f3D6357BB;
	fma.rn.f32 	%f687, %f686, %f679, 0f3E75FDEC;
	fma.rn.f32 	%f688, %f687, %f679, 0f3F317218;
	fma.rn.f32 	%f689, %f688, %f679, 0f3F800000;
	mul.f32 	%f690, %f689, %f683;
	mul.f32 	%f691, %f690, %f682;
	selp.f32 	%f997, %f680, %f691, %p116;
	and.pred  	%p117, %p113, %p114;
	@%p117 bra 	$L__BB1_97;
	add.f32 	%f692, %f60, %f60;
	mov.b32 	%r171, %f692;
	and.b32  	%r172, %r171, 2147483647;
	mov.b32 	%f997, %r172;
$L__BB1_97:
	cvt.f64.f32 	%fd65, %f997;
	ld.const.f64 	%fd66, [constants+56];
	ld.const.f64 	%fd67, [constants+40];
	cvt.rn.f32.f64 	%f66, %fd67;
	abs.f32 	%f67, %f66;
	setp.eq.f32 	%p118, %f66, 0f3F800000;
	mov.f32 	%f998, 0f3F800000;
	@%p118 bra 	$L__BB1_102;
	setp.num.f32 	%p119, %f67, %f67;
	@%p119 bra 	$L__BB1_100;
	mov.f32 	%f750, 0f40000000;
	add.rn.f32 	%f998, %f66, %f750;
	bra.uni 	$L__BB1_102;
$L__BB1_100:
	setp.lt.f32 	%p120, %f67, 0f00800000;
	mul.f32 	%f695, %f67, 0f4B800000;
	selp.f32 	%f696, %f695, %f67, %p120;
	mov.b32 	%r173, %f696;
	add.s32 	%r174, %r173, -1060439283;
	and.b32  	%r175, %r174, -8388608;
	sub.s32 	%r176, %r173, %r175;
	mov.b32 	%f697, %r176;
	cvt.rn.f32.s32 	%f698, %r175;
	selp.f32 	%f699, 0fC1C00000, 0f00000000, %p120;
	fma.rn.f32 	%f700, %f698, 0f34000000, %f699;
	add.f32 	%f701, %f697, 0fBF800000;
	add.f32 	%f702, %f697, 0f3F800000;
	rcp.approx.ftz.f32 	%f703, %f702;
	add.f32 	%f704, %f701, %f701;
	mul.f32 	%f705, %f704, %f703;
	mul.f32 	%f706, %f705, %f705;
	neg.f32 	%f707, %f705;
	sub.f32 	%f708, %f701, %f705;
	add.f32 	%f709, %f708, %f708;
	fma.rn.f32 	%f710, %f707, %f701, %f709;
	mul.rn.f32 	%f711, %f703, %f710;
	fma.rn.f32 	%f712, %f706, 0f3A2C32E4, 0f3B52E7DB;
	fma.rn.f32 	%f713, %f712, %f706, 0f3C93BB73;
	fma.rn.f32 	%f714, %f713, %f706, 0f3DF6384F;
	mul.rn.f32 	%f715, %f714, %f706;
	fma.rn.f32 	%f716, %f705, 0f3FB8AA3B, %f700;
	mul.f32 	%f717, %f715, 0f40400000;
	sub.f32 	%f718, %f700, %f716;
	fma.rn.f32 	%f719, %f705, 0f3FB8AA3B, %f718;
	fma.rn.f32 	%f720, %f711, 0f3FB8AA3B, %f719;
	fma.rn.f32 	%f721, %f705, 0f32A55E34, %f720;
	fma.rn.f32 	%f722, %f717, %f711, %f721;
	fma.rn.f32 	%f723, %f715, %f705, %f722;
	add.rn.f32 	%f724, %f716, %f723;
	mov.f32 	%f725, 0f40000000;
	mul.rn.f32 	%f726, %f724, %f725;
	cvt.rni.f32.f32 	%f727, %f726;
	sub.f32 	%f728, %f726, %f727;
	neg.f32 	%f729, %f726;
	fma.rn.f32 	%f730, %f724, 0f40000000, %f729;
	neg.f32 	%f731, %f716;
	add.rn.f32 	%f732, %f724, %f731;
	neg.f32 	%f733, %f732;
	add.rn.f32 	%f734, %f723, %f733;
	fma.rn.f32 	%f735, %f734, 0f40000000, %f730;
	add.f32 	%f736, %f728, %f735;
	setp.gt.f32 	%p121, %f727, 0f00000000;
	selp.b32 	%r177, 0, -2097152000, %p121;
	setp.neu.f32 	%p122, %f66, 0f00000000;
	setp.neu.f32 	%p123, %f67, 0f7F800000;
	setp.lt.f32 	%p124, %f726, 0f00000000;
	selp.f32 	%f737, 0f00000000, 0f7F800000, %p124;
	abs.f32 	%f738, %f726;
	setp.gt.f32 	%p125, %f738, 0f43180000;
	cvt.rzi.s32.f32 	%r178, %f727;
	shl.b32 	%r179, %r178, 23;
	sub.s32 	%r180, %r179, %r177;
	mov.b32 	%f739, %r180;
	add.s32 	%r181, %r177, 2130706432;
	mov.b32 	%f740, %r181;
	fma.rn.f32 	%f741, %f736, 0f391FCB8E, 0f3AAF85ED;
	fma.rn.f32 	%f742, %f741, %f736, 0f3C1D9856;
	fma.rn.f32 	%f743, %f742, %f736, 0f3D6357BB;
	fma.rn.f32 	%f744, %f743, %f736, 0f3E75FDEC;
	fma.rn.f32 	%f745, %f744, %f736, 0f3F317218;
	fma.rn.f32 	%f746, %f745, %f736, 0f3F800000;
	mul.f32 	%f747, %f746, %f740;
	mul.f32 	%f748, %f747, %f739;
	selp.f32 	%f998, %f737, %f748, %p125;
	and.pred  	%p126, %p122, %p123;
	@%p126 bra 	$L__BB1_102;
	add.f32 	%f749, %f66, %f66;
	mov.b32 	%r182, %f749;
	and.b32  	%r183, %r182, 2147483647;
	mov.b32 	%f998, %r183;
$L__BB1_102:
	add.f32 	%f752, %f998, %f998;
	cvt.f64.f32 	%fd480, %f752;
	mul.f64 	%fd481, %fd66, %fd65;
	div.rn.f64 	%fd68, %fd481, %fd480;
	mul.f64 	%fd69, %fd93, %fd66;
	cvt.rn.f32.f64 	%f72, %fd69;
	abs.f32 	%f73, %f72;
	setp.eq.f32 	%p127, %f72, 0f3F800000;
	mov.f32 	%f999, 0f3F800000;
	@%p127 bra 	$L__BB1_107;
	setp.num.f32 	%p128, %f73, %f73;
	@%p128 bra 	$L__BB1_105;
	mov.f32 	%f810, 0f40000000;
	add.rn.f32 	%f999, %f72, %f810;
	bra.uni 	$L__BB1_107;
$L__BB1_105:
	setp.lt.f32 	%p129, %f73, 0f00800000;
	mul.f32 	%f755, %f73, 0f4B800000;
	selp.f32 	%f756, %f755, %f73, %p129;
	mov.b32 	%r184, %f756;
	add.s32 	%r185, %r184, -1060439283;
	and.b32  	%r186, %r185, -8388608;
	sub.s32 	%r187, %r184, %r186;
	mov.b32 	%f757, %r187;
	cvt.rn.f32.s32 	%f758, %r186;
	selp.f32 	%f759, 0fC1C00000, 0f00000000, %p129;
	fma.rn.f32 	%f760, %f758, 0f34000000, %f759;
	add.f32 	%f761, %f757, 0fBF800000;
	add.f32 	%f762, %f757, 0f3F800000;
	rcp.approx.ftz.f32 	%f763, %f762;
	add.f32 	%f764, %f761, %f761;
	mul.f32 	%f765, %f764, %f763;
	mul.f32 	%f766, %f765, %f765;
	neg.f32 	%f767, %f765;
	sub.f32 	%f768, %f761, %f765;
	add.f32 	%f769, %f768, %f768;
	fma.rn.f32 	%f770, %f767, %f761, %f769;
	mul.rn.f32 	%f771, %f763, %f770;
	fma.rn.f32 	%f772, %f766, 0f3A2C32E4, 0f3B52E7DB;
	fma.rn.f32 	%f773, %f772, %f766, 0f3C93BB73;
	fma.rn.f32 	%f774, %f773, %f766, 0f3DF6384F;
	mul.rn.f32 	%f775, %f774, %f766;
	fma.rn.f32 	%f776, %f765, 0f3FB8AA3B, %f760;
	mul.f32 	%f777, %f775, 0f40400000;
	sub.f32 	%f778, %f760, %f776;
	fma.rn.f32 	%f779, %f765, 0f3FB8AA3B, %f778;
	fma.rn.f32 	%f780, %f771, 0f3FB8AA3B, %f779;
	fma.rn.f32 	%f781, %f765, 0f32A55E34, %f780;
	fma.rn.f32 	%f782, %f777, %f771, %f781;
	fma.rn.f32 	%f783, %f775, %f765, %f782;
	add.rn.f32 	%f784, %f776, %f783;
	mov.f32 	%f785, 0f40000000;
	mul.rn.f32 	%f786, %f784, %f785;
	cvt.rni.f32.f32 	%f787, %f786;
	sub.f32 	%f788, %f786, %f787;
	neg.f32 	%f789, %f786;
	fma.rn.f32 	%f790, %f784, 0f40000000, %f789;
	neg.f32 	%f791, %f776;
	add.rn.f32 	%f792, %f784, %f791;
	neg.f32 	%f793, %f792;
	add.rn.f32 	%f794, %f783, %f793;
	fma.rn.f32 	%f795, %f794, 0f40000000, %f790;
	add.f32 	%f796, %f788, %f795;
	setp.gt.f32 	%p130, %f787, 0f00000000;
	selp.b32 	%r188, 0, -2097152000, %p130;
	setp.neu.f32 	%p131, %f72, 0f00000000;
	setp.neu.f32 	%p132, %f73, 0f7F800000;
	setp.lt.f32 	%p133, %f786, 0f00000000;
	selp.f32 	%f797, 0f00000000, 0f7F800000, %p133;
	abs.f32 	%f798, %f786;
	setp.gt.f32 	%p134, %f798, 0f43180000;
	cvt.rzi.s32.f32 	%r189, %f787;
	shl.b32 	%r190, %r189, 23;
	sub.s32 	%r191, %r190, %r188;
	mov.b32 	%f799, %r191;
	add.s32 	%r192, %r188, 2130706432;
	mov.b32 	%f800, %r192;
	fma.rn.f32 	%f801, %f796, 0f391FCB8E, 0f3AAF85ED;
	fma.rn.f32 	%f802, %f801, %f796, 0f3C1D9856;
	fma.rn.f32 	%f803, %f802, %f796, 0f3D6357BB;
	fma.rn.f32 	%f804, %f803, %f796, 0f3E75FDEC;
	fma.rn.f32 	%f805, %f804, %f796, 0f3F317218;
	fma.rn.f32 	%f806, %f805, %f796, 0f3F800000;
	mul.f32 	%f807, %f806, %f800;
	mul.f32 	%f808, %f807, %f799;
	selp.f32 	%f999, %f797, %f808, %p134;
	and.pred  	%p135, %p131, %p132;
	@%p135 bra 	$L__BB1_107;
	add.f32 	%f809, %f72, %f72;
	mov.b32 	%r193, %f809;
	and.b32  	%r194, %r193, 2147483647;
	mov.b32 	%f999, %r194;
$L__BB1_107:
	mov.f64 	%fd482, 0d3FF0000000000000;
	sub.f64 	%fd70, %fd482, %fd69;
	{
	.reg .b32 %temp; 
	mov.b64 	{%temp, %r195}, %fd70;
	}
	and.b32  	%r196, %r195, 2147483647;
	{
	.reg .b32 %temp; 
	mov.b64 	{%r197, %temp}, %fd70;
	}
	mov.b64 	%fd71, {%r197, %r196};
	{
	.reg .b32 %temp; 
	mov.b64 	{%temp, %r198}, %fd71;
	}
	setp.gt.u32 	%p136, %r198, 1082536910;
	@%p136 bra 	$L__BB1_109;
	fma.rn.f64 	%fd483, %fd71, 0d3FF71547652B82FE, 0d4338000000000000;
	{
	.reg .b32 %temp; 
	mov.b64 	{%r199, %temp}, %fd483;
	}
	mov.f64 	%fd484, 0dC338000000000000;
	add.rn.f64 	%fd485, %fd483, %fd484;
	fma.rn.f64 	%fd486, %fd485, 0dBFE62E42FEFA39EF, %fd71;
	fma.rn.f64 	%fd487, %fd485, 0dBC7ABC9E3B39803F, %fd486;
	fma.rn.f64 	%fd488, %fd487, 0d3E5ADE1569CE2BDF, 0d3E928AF3FCA213EA;
	fma.rn.f64 	%fd489, %fd488, %fd487, 0d3EC71DEE62401315;
	fma.rn.f64 	%fd490, %fd489, %fd487, 0d3EFA01997C89EB71;
	fma.rn.f64 	%fd491, %fd490, %fd487, 0d3F2A01A014761F65;
	fma.rn.f64 	%fd492, %fd491, %fd487, 0d3F56C16C1852B7AF;
	fma.rn.f64 	%fd493, %fd492, %fd487, 0d3F81111111122322;
	fma.rn.f64 	%fd494, %fd493, %fd487, 0d3FA55555555502A1;
	fma.rn.f64 	%fd495, %fd494, %fd487, 0d3FC5555555555511;
	fma.rn.f64 	%fd496, %fd495, %fd487, 0d3FE000000000000B;
	fma.rn.f64 	%fd497, %fd496, %fd487, 0d3FF0000000000000;
	fma.rn.f64 	%fd498, %fd497, %fd487, 0d3FF0000000000000;
	shl.b32 	%r200, %r199, 20;
	{
	.reg .b32 %temp; 
	mov.b64 	{%r201, %temp}, %fd498;
	}
	{
	.reg .b32 %temp; 
	mov.b64 	{%temp, %r202}, %fd498;
	}
	add.s32 	%r203, %r200, %r202;
	add.s32 	%r204, %r203, -2097152;
	mov.b64 	%fd499, {%r201, %r204};
	rcp.approx.ftz.f64 	%fd500, %fd499;
	neg.f64 	%fd501, %fd499;
	fma.rn.f64 	%fd502, %fd501, %fd500, 0d3FF0000000000000;
	fma.rn.f64 	%fd503, %fd502, %fd502, %fd502;
	fma.rn.f64 	%fd504, %fd503, %fd500, %fd500;
	fma.rn.f64 	%fd663, %fd504, 0d3FB0000000000000, %fd499;
	bra.uni 	$L__BB1_110;
$L__BB1_109:
	setp.le.f64 	%p137, %fd70, 0d7FF0000000000000;
	selp.f64 	%fd663, 0d7FF0000000000000, %fd70, %p137;
$L__BB1_110:
	add.f64 	%fd505, %fd663, %fd663;
	rcp.rn.f64 	%fd506, %fd505;
	cvt.f64.f32 	%fd507, %f999;
	add.f64 	%fd508, %fd506, %fd507;
	add.f64 	%fd509, %fd508, %fd508;
	mul.f64 	%fd510, %fd67, %fd509;
	div.rn.f64 	%fd511, %fd510, %fd57;
	mul.wide.s32 	%rd18, %r10, 8;
	add.s64 	%rd19, %rd3, %rd18;
	ld.global.f64 	%fd512, [%rd19+-16];
	add.f64 	%fd513, %fd512, %fd511;
	mul.wide.s32 	%rd20, %r1, 8;
	add.s64 	%rd21, %rd3, %rd20;
	ld.global.f64 	%fd514, [%rd21];
	add.f64 	%fd515, %fd514, %fd514;
	sub.f64 	%fd516, %fd513, %fd515;
	add.f64 	%fd75, %fd512, %fd516;
	add.f64 	%fd517, %fd93, 0dBFF0000000000000;
	mul.f64 	%fd76, %fd517, %fd66;
	cvt.rn.f32.f64 	%f78, %fd76;
	abs.f32 	%f79, %f78;
	setp.eq.f32 	%p138, %f78, 0f3F800000;
	mov.f32 	%f1000, 0f3F800000;
	@%p138 bra 	$L__BB1_115;
	setp.num.f32 	%p139, %f79, %f79;
	@%p139 bra 	$L__BB1_113;
	mov.f32 	%f867, 0f40000000;
	add.rn.f32 	%f1000, %f78, %f867;
	bra.uni 	$L__BB1_115;
$L__BB1_113:
	setp.lt.f32 	%p140, %f79, 0f00800000;
	mul.f32 	%f812, %f79, 0f4B800000;
	selp.f32 	%f813, %f812, %f79, %p140;
	mov.b32 	%r205, %f813;
	add.s32 	%r206, %r205, -1060439283;
	and.b32  	%r207, %r206, -8388608;
	sub.s32 	%r208, %r205, %r207;
	mov.b32 	%f814, %r208;
	cvt.rn.f32.s32 	%f815, %r207;
	selp.f32 	%f816, 0fC1C00000, 0f00000000, %p140;
	fma.rn.f32 	%f817, %f815, 0f34000000, %f816;
	add.f32 	%f818, %f814, 0fBF800000;
	add.f32 	%f819, %f814, 0f3F800000;
	rcp.approx.ftz.f32 	%f820, %f819;
	add.f32 	%f821, %f818, %f818;
	mul.f32 	%f822, %f821, %f820;
	mul.f32 	%f823, %f822, %f822;
	neg.f32 	%f824, %f822;
	sub.f32 	%f825, %f818, %f822;
	add.f32 	%f826, %f825, %f825;
	fma.rn.f32 	%f827, %f824, %f818, %f826;
	mul.rn.f32 	%f828, %f820, %f827;
	fma.rn.f32 	%f829, %f823, 0f3A2C32E4, 0f3B52E7DB;
	fma.rn.f32 	%f830, %f829, %f823, 0f3C93BB73;
	fma.rn.f32 	%f831, %f830, %f823, 0f3DF6384F;
	mul.rn.f32 	%f832, %f831, %f823;
	fma.rn.f32 	%f833, %f822, 0f3FB8AA3B, %f817;
	mul.f32 	%f834, %f832, 0f40400000;
	sub.f32 	%f835, %f817, %f833;
	fma.rn.f32 	%f836, %f822, 0f3FB8AA3B, %f835;
	fma.rn.f32 	%f837, %f828, 0f3FB8AA3B, %f836;
	fma.rn.f32 	%f838, %f822, 0f32A55E34, %f837;
	fma.rn.f32 	%f839, %f834, %f828, %f838;
	fma.rn.f32 	%f840, %f832, %f822, %f839;
	add.rn.f32 	%f841, %f833, %f840;
	mov.f32 	%f842, 0f40000000;
	mul.rn.f32 	%f843, %f841, %f842;
	cvt.rni.f32.f32 	%f844, %f843;
	sub.f32 	%f845, %f843, %f844;
	neg.f32 	%f846, %f843;
	fma.rn.f32 	%f847, %f841, 0f40000000, %f846;
	neg.f32 	%f848, %f833;
	add.rn.f32 	%f849, %f841, %f848;
	neg.f32 	%f850, %f849;
	add.rn.f32 	%f851, %f840, %f850;
	fma.rn.f32 	%f852, %f851, 0f40000000, %f847;
	add.f32 	%f853, %f845, %f852;
	setp.gt.f32 	%p141, %f844, 0f00000000;
	selp.b32 	%r209, 0, -2097152000, %p141;
	setp.neu.f32 	%p142, %f78, 0f00000000;
	setp.neu.f32 	%p143, %f79, 0f7F800000;
	setp.lt.f32 	%p144, %f843, 0f00000000;
	selp.f32 	%f854, 0f00000000, 0f7F800000, %p144;
	abs.f32 	%f855, %f843;
	setp.gt.f32 	%p145, %f855, 0f43180000;
	cvt.rzi.s32.f32 	%r210, %f844;
	shl.b32 	%r211, %r210, 23;
	sub.s32 	%r212, %r211, %r209;
	mov.b32 	%f856, %r212;
	add.s32 	%r213, %r209, 2130706432;
	mov.b32 	%f857, %r213;
	fma.rn.f32 	%f858, %f853, 0f391FCB8E, 0f3AAF85ED;
	fma.rn.f32 	%f859, %f858, %f853, 0f3C1D9856;
	fma.rn.f32 	%f860, %f859, %f853, 0f3D6357BB;
	fma.rn.f32 	%f861, %f860, %f853, 0f3E75FDEC;
	fma.rn.f32 	%f862, %f861, %f853, 0f3F317218;
	fma.rn.f32 	%f863, %f862, %f853, 0f3F800000;
	mul.f32 	%f864, %f863, %f857;
	mul.f32 	%f865, %f864, %f856;
	selp.f32 	%f1000, %f854, %f865, %p145;
	and.pred  	%p146, %p142, %p143;
	@%p146 bra 	$L__BB1_115;
	add.f32 	%f866, %f78, %f78;
	mov.b32 	%r214, %f866;
	and.b32  	%r215, %r214, 2147483647;
	mov.b32 	%f1000, %r215;
$L__BB1_115:
	mov.f64 	%fd518, 0d3FF0000000000000;
	sub.f64 	%fd77, %fd518, %fd76;
	{
	.reg .b32 %temp; 
	mov.b64 	{%temp, %r216}, %fd77;
	}
	and.b32  	%r217, %r216, 2147483647;
	{
	.reg .b32 %temp; 
	mov.b64 	{%r218, %temp}, %fd77;
	}
	mov.b64 	%fd78, {%r218, %r217};
	{
	.reg .b32 %temp; 
	mov.b64 	{%temp, %r219}, %fd78;
	}
	setp.gt.u32 	%p147, %r219, 1082536910;
	@%p147 bra 	$L__BB1_117;
	fma.rn.f64 	%fd519, %fd78, 0d3FF71547652B82FE, 0d4338000000000000;
	{
	.reg .b32 %temp; 
	mov.b64 	{%r220, %temp}, %fd519;
	}
	mov.f64 	%fd520, 0dC338000000000000;
	add.rn.f64 	%fd521, %fd519, %fd520;
	fma.rn.f64 	%fd522, %fd521, 0dBFE62E42FEFA39EF, %fd78;
	fma.rn.f64 	%fd523, %fd521, 0dBC7ABC9E3B39803F, %fd522;
	fma.rn.f64 	%fd524, %fd523, 0d3E5ADE1569CE2BDF, 0d3E928AF3FCA213EA;
	fma.rn.f64 	%fd525, %fd524, %fd523, 0d3EC71DEE62401315;
	fma.rn.f64 	%fd526, %fd525, %fd523, 0d3EFA01997C89EB71;
	fma.rn.f64 	%fd527, %fd526, %fd523, 0d3F2A01A014761F65;
	fma.rn.f64 	%fd528, %fd527, %fd523, 0d3F56C16C1852B7AF;
	fma.rn.f64 	%fd529, %fd528, %fd523, 0d3F81111111122322;
	fma.rn.f64 	%fd530, %fd529, %fd523, 0d3FA55555555502A1;
	fma.rn.f64 	%fd531, %fd530, %fd523, 0d3FC5555555555511;
	fma.rn.f64 	%fd532, %fd531, %fd523, 0d3FE000000000000B;
	fma.rn.f64 	%fd533, %fd532, %fd523, 0d3FF0000000000000;
	fma.rn.f64 	%fd534, %fd533, %fd523, 0d3FF0000000000000;
	shl.b32 	%r221, %r220, 20;
	{
	.reg .b32 %temp; 
	mov.b64 	{%r222, %temp}, %fd534;
	}
	{
	.reg .b32 %temp; 
	mov.b64 	{%temp, %r223}, %fd534;
	}
	add.s32 	%r224, %r221, %r223;
	add.s32 	%r225, %r224, -2097152;
	mov.b64 	%fd535, {%r222, %r225};
	rcp.approx.ftz.f64 	%fd536, %fd535;
	neg.f64 	%fd537, %fd535;
	fma.rn.f64 	%fd538, %fd537, %fd536, 0d3FF0000000000000;
	fma.rn.f64 	%fd539, %fd538, %fd538, %fd538;
	fma.rn.f64 	%fd540, %fd539, %fd536, %fd536;
	fma.rn.f64 	%fd664, %fd540, 0d3FB0000000000000, %fd535;
	bra.uni 	$L__BB1_118;
$L__BB1_117:
	setp.le.f64 	%p148, %fd77, 0d7FF0000000000000;
	selp.f64 	%fd664, 0d7FF0000000000000, %fd77, %p148;
$L__BB1_118:
	ld.param.u64 	%rd30, [_Z10next_2_ordPdS_S_S_S_dS_i_param_6];
	add.f64 	%fd541, %fd664, %fd664;
	rcp.rn.f64 	%fd542, %fd541;
	cvt.f64.f32 	%fd543, %f1000;
	add.f64 	%fd544, %fd542, %fd543;
	ld.const.f64 	%fd545, [constants+24];
	mul.f64 	%fd546, %fd545, %fd64;
	sub.f64 	%fd547, %fd544, %fd546;
	add.f64 	%fd548, %fd547, %fd547;
	mul.f64 	%fd549, %fd67, %fd548;
	div.rn.f64 	%fd550, %fd549, %fd57;
	add.f64 	%fd551, %fd75, %fd550;
	fma.rn.f64 	%fd82, %fd68, %fd551, %fd64;
	cvta.to.global.u64 	%rd22, %rd30;
	add.s64 	%rd24, %rd22, %rd20;
	ld.global.f64 	%fd552, [%rd24];
	add.f64 	%fd553, %fd93, 0dBFE0000000000000;
	mul.f64 	%fd554, %fd553, %fd66;
	add.f64 	%fd555, %fd552, %fd552;
	mul.f64 	%fd83, %fd554, %fd555;
	sub.f64 	%fd84, %fd552, %fd554;
	{
	.reg .b32 %temp; 
	mov.b64 	{%temp, %r226}, %fd84;
	}
	and.b32  	%r9, %r226, 2147483647;
	{
	.reg .b32 %temp; 
	mov.b64 	{%r227, %temp}, %fd84;
	}
	mov.b64 	%fd85, {%r227, %r9};
	setp.ltu.f64 	%p149, %fd85, 0d3FE4F92224DD2F1A;
	@%p149 bra 	$L__BB1_120;
	add.f64 	%fd556, %fd85, %fd85;
	cvt.rn.f32.f64 	%f868, %fd556;
	mul.f32 	%f869, %f868, 0f3FB8AA3B;
	cvt.rni.f32.f32 	%f870, %f869;
	cvt.f64.f32 	%fd557, %f870;
	fma.rn.f64 	%fd558, %fd557, 0dBFE62E42FEFA39EF, %fd556;
	fma.rn.f64 	%fd559, %fd558, 0d3E5AE904A4741B81, 0d3E928A27F89B6999;
	fma.rn.f64 	%fd560, %fd559, %fd558, 0d3EC71DE715FF7E07;
	fma.rn.f64 	%fd561, %fd560, %fd558, 0d3EFA019A6B0AC45A;
	fma.rn.f64 	%fd562, %fd561, %fd558, 0d3F2A01A017EED94F;
	fma.rn.f64 	%fd563, %fd562, %fd558, 0d3F56C16C17F2A71B;
	fma.rn.f64 	%fd564, %fd563, %fd558, 0d3F811111111173C4;
	fma.rn.f64 	%fd565, %fd564, %fd558, 0d3FA555555555211A;
	fma.rn.f64 	%fd566, %fd565, %fd558, 0d3FC5555555555540;
	fma.rn.f64 	%fd567, %fd566, %fd558, 0d3FE0000000000005;
	mul.f64 	%fd568, %fd558, %fd567;
	fma.rn.f64 	%fd569, %fd568, %fd558, %fd558;
	ex2.approx.ftz.f32 	%f871, %f870;
	cvt.f64.f32 	%fd570, %f871;
	mov.f64 	%fd571, 0d3FF0000000000000;
	sub.f64 	%fd572, %fd571, %fd570;
	neg.f64 	%fd573, %fd569;
	fma.rn.f64 	%fd574, %fd573, %fd570, %fd572;
	mov.f64 	%fd575, 0d4000000000000000;
	sub.f64 	%fd576, %fd575, %fd574;
	rcp.approx.ftz.f64 	%fd577, %fd576;
	neg.f64 	%fd578, %fd576;
	fma.rn.f64 	%fd579, %fd578, %fd577, 0d3FF0000000000000;
	fma.rn.f64 	%fd580, %fd579, %fd579, %fd579;
	fma.rn.f64 	%fd581, %fd580, %fd577, %fd577;
	fma.rn.f64 	%fd582, %fd581, 0dC000000000000000, 0d3FF0000000000000;
	setp.gt.u32 	%p150, %r9, 1077088193;
	selp.f64 	%fd583, 0d3FF0000000000000, %fd582, %p150;
	copysign.f64 	%fd665, %fd84, %fd583;
	bra.uni 	$L__BB1_121;
$L__BB1_120:
	mul.f64 	%fd584, %fd84, %fd84;
	fma.rn.f64 	%fd585, %fd584, 0dBEF0BC46E2F5E964, 0d3F14359F420AFC3D;
	fma.rn.f64 	%fd586, %fd585, %fd584, 0dBF2DF9F0728C5D84;
	fma.rn.f64 	%fd587, %fd586, %fd584, 0d3F4337D1CEC4F033;
	fma.rn.f64 	%fd588, %fd587, %fd584, 0dBF57D6E9674335B3;
	fma.rn.f64 	%fd589, %fd588, %fd584, 0d3F6D6D000D7AAD3D;
	fma.rn.f64 	%fd590, %fd589, %fd584, 0dBF8226E1F3CF1EF5;
	fma.rn.f64 	%fd591, %fd590, %fd584, 0d3F9664F47EC0C8CF;
	fma.rn.f64 	%fd592, %fd591, %fd584, 0dBFABA1BA1B80AB40;
	fma.rn.f64 	%fd593, %fd592, %fd584, 0d3FC111111110FA4A;
	fma.rn.f64 	%fd594, %fd593, %fd584, 0dBFD5555555555550;
	fma.rn.f64 	%fd595, %fd594, %fd584, 0d0000000000000000;
	fma.rn.f64 	%fd665, %fd595, %fd84, %fd84;
$L__BB1_121:
	cvt.rn.f32.f64 	%f84, %fd665;
	abs.f32 	%f85, %f84;
	setp.eq.f32 	%p151, %f84, 0f3F800000;
	mov.f32 	%f1001, 0f3F800000;
	@%p151 bra 	$L__BB1_126;
	setp.num.f32 	%p152, %f85, %f85;
	@%p152 bra 	$L__BB1_124;
	mov.f32 	%f928, 0f40000000;
	add.rn.f32 	%f1001, %f84, %f928;
	bra.uni 	$L__BB1_126;
$L__BB1_124:
	setp.lt.f32 	%p153, %f85, 0f00800000;
	mul.f32 	%f873, %f85, 0f4B800000;
	selp.f32 	%f874, %f873, %f85, %p153;
	mov.b32 	%r228, %f874;
	add.s32 	%r229, %r228, -1060439283;
	and.b32  	%r230, %r229, -8388608;
	sub.s32 	%r231, %r228, %r230;
	mov.b32 	%f875, %r231;
	cvt.rn.f32.s32 	%f876, %r230;
	selp.f32 	%f877, 0fC1C00000, 0f00000000, %p153;
	fma.rn.f32 	%f878, %f876, 0f34000000, %f877;
	add.f32 	%f879, %f875, 0fBF800000;
	add.f32 	%f880, %f875, 0f3F800000;
	rcp.approx.ftz.f32 	%f881, %f880;
	add.f32 	%f882, %f879, %f879;
	mul.f32 	%f883, %f882, %f881;
	mul.f32 	%f884, %f883, %f883;
	neg.f32 	%f885, %f883;
	sub.f32 	%f886, %f879, %f883;
	add.f32 	%f887, %f886, %f886;
	fma.rn.f32 	%f888, %f885, %f879, %f887;
	mul.rn.f32 	%f889, %f881, %f888;
	fma.rn.f32 	%f890, %f884, 0f3A2C32E4, 0f3B52E7DB;
	fma.rn.f32 	%f891, %f890, %f884, 0f3C93BB73;
	fma.rn.f32 	%f892, %f891, %f884, 0f3DF6384F;
	mul.rn.f32 	%f893, %f892, %f884;
	fma.rn.f32 	%f894, %f883, 0f3FB8AA3B, %f878;
	mul.f32 	%f895, %f893, 0f40400000;
	sub.f32 	%f896, %f878, %f894;
	fma.rn.f32 	%f897, %f883, 0f3FB8AA3B, %f896;
	fma.rn.f32 	%f898, %f889, 0f3FB8AA3B, %f897;
	fma.rn.f32 	%f899, %f883, 0f32A55E34, %f898;
	fma.rn.f32 	%f900, %f895, %f889, %f899;
	fma.rn.f32 	%f901, %f893, %f883, %f900;
	add.rn.f32 	%f902, %f894, %f901;
	mov.f32 	%f903, 0f40000000;
	mul.rn.f32 	%f904, %f902, %f903;
	cvt.rni.f32.f32 	%f905, %f904;
	sub.f32 	%f906, %f904, %f905;
	neg.f32 	%f907, %f904;
	fma.rn.f32 	%f908, %f902, 0f40000000, %f907;
	neg.f32 	%f909, %f894;
	add.rn.f32 	%f910, %f902, %f909;
	neg.f32 	%f911, %f910;
	add.rn.f32 	%f912, %f901, %f911;
	fma.rn.f32 	%f913, %f912, 0f40000000, %f908;
	add.f32 	%f914, %f906, %f913;
	setp.gt.f32 	%p154, %f905, 0f00000000;
	selp.b32 	%r232, 0, -2097152000, %p154;
	setp.neu.f32 	%p155, %f84, 0f00000000;
	setp.neu.f32 	%p156, %f85, 0f7F800000;
	setp.lt.f32 	%p157, %f904, 0f00000000;
	selp.f32 	%f915, 0f00000000, 0f7F800000, %p157;
	abs.f32 	%f916, %f904;
	setp.gt.f32 	%p158, %f916, 0f43180000;
	cvt.rzi.s32.f32 	%r233, %f905;
	shl.b32 	%r234, %r233, 23;
	sub.s32 	%r235, %r234, %r232;
	mov.b32 	%f917, %r235;
	add.s32 	%r236, %r232, 2130706432;
	mov.b32 	%f918, %r236;
	fma.rn.f32 	%f919, %f914, 0f391FCB8E, 0f3AAF85ED;
	fma.rn.f32 	%f920, %f919, %f914, 0f3C1D9856;
	fma.rn.f32 	%f921, %f920, %f914, 0f3D6357BB;
	fma.rn.f32 	%f922, %f921, %f914, 0f3E75FDEC;
	fma.rn.f32 	%f923, %f922, %f914, 0f3F317218;
	fma.rn.f32 	%f924, %f923, %f914, 0f3F800000;
	mul.f32 	%f925, %f924, %f918;
	mul.f32 	%f926, %f925, %f917;
	selp.f32 	%f1001, %f915, %f926, %p158;
	and.pred  	%p159, %p155, %p156;
	@%p159 bra 	$L__BB1_126;
	add.f32 	%f927, %f84, %f84;
	mov.b32 	%r237, %f927;
	and.b32  	%r238, %r237, 2147483647;
	mov.b32 	%f1001, %r238;
$L__BB1_126:
	add.f32 	%f929, %f1001, %f1001;
	cvt.f64.f32 	%fd596, %f929;
	add.f64 	%fd597, %fd665, 0d3FF0000000000000;
	sub.f64 	%fd89, %fd597, %fd596;
	{
	.reg .b32 %temp; 
	mov.b64 	{%temp, %r239}, %fd85;
	}
	setp.gt.u32 	%p160, %r239, 1082536910;
	@%p160 bra 	$L__BB1_128;
	fma.rn.f64 	%fd598, %fd85, 0d3FF71547652B82FE, 0d4338000000000000;
	{
	.reg .b32 %temp; 
	mov.b64 	{%r240, %temp}, %fd598;
	}
	mov.f64 	%fd599, 0dC338000000000000;
	add.rn.f64 	%fd600, %fd598, %fd599;
	fma.rn.f64 	%fd601, %fd600, 0dBFE62E42FEFA39EF, %fd85;
	fma.rn.f64 	%fd602, %fd600, 0dBC7ABC9E3B39803F, %fd601;
	fma.rn.f64 	%fd603, %fd602, 0d3E5ADE1569CE2BDF, 0d3E928AF3FCA213EA;
	fma.rn.f64 	%fd604, %fd603, %fd602, 0d3EC71DEE62401315;
	fma.rn.f64 	%fd605, %fd604, %fd602, 0d3EFA01997C89EB71;
	fma.rn.f64 	%fd606, %fd605, %fd602, 0d3F2A01A014761F65;
	fma.rn.f64 	%fd607, %fd606, %fd602, 0d3F56C16C1852B7AF;
	fma.rn.f64 	%fd608, %fd607, %fd602, 0d3F81111111122322;
	fma.rn.f64 	%fd609, %fd608, %fd602, 0d3FA55555555502A1;
	fma.rn.f64 	%fd610, %fd609, %fd602, 0d3FC5555555555511;
	fma.rn.f64 	%fd611, %fd610, %fd602, 0d3FE000000000000B;
	fma.rn.f64 	%fd612, %fd611, %fd602, 0d3FF0000000000000;
	fma.rn.f64 	%fd613, %fd612, %fd602, 0d3FF0000000000000;
	shl.b32 	%r241, %r240, 20;
	{
	.reg .b32 %temp; 
	mov.b64 	{%r242, %temp}, %fd613;
	}
	{
	.reg .b32 %temp; 
	mov.b64 	{%temp, %r243}, %fd613;
	}
	add.s32 	%r244, %r241, %r243;
	add.s32 	%r245, %r244, -2097152;
	mov.b64 	%fd614, {%r242, %r245};
	rcp.approx.ftz.f64 	%fd615, %fd614;
	neg.f64 	%fd616, %fd614;
	fma.rn.f64 	%fd617, %fd616, %fd615, 0d3FF0000000000000;
	fma.rn.f64 	%fd618, %fd617, %fd617, %fd617;
	fma.rn.f64 	%fd619, %fd618, %fd615, %fd615;
	fma.rn.f64 	%fd666, %fd619, 0d3FB0000000000000, %fd614;
	bra.uni 	$L__BB1_129;
$L__BB1_128:
	setp.le.f64 	%p161, %fd84, 0d7FF0000000000000;
	selp.f64 	%fd666, 0d7FF0000000000000, %fd84, %p161;
$L__BB1_129:
	add.f64 	%fd620, %fd666, %fd666;
	div.rn.f64 	%fd621, %fd89, %fd620;
	add.f64 	%fd622, %fd83, %fd621;
	fma.rn.f64 	%fd623, %fd66, %fd622, %fd82;
	add.s64 	%rd26, %rd1, %rd20;
	st.global.f64 	[%rd26], %fd623;
$L__BB1_130:
	ret;

}
	// .globl	_Z3abcPdS_S_i
.visible .entry _Z3abcPdS_S_i(
	.param .u64 .ptr .align 1 _Z3abcPdS_S_i_param_0,
	.param .u64 .ptr .align 1 _Z3abcPdS_S_i_param_1,
	.param .u64 .ptr .align 1 _Z3abcPdS_S_i_param_2,
	.param .u32 _Z3abcPdS_S_i_param_3
)
{
	.reg .pred 	%p<102>;
	.reg .b32 	%r<89>;
	.reg .b32 	%f<445>;
	.reg .b64 	%rd<19>;
	.reg .b64 	%fd<66>;

	ld.param.u64 	%rd4, [_Z3abcPdS_S_i_param_0];
	ld.param.u64 	%rd5, [_Z3abcPdS_S_i_param_1];
	ld.param.u64 	%rd6, [_Z3abcPdS_S_i_param_2];
	ld.param.u32 	%r3, [_Z3abcPdS_S_i_param_3];
	cvta.to.global.u64 	%rd1, %rd6;
	cvta.to.global.u64 	%rd2, %rd5;
	cvta.to.global.u64 	%rd3, %rd4;
	mov.u32 	%r4, %ctaid.x;
	mov.u32 	%r5, %ntid.x;
	mov.u32 	%r6, %tid.x;
	mad.lo.s32 	%r1, %r4, %r5, %r6;
	add.s32 	%r2, %r3, -1;
	setp.ge.s32 	%p1, %r1, %r2;
	setp.lt.s32 	%p2, %r1, 1;
	or.pred  	%p3, %p2, %p1;
	@%p3 bra 	$L__BB2_32;
	ld.const.f64 	%fd1, [constants+56];
	ld.const.f64 	%fd32, [constants+32];
	cvt.rn.f32.f64 	%f1, %fd32;
	abs.f32 	%f2, %f1;
	setp.lt.f32 	%p34, %f2, 0f00800000;
	mul.f32 	%f184, %f2, 0f4B800000;
	selp.f32 	%f185, %f184, %f2, %p34;
	selp.f32 	%f186, 0fC1C00000, 0f00000000, %p34;
	mov.b32 	%r33, %f185;
	add.s32 	%r34, %r33, -1060439283;
	and.b32  	%r35, %r34, -8388608;
	sub.s32 	%r36, %r33, %r35;
	mov.b32 	%f187, %r36;
	cvt.rn.f32.s32 	%f188, %r35;
	fma.rn.f32 	%f189, %f188, 0f34000000, %f186;
	add.f32 	%f190, %f187, 0fBF800000;
	add.f32 	%f191, %f187, 0f3F800000;
	rcp.approx.ftz.f32 	%f192, %f191;
	add.f32 	%f193, %f190, %f190;
	mul.f32 	%f194, %f193, %f192;
	mul.f32 	%f195, %f194, %f194;
	sub.f32 	%f196, %f190, %f194;
	add.f32 	%f197, %f196, %f196;
	neg.f32 	%f198, %f194;
	fma.rn.f32 	%f199, %f198, %f190, %f197;
	mul.rn.f32 	%f200, %f192, %f199;
	fma.rn.f32 	%f201, %f195, 0f3A2C32E4, 0f3B52E7DB;
	fma.rn.f32 	%f202, %f201, %f195, 0f3C93BB73;
	fma.rn.f32 	%f203, %f202, %f195, 0f3DF6384F;
	mul.rn.f32 	%f204, %f203, %f195;
	fma.rn.f32 	%f205, %f194, 0f3FB8AA3B, %f189;
	sub.f32 	%f206, %f189, %f205;
	fma.rn.f32 	%f207, %f194, 0f3FB8AA3B, %f206;
	fma.rn.f32 	%f208, %f200, 0f3FB8AA3B, %f207;
	fma.rn.f32 	%f209, %f194, 0f32A55E34, %f208;
	mul.f32 	%f210, %f204, 0f40400000;
	fma.rn.f32 	%f211, %f210, %f200, %f209;
	fma.rn.f32 	%f212, %f204, %f194, %f211;
	add.rn.f32 	%f213, %f205, %f212;
	neg.f32 	%f214, %f205;
	add.rn.f32 	%f215, %f213, %f214;
	neg.f32 	%f216, %f215;
	add.rn.f32 	%f217, %f212, %f216;
	mov.f32 	%f218, 0f40000000;
	mul.rn.f32 	%f219, %f213, %f218;
	neg.f32 	%f220, %f219;
	fma.rn.f32 	%f221, %f213, 0f40000000, %f220;
	fma.rn.f32 	%f222, %f217, 0f40000000, %f221;
	cvt.rni.f32.f32 	%f223, %f219;
	sub.f32 	%f224, %f219, %f223;
	add.f32 	%f225, %f224, %f222;
	fma.rn.f32 	%f226, %f225, 0f391FCB8E, 0f3AAF85ED;
	fma.rn.f32 	%f227, %f226, %f225, 0f3C1D9856;
	fma.rn.f32 	%f228, %f227, %f225, 0f3D6357BB;
	fma.rn.f32 	%f229, %f228, %f225, 0f3E75FDEC;
	fma.rn.f32 	%f230, %f229, %f225, 0f3F317218;
	fma.rn.f32 	%f231, %f230, %f225, 0f3F800000;
	cvt.rzi.s32.f32 	%r37, %f223;
	setp.gt.f32 	%p35, %f223, 0f00000000;
	selp.b32 	%r38, 0, -2097152000, %p35;
	add.s32 	%r39, %r38, 2130706432;
	mov.b32 	%f232, %r39;
	mul.f32 	%f233, %f231, %f232;
	shl.b32 	%r40, %r37, 23;
	sub.s32 	%r41, %r40, %r38;
	mov.b32 	%f234, %r41;
	mul.f32 	%f235, %f233, %f234;
	abs.f32 	%f236, %f219;
	setp.gt.f32 	%p36, %f236, 0f43180000;
	setp.lt.f32 	%p37, %f219, 0f00000000;
	selp.f32 	%f237, 0f00000000, 0f7F800000, %p37;
	selp.f32 	%f3, %f237, %f235, %p36;
	setp.eq.f32 	%p38, %f1, 0f3F800000;
	mov.f32 	%f431, 0f3F800000;
	@%p38 bra 	$L__BB2_6;
	setp.num.f32 	%p39, %f2, %f2;
	@%p39 bra 	$L__BB2_4;
	mov.f32 	%f239, 0f40000000;
	add.rn.f32 	%f431, %f1, %f239;
	bra.uni 	$L__BB2_6;
$L__BB2_4:
	setp.neu.f32 	%p40, %f1, 0f00000000;
	setp.neu.f32 	%p41, %f2, 0f7F800000;
	and.pred  	%p42, %p40, %p41;
	mov.f32 	%f431, %f3;
	@%p42 bra 	$L__BB2_6;
	add.f32 	%f238, %f1, %f1;
	mov.b32 	%r42, %f238;
	and.b32  	%r43, %r42, 2147483647;
	mov.b32 	%f431, %r43;
$L__BB2_6:
	cvt.f64.f32 	%fd33, %f431;
	mul.f64 	%fd2, %fd1, %fd33;
	ld.const.f64 	%fd3, [constants+48];
	ld.const.f64 	%fd34, [constants+40];
	cvt.rn.f32.f64 	%f7, %fd34;
	abs.f32 	%f8, %f7;
	setp.lt.f32 	%p43, %f8, 0f00800000;
	mul.f32 	%f241, %f8, 0f4B800000;
	selp.f32 	%f242, %f241, %f8, %p43;
	selp.f32 	%f243, 0fC1C00000, 0f00000000, %p43;
	mov.b32 	%r44, %f242;
	add.s32 	%r45, %r44, -1060439283;
	and.b32  	%r46, %r45, -8388608;
	sub.s32 	%r47, %r44, %r46;
	mov.b32 	%f244, %r47;
	cvt.rn.f32.s32 	%f245, %r46;
	fma.rn.f32 	%f246, %f245, 0f34000000, %f243;
	add.f32 	%f247, %f244, 0fBF800000;
	add.f32 	%f248, %f244, 0f3F800000;
	rcp.approx.ftz.f32 	%f249, %f248;
	add.f32 	%f250, %f247, %f247;
	mul.f32 	%f251, %f250, %f249;
	mul.f32 	%f252, %f251, %f251;
	sub.f32 	%f253, %f247, %f251;
	add.f32 	%f254, %f253, %f253;
	neg.f32 	%f255, %f251;
	fma.rn.f32 	%f256, %f255, %f247, %f254;
	mul.rn.f32 	%f257, %f249, %f256;
	fma.rn.f32 	%f258, %f252, 0f3A2C32E4, 0f3B52E7DB;
	fma.rn.f32 	%f259, %f258, %f252, 0f3C93BB73;
	fma.rn.f32 	%f260, %f259, %f252, 0f3DF6384F;
	mul.rn.f32 	%f261, %f260, %f252;
	fma.rn.f32 	%f262, %f251, 0f3FB8AA3B, %f246;
	sub.f32 	%f263, %f246, %f262;
	fma.rn.f32 	%f264, %f251, 0f3FB8AA3B, %f263;
	fma.rn.f32 	%f265, %f257, 0f3FB8AA3B, %f264;
	fma.rn.f32 	%f266, %f251, 0f32A55E34, %f265;
	mul.f32 	%f267, %f261, 0f40400000;
	fma.rn.f32 	%f268, %f267, %f257, %f266;
	fma.rn.f32 	%f269, %f261, %f251, %f268;
	add.rn.f32 	%f270, %f262, %f269;
	neg.f32 	%f271, %f262;
	add.rn.f32 	%f272, %f270, %f271;
	neg.f32 	%f273, %f272;
	add.rn.f32 	%f274, %f269, %f273;
	mov.f32 	%f275, 0f40000000;
	mul.rn.f32 	%f276, %f270, %f275;
	neg.f32 	%f277, %f276;
	fma.rn.f32 	%f278, %f270, 0f40000000, %f277;
	fma.rn.f32 	%f279, %f274, 0f40000000, %f278;
	cvt.rni.f32.f32 	%f280, %f276;
	sub.f32 	%f281, %f276, %f280;
	add.f32 	%f282, %f281, %f279;
	fma.rn.f32 	%f283, %f282, 0f391FCB8E, 0f3AAF85ED;
	fma.rn.f32 	%f284, %f283, %f282, 0f3C1D9856;
	fma.rn.f32 	%f285, %f284, %f282, 0f3D6357BB;
	fma.rn.f32 	%f286, %f285, %f282, 0f3E75FDEC;
	fma.rn.f32 	%f287, %f286, %f282, 0f3F317218;
	fma.rn.f32 	%f288, %f287, %f282, 0f3F800000;
	cvt.rzi.s32.f32 	%r48, %f280;
	setp.gt.f32 	%p44, %f280, 0f00000000;
	selp.b32 	%r49, 0, -2097152000, %p44;
	add.s32 	%r50, %r49, 2130706432;
	mov.b32 	%f289, %r50;
	mul.f32 	%f290, %f288, %f289;
	shl.b32 	%r51, %r48, 23;
	sub.s32 	%r52, %r51, %r49;
	mov.b32 	%f291, %r52;
	mul.f32 	%f292, %f290, %f291;
	abs.f32 	%f293, %f276;
	setp.gt.f32 	%p45, %f293, 0f43180000;
	setp.lt.f32 	%p46, %f276, 0f00000000;
	selp.f32 	%f294, 0f00000000, 0f7F800000, %p46;
	selp.f32 	%f9, %f294, %f292, %p45;
	setp.eq.f32 	%p47, %f7, 0f3F800000;
	mov.f32 	%f432, 0f3F800000;
	@%p47 bra 	$L__BB2_11;
	setp.num.f32 	%p48, %f8, %f8;
	@%p48 bra 	$L__BB2_9;
	mov.f32 	%f296, 0f40000000;
	add.rn.f32 	%f432, %f7, %f296;
	bra.uni 	$L__BB2_11;
$L__BB2_9:
	setp.neu.f32 	%p49, %f7, 0f00000000;
	setp.neu.f32 	%p50, %f8, 0f7F800000;
	and.pred  	%p51, %p49, %p50;
	mov.f32 	%f432, %f9;
	@%p51 bra 	$L__BB2_11;
	add.f32 	%f295, %f7, %f7;
	mov.b32 	%r53, %f295;
	and.b32  	%r54, %r53, 2147483647;
	mov.b32 	%f432, %r54;
$L__BB2_11:
	setp.eq.f32 	%p52, %f1, 0f3F800000;
	cvt.f64.f32 	%fd35, %f432;
	mul.f64 	%fd36, %fd3, %fd2;
	div.rn.f64 	%fd37, %fd36, %fd35;
	mul.wide.u32 	%rd7, %r1, 8;
	add.s64 	%rd8, %rd3, %rd7;
	st.global.f64 	[%rd8], %fd37;
	mov.f32 	%f433, 0f3F800000;
	@%p52 bra 	$L__BB2_16;
	setp.num.f32 	%p53, %f2, %f2;
	@%p53 bra 	$L__BB2_14;
	mov.f32 	%f299, 0f40000000;
	add.rn.f32 	%f433, %f1, %f299;
	bra.uni 	$L__BB2_16;
$L__BB2_14:
	setp.neu.f32 	%p54, %f1, 0f00000000;
	setp.neu.f32 	%p55, %f2, 0f7F800000;
	and.pred  	%p56, %p54, %p55;
	mov.f32 	%f433, %f3;
	@%p56 bra 	$L__BB2_16;
	add.f32 	%f298, %f1, %f1;
	mov.b32 	%r55, %f298;
	and.b32  	%r56, %r55, 2147483647;
	mov.b32 	%f433, %r56;
$L__BB2_16:
	setp.eq.f32 	%p57, %f7, 0f3F800000;
	cvt.f64.f32 	%fd38, %f433;
	add.f64 	%fd39, %fd1, %fd1;
	mul.f64 	%fd4, %fd39, %fd38;
	mov.f32 	%f434, 0f3F800000;
	@%p57 bra 	$L__BB2_21;
	setp.num.f32 	%p58, %f8, %f8;
	@%p58 bra 	$L__BB2_19;
	mov.f32 	%f302, 0f40000000;
	add.rn.f32 	%f434, %f7, %f302;
	bra.uni 	$L__BB2_21;
$L__BB2_19:
	setp.neu.f32 	%p59, %f7, 0f00000000;
	setp.neu.f32 	%p60, %f8, 0f7F800000;
	and.pred  	%p61, %p59, %p60;
	mov.f32 	%f434, %f9;
	@%p61 bra 	$L__BB2_21;
	add.f32 	%f301, %f7, %f7;
	mov.b32 	%r57, %f301;
	and.b32  	%r58, %r57, 2147483647;
	mov.b32 	%f434, %r58;
$L__BB2_21:
	setp.eq.f32 	%p62, %f1, 0f3F800000;
	cvt.f64.f32 	%fd40, %f434;
	mul.f64 	%fd41, %fd3, %fd4;
	div.rn.f64 	%fd42, %fd41, %fd40;
	mov.f64 	%fd43, 0dBFF0000000000000;
	sub.f64 	%fd44, %fd43, %fd42;
	add.s64 	%rd10, %rd2, %rd7;
	st.global.f64 	[%rd10], %fd44;
	mov.f32 	%f435, 0f3F800000;
	@%p62 bra 	$L__BB2_26;
	setp.num.f32 	%p63, %f2, %f2;
	@%p63 bra 	$L__BB2_24;
	mov.f32 	%f305, 0f40000000;
	add.rn.f32 	%f435, %f1, %f305;
	bra.uni 	$L__BB2_26;
$L__BB2_24:
	setp.neu.f32 	%p64, %f1, 0f00000000;
	setp.neu.f32 	%p65, %f2, 0f7F800000;
	and.pred  	%p66, %p64, %p65;
	mov.f32 	%f435, %f3;
	@%p66 bra 	$L__BB2_26;
	add.f32 	%f304, %f1, %f1;
	mov.b32 	%r59, %f304;
	and.b32  	%r60, %r59, 2147483647;
	mov.b32 	%f435, %r60;
$L__BB2_26:
	setp.eq.f32 	%p67, %f7, 0f3F800000;
	cvt.f64.f32 	%fd45, %f435;
	mul.f64 	%fd46, %fd1, %fd45;
	mul.f64 	%fd5, %fd3, %fd46;
	mov.f32 	%f436, 0f3F800000;
	@%p67 bra 	$L__BB2_31;
	setp.num.f32 	%p68, %f8, %f8;
	@%p68 bra 	$L__BB2_29;
	mov.f32 	%f308, 0f40000000;
	add.rn.f32 	%f436, %f7, %f308;
	bra.uni 	$L__BB2_31;
$L__BB2_29:
	setp.neu.f32 	%p69, %f7, 0f00000000;
	setp.neu.f32 	%p70, %f8, 0f7F800000;
	and.pred  	%p71, %p69, %p70;
	mov.f32 	%f436, %f9;
	@%p71 bra 	$L__BB2_31;
	add.f32 	%f307, %f7, %f7;
	mov.b32 	%r61, %f307;
	and.b32  	%r62, %r61, 2147483647;
	mov.b32 	%f436, %r62;
$L__BB2_31:
	cvt.f64.f32 	%fd47, %f436;
	div.rn.f64 	%fd48, %fd5, %fd47;
	add.s64 	%rd12, %rd1, %rd7;
	st.global.f64 	[%rd12], %fd48;
	bra.uni 	$L__BB2_56;
$L__BB2_32:
	setp.ne.s32 	%p4, %r1, 0;
	@%p4 bra 	$L__BB2_56;
	ld.const.f64 	%fd6, [constants];
	setp.neu.f64 	%p5, %fd6, 0d0000000000000000;
	@%p5 bra 	$L__BB2_35;
	ld.const.f64 	%fd31, [constants+16];
	st.global.f64 	[%rd2], %fd31;
	bra.uni 	$L__BB2_56;
$L__BB2_35:
	ld.const.f64 	%fd16, [constants+32];
	cvt.rn.f32.f64 	%f25, %fd16;
	abs.f32 	%f26, %f25;
	setp.lt.f32 	%p6, %f26, 0f00800000;
	mul.f32 	%f62, %f26, 0f4B800000;
	selp.f32 	%f63, %f62, %f26, %p6;
	selp.f32 	%f64, 0fC1C00000, 0f00000000, %p6;
	mov.b32 	%r7, %f63;
	add.s32 	%r8, %r7, -1060439283;
	and.b32  	%r9, %r8, -8388608;
	sub.s32 	%r10, %r7, %r9;
	mov.b32 	%f65, %r10;
	cvt.rn.f32.s32 	%f66, %r9;
	fma.rn.f32 	%f67, %f66, 0f34000000, %f64;
	add.f32 	%f68, %f65, 0fBF800000;
	add.f32 	%f69, %f65, 0f3F800000;
	rcp.approx.ftz.f32 	%f70, %f69;
	add.f32 	%f71, %f68, %f68;
	mul.f32 	%f72, %f71, %f70;
	mul.f32 	%f73, %f72, %f72;
	sub.f32 	%f74, %f68, %f72;
	add.f32 	%f75, %f74, %f74;
	neg.f32 	%f76, %f72;
	fma.rn.f32 	%f77, %f76, %f68, %f75;
	mul.rn.f32 	%f78, %f70, %f77;
	fma.rn.f32 	%f79, %f73, 0f3A2C32E4, 0f3B52E7DB;
	fma.rn.f32 	%f80, %f79, %f73, 0f3C93BB73;
	fma.rn.f32 	%f81, %f80, %f73, 0f3DF6384F;
	mul.rn.f32 	%f82, %f81, %f73;
	fma.rn.f32 	%f83, %f72, 0f3FB8AA3B, %f67;
	sub.f32 	%f84, %f67, %f83;
	fma.rn.f32 	%f85, %f72, 0f3FB8AA3B, %f84;
	fma.rn.f32 	%f86, %f78, 0f3FB8AA3B, %f85;
	fma.rn.f32 	%f87, %f72, 0f32A55E34, %f86;
	mul.f32 	%f88, %f82, 0f40400000;
	fma.rn.f32 	%f89, %f88, %f78, %f87;
	fma.rn.f32 	%f90, %f82, %f72, %f89;
	add.rn.f32 	%f91, %f83, %f90;
	neg.f32 	%f92, %f83;
	add.rn.f32 	%f93, %f91, %f92;
	neg.f32 	%f94, %f93;
	add.rn.f32 	%f95, %f90, %f94;
	mov.f32 	%f96, 0f40000000;
	mul.rn.f32 	%f97, %f91, %f96;
	neg.f32 	%f98, %f97;
	fma.rn.f32 	%f99, %f91, 0f40000000, %f98;
	fma.rn.f32 	%f100, %f95, 0f40000000, %f99;
	cvt.rni.f32.f32 	%f101, %f97;
	sub.f32 	%f102, %f97, %f101;
	add.f32 	%f103, %f102, %f100;
	fma.rn.f32 	%f104, %f103, 0f391FCB8E, 0f3AAF85ED;
	fma.rn.f32 	%f105, %f104, %f103, 0f3C1D9856;
	fma.rn.f32 	%f106, %f105, %f103, 0f3D6357BB;
	fma.rn.f32 	%f107, %f106, %f103, 0f3E75FDEC;
	fma.rn.f32 	%f108, %f107, %f103, 0f3F317218;
	fma.rn.f32 	%f109, %f108, %f103, 0f3F800000;
	cvt.rzi.s32.f32 	%r11, %f101;
	setp.gt.f32 	%p7, %f101, 0f00000000;
	selp.b32 	%r12, 0, -2097152000, %p7;
	add.s32 	%r13, %r12, 2130706432;
	mov.b32 	%f110, %r13;
	mul.f32 	%f111, %f109, %f110;
	shl.b32 	%r14, %r11, 23;
	sub.s32 	%r15, %r14, %r12;
	mov.b32 	%f112, %r15;
	mul.f32 	%f113, %f111, %f112;
	abs.f32 	%f114, %f97;
	setp.gt.f32 	%p8, %f114, 0f43180000;
	setp.lt.f32 	%p9, %f97, 0f00000000;
	selp.f32 	%f115, 0f00000000, 0f7F800000, %p9;
	selp.f32 	%f27, %f115, %f113, %p8;
	setp.eq.f32 	%p10, %f25, 0f3F800000;
	mov.f32 	%f437, 0f3F800000;
	@%p10 bra 	$L__BB2_40;
	setp.num.f32 	%p11, %f26, %f26;
	@%p11 bra 	$L__BB2_38;
	mov.f32 	%f117, 0f40000000;
	add.rn.f32 	%f437, %f25, %f117;
	bra.uni 	$L__BB2_40;
$L__BB2_38:
	setp.neu.f32 	%p12, %f25, 0f00000000;
	setp.neu.f32 	%p13, %f26, 0f7F800000;
	and.pred  	%p14, %p12, %p13;
	mov.f32 	%f437, %f27;
	@%p14 bra 	$L__BB2_40;
	add.f32 	%f116, %f25, %f25;
	mov.b32 	%r16, %f116;
	and.b32  	%r17, %r16, 2147483647;
	mov.b32 	%f437, %r17;
$L__BB2_40:
	cvt.f64.f32 	%fd7, %f437;
	ld.const.f64 	%fd8, [constants+56];
	ld.const.f64 	%fd9, [constants+40];
	cvt.rn.f32.f64 	%f31, %fd9;
	abs.f32 	%f32, %f31;
	setp.lt.f32 	%p15, %f32, 0f00800000;
	mul.f32 	%f119, %f32, 0f4B800000;
	selp.f32 	%f120, %f119, %f32, %p15;
	selp.f32 	%f121, 0fC1C00000, 0f00000000, %p15;
	mov.b32 	%r18, %f120;
	add.s32 	%r19, %r18, -1060439283;
	and.b32  	%r20, %r19, -8388608;
	sub.s32 	%r21, %r18, %r20;
	mov.b32 	%f122, %r21;
	cvt.rn.f32.s32 	%f123, %r20;
	fma.rn.f32 	%f124, %f123, 0f34000000, %f121;
	add.f32 	%f125, %f122, 0fBF800000;
	add.f32 	%f126, %f122, 0f3F800000;
	rcp.approx.ftz.f32 	%f127, %f126;
	add.f32 	%f128, %f125, %f125;
	mul.f32 	%f129, %f128, %f127;
	mul.f32 	%f130, %f129, %f129;
	sub.f32 	%f131, %f125, %f129;
	add.f32 	%f132, %f131, %f131;
	neg.f32 	%f133, %f129;
	fma.rn.f32 	%f134, %f133, %f125, %f132;
	mul.rn.f32 	%f135, %f127, %f134;
	fma.rn.f32 	%f136, %f130, 0f3A2C32E4, 0f3B52E7DB;
	fma.rn.f32 	%f137, %f136, %f130, 0f3C93BB73;
	fma.rn.f32 	%f138, %f137, %f130, 0f3DF6384F;
	mul.rn.f32 	%f139, %f138, %f130;
	fma.rn.f32 	%f140, %f129, 0f3FB8AA3B, %f124;
	sub.f32 	%f141, %f124, %f140;
	fma.rn.f32 	%f142, %f129, 0f3FB8AA3B, %f141;
	fma.rn.f32 	%f143, %f135, 0f3FB8AA3B, %f142;
	fma.rn.f32 	%f144, %f129, 0f32A55E34, %f143;
	mul.f32 	%f145, %f139, 0f40400000;
	fma.rn.f32 	%f146, %f145, %f135, %f144;
	fma.rn.f32 	%f147, %f139, %f129, %f146;
	add.rn.f32 	%f148, %f140, %f147;
	neg.f32 	%f149, %f140;
	add.rn.f32 	%f150, %f148, %f149;
	neg.f32 	%f151, %f150;
	add.rn.f32 	%f152, %f147, %f151;
	mov.f32 	%f153, 0f40000000;
	mul.rn.f32 	%f154, %f148, %f153;
	neg.f32 	%f155, %f154;
	fma.rn.f32 	%f156, %f148, 0f40000000, %f155;
	fma.rn.f32 	%f157, %f152, 0f40000000, %f156;
	cvt.rni.f32.f32 	%f158, %f154;
	sub.f32 	%f159, %f154, %f158;
	add.f32 	%f160, %f159, %f157;
	fma.rn.f32 	%f161, %f160, 0f391FCB8E, 0f3AAF85ED;
	fma.rn.f32 	%f162, %f161, %f160, 0f3C1D9856;
	fma.rn.f32 	%f163, %f162, %f160, 0f3D6357BB;
	fma.rn.f32 	%f164, %f163, %f160, 0f3E75FDEC;
	fma.rn.f32 	%f165, %f164, %f160, 0f3F317218;
	fma.rn.f32 	%f166, %f165, %f160, 0f3F800000;
	cvt.rzi.s32.f32 	%r22, %f158;
	setp.gt.f32 	%p16, %f158, 0f00000000;
	selp.b32 	%r23, 0, -2097152000, %p16;
	add.s32 	%r24, %r23, 2130706432;
	mov.b32 	%f167, %r24;
	mul.f32 	%f168, %f166, %f167;
	shl.b32 	%r25, %r22, 23;
	sub.s32 	%r26, %r25, %r23;
	mov.b32 	%f169, %r26;
	mul.f32 	%f170, %f168, %f169;
	abs.f32 	%f171, %f154;
	setp.gt.f32 	%p17, %f171, 0f43180000;
	setp.lt.f32 	%p18, %f154, 0f00000000;
	selp.f32 	%f172, 0f00000000, 0f7F800000, %p18;
	selp.f32 	%f33, %f172, %f170, %p17;
	setp.eq.f32 	%p19, %f31, 0f3F800000;
	mov.f32 	%f438, 0f3F800000;
	@%p19 bra 	$L__BB2_45;
	setp.num.f32 	%p20, %f32, %f32;
	@%p20 bra 	$L__BB2_43;
	mov.f32 	%f174, 0f40000000;
	add.rn.f32 	%f438, %f31, %f174;
	bra.uni 	$L__BB2_45;
$L__BB2_43:
	setp.neu.f32 	%p21, %f31, 0f00000000;
	setp.neu.f32 	%p22, %f32, 0f7F800000;
	and.pred  	%p23, %p21, %p22;
	mov.f32 	%f438, %f33;
	@%p23 bra 	$L__BB2_45;
	add.f32 	%f173, %f31, %f31;
	mov.b32 	%r27, %f173;
	and.b32  	%r28, %r27, 2147483647;
	mov.b32 	%f438, %r28;
$L__BB2_45:
	setp.eq.f32 	%p24, %f25, 0f3F800000;
	add.f32 	%f176, %f438, %f438;
	cvt.f64.f32 	%fd17, %f176;
	mul.f64 	%fd18, %fd8, %fd7;
	div.rn.f64 	%fd19, %fd18, %fd17;
	ld.const.f64 	%fd20, [constants+16];
	add.f64 	%fd21, %fd20, %fd20;
	mul.f64 	%fd22, %fd21, %fd9;
	div.rn.f64 	%fd23, %fd22, %fd6;
	add.f64 	%fd24, %fd23, 0dC000000000000000;
	mul.f64 	%fd25, %fd19, %fd24;
	mov.f64 	%fd26, 0d3FF0000000000000;
	sub.f64 	%fd27, %fd26, %fd25;
	st.global.f64 	[%rd2], %fd27;
	mov.f32 	%f439, 0f3F800000;
	@%p24 bra 	$L__BB2_50;
	setp.num.f32 	%p25, %f26, %f26;
	@%p25 bra 	$L__BB2_48;
	mov.f32 	%f178, 0f40000000;
	add.rn.f32 	%f439, %f25, %f178;
	bra.uni 	$L__BB2_50;
$L__BB2_48:
	setp.neu.f32 	%p26, %f25, 0f00000000;
	setp.neu.f32 	%p27, %f26, 0f7F800000;
	and.pred  	%p28, %p26, %p27;
	mov.f32 	%f439, %f27;
	@%p28 bra 	$L__BB2_50;
	add.f32 	%f177, %f25, %f25;
	mov.b32 	%r29, %f177;
	and.b32  	%r30, %r29, 2147483647;
	mov.b32 	%f439, %r30;
$L__BB2_50:
	setp.eq.f32 	%p29, %f31, 0f3F800000;
	neg.f32 	%f180, %f439;
	cvt.f64.f32 	%fd28, %f180;
	mul.f64 	%fd10, %fd8, %fd28;
	mov.f32 	%f440, 0f3F800000;
	@%p29 bra 	$L__BB2_55;
	setp.num.f32 	%p30, %f32, %f32;
	@%p30 bra 	$L__BB2_53;
	mov.f32 	%f182, 0f40000000;
	add.rn.f32 	%f440, %f31, %f182;
	bra.uni 	$L__BB2_55;
$L__BB2_53:
	setp.neu.f32 	%p31, %f31, 0f00000000;
	setp.neu.f32 	%p32, %f32, 0f7F800000;
	and.pred  	%p33, %p31, %p32;
	mov.f32 	%f440, %f33;
	@%p33 bra 	$L__BB2_55;
	add.f32 	%f181, %f31, %f31;
	mov.b32 	%r31, %f181;
	and.b32  	%r32, %r31, 2147483647;
	mov.b32 	%f440, %r32;
$L__BB2_55:
	cvt.f64.f32 	%fd29, %f440;
	div.rn.f64 	%fd30, %fd10, %fd29;
	st.global.f64 	[%rd1], %fd30;
$L__BB2_56:
	setp.ne.s32 	%p72, %r1, %r2;
	@%p72 bra 	$L__BB2_80;
	ld.const.f64 	%fd11, [constants+8];
	setp.neu.f64 	%p73, %fd11, 0d0000000000000000;
	@%p73 bra 	$L__BB2_59;
	ld.const.f64 	%fd65, [constants+24];
	mul.wide.s32 	%rd17, %r1, 8;
	add.s64 	%rd18, %rd2, %rd17;
	st.global.f64 	[%rd18], %fd65;
	bra.uni 	$L__BB2_80;
$L__BB2_59:
	ld.const.f64 	%fd49, [constants+32];
	cvt.rn.f32.f64 	%f43, %fd49;
	abs.f32 	%f44, %f43;
	setp.lt.f32 	%p74, %f44, 0f00800000;
	mul.f32 	%f310, %f44, 0f4B800000;
	selp.f32 	%f311, %f310, %f44, %p74;
	selp.f32 	%f312, 0fC1C00000, 0f00000000, %p74;
	mov.b32 	%r63, %f311;
	add.s32 	%r64, %r63, -1060439283;
	and.b32  	%r65, %r64, -8388608;
	sub.s32 	%r66, %r63, %r65;
	mov.b32 	%f313, %r66;
	cvt.rn.f32.s32 	%f314, %r65;
	fma.rn.f32 	%f315, %f314, 0f34000000, %f312;
	add.f32 	%f316, %f313, 0fBF800000;
	add.f32 	%f317, %f313, 0f3F800000;
	rcp.approx.ftz.f32 	%f318, %f317;
	add.f32 	%f319, %f316, %f316;
	mul.f32 	%f320, %f319, %f318;
	mul.f32 	%f321, %f320, %f320;
	sub.f32 	%f322, %f316, %f320;
	add.f32 	%f323, %f322, %f322;
	neg.f32 	%f324, %f320;
	fma.rn.f32 	%f325, %f324, %f316, %f323;
	mul.rn.f32 	%f326, %f318, %f325;
	fma.rn.f32 	%f327, %f321, 0f3A2C32E4, 0f3B52E7DB;
	fma.rn.f32 	%f328, %f327, %f321, 0f3C93BB73;
	fma.rn.f32 	%f329, %f328, %f321, 0f3DF6384F;
	mul.rn.f32 	%f330, %f329, %f321;
	fma.rn.f32 	%f331, %f320, 0f3FB8AA3B, %f315;
	sub.f32 	%f332, %f315, %f331;
	fma.rn.f32 	%f333, %f320, 0f3FB8AA3B, %f332;
	fma.rn.f32 	%f334, %f326, 0f3FB8AA3B, %f333;
	fma.rn.f32 	%f335, %f320, 0f32A55E34, %f334;
	mul.f32 	%f336, %f330, 0f40400000;
	fma.rn.f32 	%f337, %f336, %f326, %f335;
	fma.rn.f32 	%f338, %f330, %f320, %f337;
	add.rn.f32 	%f339, %f331, %f338;
	neg.f32 	%f340, %f331;
	add.rn.f32 	%f341, %f339, %f340;
	neg.f32 	%f342, %f341;
	add.rn.f32 	%f343, %f338, %f342;
	mov.f32 	%f344, 0f40000000;
	mul.rn.f32 	%f345, %f339, %f344;
	neg.f32 	%f346, %f345;
	fma.rn.f32 	%f347, %f339, 0f40000000, %f346;
	fma.rn.f32 	%f348, %f343, 0f40000000, %f347;
	cvt.rni.f32.f32 	%f349, %f345;
	sub.f32 	%f350, %f345, %f349;
	add.f32 	%f351, %f350, %f348;
	fma.rn.f32 	%f352, %f351, 0f391FCB8E, 0f3AAF85ED;
	fma.rn.f32 	%f353, %f352, %f351, 0f3C1D9856;
	fma.rn.f32 	%f354, %f353, %f351, 0f3D6357BB;
	fma.rn.f32 	%f355, %f354, %f351, 0f3E75FDEC;
	fma.rn.f32 	%f356, %f355, %f351, 0f3F317218;
	fma.rn.f32 	%f357, %f356, %f351, 0f3F800000;
	cvt.rzi.s32.f32 	%r67, %f349;
	setp.gt.f32 	%p75, %f349, 0f00000000;
	selp.b32 	%r68, 0, -2097152000, %p75;
	add.s32 	%r69, %r68, 2130706432;
	mov.b32 	%f358, %r69;
	mul.f32 	%f359, %f357, %f358;
	shl.b32 	%r70, %r67, 23;
	sub.s32 	%r71, %r70, %r68;
	mov.b32 	%f360, %r71;
	mul.f32 	%f361, %f359, %f360;
	abs.f32 	%f362, %f345;
	setp.gt.f32 	%p76, %f362, 0f43180000;
	setp.lt.f32 	%p77, %f345, 0f00000000;
	selp.f32 	%f363, 0f00000000, 0f7F800000, %p77;
	selp.f32 	%f45, %f363, %f361, %p76;
	setp.eq.f32 	%p78, %f43, 0f3F800000;
	mov.f32 	%f441, 0f3F800000;
	@%p78 bra 	$L__BB2_64;
	setp.num.f32 	%p79, %f44, %f44;
	@%p79 bra 	$L__BB2_62;
	mov.f32 	%f365, 0f40000000;
	add.rn.f32 	%f441, %f43, %f365;
	bra.uni 	$L__BB2_64;
$L__BB2_62:
	setp.neu.f32 	%p80, %f43, 0f00000000;
	setp.neu.f32 	%p81, %f44, 0f7F800000;
	and.pred  	%p82, %p80, %p81;
	mov.f32 	%f441, %f45;
	@%p82 bra 	$L__BB2_64;
	add.f32 	%f364, %f43, %f43;
	mov.b32 	%r72, %f364;
	and.b32  	%r73, %r72, 2147483647;
	mov.b32 	%f441, %r73;
$L__BB2_64:
	cvt.f64.f32 	%fd12, %f441;
	ld.const.f64 	%fd13, [constants+56];
	ld.const.f64 	%fd14, [constants+40];
	cvt.rn.f32.f64 	%f49, %fd14;
	abs.f32 	%f50, %f49;
	setp.lt.f32 	%p83, %f50, 0f00800000;
	mul.f32 	%f367, %f50, 0f4B800000;
	selp.f32 	%f368, %f367, %f50, %p83;
	selp.f32 	%f369, 0fC1C00000, 0f00000000, %p83;
	mov.b32 	%r74, %f368;
	add.s32 	%r75, %r74, -1060439283;
	and.b32  	%r76, %r75, -8388608;
	sub.s32 	%r77, %r74, %r76;
	mov.b32 	%f370, %r77;
	cvt.rn.f32.s32 	%f371, %r76;
	fma.rn.f32 	%f372, %f371, 0f34000000, %f369;
	add.f32 	%f373, %f370, 0fBF800000;
	add.f32 	%f374, %f370, 0f3F800000;
	rcp.approx.ftz.f32 	%f375, %f374;
	add.f32 	%f376, %f373, %f373;
	mul.f32 	%f377, %f376, %f375;
	mul.f32 	%f378, %f377, %f377;
	sub.f32 	%f379, %f373, %f377;
	add.f32 	%f380, %f379, %f379;
	neg.f32 	%f381, %f377;
	fma.rn.f32 	%f382, %f381, %f373, %f380;
	mul.rn.f32 	%f383, %f375, %f382;
	fma.rn.f32 	%f384, %f378, 0f3A2C32E4, 0f3B52E7DB;
	fma.rn.f32 	%f385, %f384, %f378, 0f3C93BB73;
	fma.rn.f32 	%f386, %f385, %f378, 0f3DF6384F;
	mul.rn.f32 	%f387, %f386, %f378;
	fma.rn.f32 	%f388, %f377, 0f3FB8AA3B, %f372;
	sub.f32 	%f389, %f372, %f388;
	fma.rn.f32 	%f390, %f377, 0f3FB8AA3B, %f389;
	fma.rn.f32 	%f391, %f383, 0f3FB8AA3B, %f390;
	fma.rn.f32 	%f392, %f377, 0f32A55E34, %f391;
	mul.f32 	%f393, %f387, 0f40400000;
	fma.rn.f32 	%f394, %f393, %f383, %f392;
	fma.rn.f32 	%f395, %f387, %f377, %f394;
	add.rn.f32 	%f396, %f388, %f395;
	neg.f32 	%f397, %f388;
	add.rn.f32 	%f398, %f396, %f397;
	neg.f32 	%f399, %f398;
	add.rn.f32 	%f400, %f395, %f399;
	mov.f32 	%f401, 0f40000000;
	mul.rn.f32 	%f402, %f396, %f401;
	neg.f32 	%f403, %f402;
	fma.rn.f32 	%f404, %f396, 0f40000000, %f403;
	fma.rn.f32 	%f405, %f400, 0f40000000, %f404;
	cvt.rni.f32.f32 	%f406, %f402;
	sub.f32 	%f407, %f402, %f406;
	add.f32 	%f408, %f407, %f405;
	fma.rn.f32 	%f409, %f408, 0f391FCB8E, 0f3AAF85ED;
	fma.rn.f32 	%f410, %f409, %f408, 0f3C1D9856;
	fma.rn.f32 	%f411, %f410, %f408, 0f3D6357BB;
	fma.rn.f32 	%f412, %f411, %f408, 0f3E75FDEC;
	fma.rn.f32 	%f413, %f412, %f408, 0f3F317218;
	fma.rn.f32 	%f414, %f413, %f408, 0f3F800000;
	cvt.rzi.s32.f32 	%r78, %f406;
	setp.gt.f32 	%p84, %f406, 0f00000000;
	selp.b32 	%r79, 0, -2097152000, %p84;
	add.s32 	%r80, %r79, 2130706432;
	mov.b32 	%f415, %r80;
	mul.f32 	%f416, %f414, %f415;
	shl.b32 	%r81, %r78, 23;
	sub.s32 	%r82, %r81, %r79;
	mov.b32 	%f417, %r82;
	mul.f32 	%f418, %f416, %f417;
	abs.f32 	%f419, %f402;
	setp.gt.f32 	%p85, %f419, 0f43180000;
	setp.lt.f32 	%p86, %f402, 0f00000000;
	selp.f32 	%f420, 0f00000000, 0f7F800000, %p86;
	selp.f32 	%f51, %f420, %f418, %p85;
	setp.eq.f32 	%p87, %f49, 0f3F800000;
	mov.f32 	%f442, 0f3F800000;
	@%p87 bra 	$L__BB2_69;
	setp.num.f32 	%p88, %f50, %f50;
	@%p88 bra 	$L__BB2_67;
	mov.f32 	%f422, 0f40000000;
	add.rn.f32 	%f442, %f49, %f422;
	bra.uni 	$L__BB2_69;
$L__BB2_67:
	setp.neu.f32 	%p89, %f49, 0f00000000;
	setp.neu.f32 	%p90, %f50, 0f7F800000;
	and.pred  	%p91, %p89, %p90;
	mov.f32 	%f442, %f51;
	@%p91 bra 	$L__BB2_69;
	add.f32 	%f421, %f49, %f49;
	mov.b32 	%r83, %f421;
	and.b32  	%r84, %r83, 2147483647;
	mov.b32 	%f442, %r84;
$L__BB2_69:
	setp.eq.f32 	%p92, %f43, 0f3F800000;
	add.f32 	%f424, %f442, %f442;
	cvt.f64.f32 	%fd50, %f424;
	mul.f64 	%fd51, %fd13, %fd12;
	div.rn.f64 	%fd52, %fd51, %fd50;
	ld.const.f64 	%fd53, [constants+24];
	add.f64 	%fd54, %fd53, %fd53;
	mul.f64 	%fd55, %fd54, %fd14;
	div.rn.f64 	%fd56, %fd55, %fd11;
	mov.f64 	%fd57, 0dC000000000000000;
	sub.f64 	%fd58, %fd57, %fd56;
	mul.f64 	%fd59, %fd52, %fd58;
	mov.f64 	%fd60, 0d3FF0000000000000;
	sub.f64 	%fd61, %fd60, %fd59;
	mul.wide.s32 	%rd13, %r1, 8;
	add.s64 	%rd14, %rd2, %rd13;
	st.global.f64 	[%rd14], %fd61;
	mov.f32 	%f443, 0f3F800000;
	@%p92 bra 	$L__BB2_74;
	setp.num.f32 	%p93, %f44, %f44;
	@%p93 bra 	$L__BB2_72;
	mov.f32 	%f426, 0f40000000;
	add.rn.f32 	%f443, %f43, %f426;
	bra.uni 	$L__BB2_74;
$L__BB2_72:
	setp.neu.f32 	%p94, %f43, 0f00000000;
	setp.neu.f32 	%p95, %f44, 0f7F800000;
	and.pred  	%p96, %p94, %p95;
	mov.f32 	%f443, %f45;
	@%p96 bra 	$L__BB2_74;
	add.f32 	%f425, %f43, %f43;
	mov.b32 	%r85, %f425;
	and.b32  	%r86, %r85, 2147483647;
	mov.b32 	%f443, %r86;
$L__BB2_74:
	setp.eq.f32 	%p97, %f49, 0f3F800000;
	neg.f32 	%f428, %f443;
	cvt.f64.f32 	%fd62, %f428;
	mul.f64 	%fd15, %fd13, %fd62;
	mov.f32 	%f444, 0f3F800000;
	@%p97 bra 	$L__BB2_79;
	setp.num.f32 	%p98, %f50, %f50;
	@%p98 bra 	$L__BB2_77;
	mov.f32 	%f430, 0f40000000;
	add.rn.f32 	%f444, %f49, %f430;
	bra.uni 	$L__BB2_79;
$L__BB2_77:
	setp.neu.f32 	%p99, %f49, 0f00000000;
	setp.neu.f32 	%p100, %f50, 0f7F800000;
	and.pred  	%p101, %p99, %p100;
	mov.f32 	%f444, %f51;
	@%p101 bra 	$L__BB2_79;
	add.f32 	%f429, %f49, %f49;
	mov.b32 	%r87, %f429;
	and.b32  	%r88, %r87, 2147483647;
	mov.b32 	%f444, %r88;
$L__BB2_79:
	cvt.f64.f32 	%fd63, %f444;
	div.rn.f64 	%fd64, %fd15, %fd63;
	add.s64 	%rd16, %rd3, %rd13;
	st.global.f64 	[%rd16], %fd64;
$L__BB2_80:
	ret;

}


// ===== COMPILED SASS (sm_100) =====

	.target	sm_100

	.elftype	@"ET_EXEC"


//--------------------- .note.nv.tkinfo           --------------------------
	.section	.note.nv.tkinfo,"",@"SHT_NOTE"
	.sectionflags	@"SHF_NOTE_NV_TKINFO"
	.tkinfo
        /*0018*/ 	.word	0x00000002
        /*0030*/ 	.string	""
        /*0030*/ 	.string	"ptxas"
        /*0030*/ 	.string	"Cuda compilation tools, release 13.0, V13.0.88"
        /*0030*/ 	.string	"Build cuda_13.0.r13.0/compiler.36424714_0"
        /*0030*/ 	.string	"-arch sm_100 -m 64 "



//--------------------- .note.nv.cuinfo           --------------------------
	.section	.note.nv.cuinfo,"",@"SHT_NOTE"
	.sectionflags	@"SHF_NOTE_NV_CUINFO"
        /*0018*/ 	.short	0x0002
        /*001a*/ 	.short	0x0064
        /*001c*/ 	.short	0x0082
	.zero		2


//--------------------- .nv.info                  --------------------------
	.section	.nv.info,"",@"SHT_CUDA_INFO"
	.align	4


	//----- nvinfo : EIATTR_REGCOUNT
	.align		4
        /*0000*/ 	.byte	0x04, 0x2f
        /*0002*/ 	.short	(.L_2 - .L_1)
	.align		4
.L_1:
        /*0004*/ 	.word	index@(_Z15method_progonkiPdS_S_S_S_i)
        /*0008*/ 	.word	0x00000034


	//----- nvinfo : EIATTR_FRAME_SIZE
	.align		4
.L_2:
        /*000c*/ 	.byte	0x04, 0x11
        /*000e*/ 	.short	(.L_4 - .L_3)
	.align		4
.L_3:
        /*0010*/ 	.word	index@($__internal_3_$__cuda_sm20_div_rn_f64_full)
        /*0014*/ 	.word	0x00000000


	//----- nvinfo : EIATTR_FRAME_SIZE
	.align		4
.L_4:
        /*0018*/ 	.byte	0x04, 0x11
        /*001a*/ 	.short	(.L_6 - .L_5)
	.align		4
.L_5:
        /*001c*/ 	.word	index@(_Z15method_progonkiPdS_S_S_S_i)
        /*0020*/ 	.word	0x00000000


	//----- nvinfo : EIATTR_REGCOUNT
	.align		4
.L_6:
        /*0024*/ 	.byte	0x04, 0x2f
        /*0026*/ 	.short	(.L_8 - .L_7)
	.align		4
.L_7:
        /*0028*/ 	.word	index@(_Z10next_2_ordPdS_S_S_S_dS_i)
        /*002c*/ 	.word	0x00000020


	//----- nvinfo : EIATTR_FRAME_SIZE
	.align		4
.L_8:
        /*0030*/ 	.byte	0x04, 0x11
        /*0032*/ 	.short	(.L_10 - .L_9)
	.align		4
.L_9:
        /*0034*/ 	.word	index@($__internal_2_$__cuda_sm20_div_rn_f64_full)
        /*0038*/ 	.word	0x00000000


	//----- nvinfo : EIATTR_FRAME_SIZE
	.align		4
.L_10:
        /*003c*/ 	.byte	0x04, 0x11
        /*003e*/ 	.short	(.L_12 - .L_11)
	.align		4
.L_11:
        /*0040*/ 	.word	index@($__internal_1_$__cuda_sm20_dblrcp_rn_slowpath_v3)
        /*0044*/ 	.word	0x00000000


	//----- nvinfo : EIATTR_FRAME_SIZE
	.align		4
.L_12:
        /*0048*/ 	.byte	0x04, 0x11
        /*004a*/ 	.short	(.L_14 - .L_13)
	.align		4
.L_13:
        /*004c*/ 	.word	index@(_Z10next_2_ordPdS_S_S_S_dS_i)
        /*0050*/ 	.word	0x00000000


	//----- nvinfo : EIATTR_REGCOUNT
	.align		4
.L_14:
        /*0054*/ 	.byte	0x04, 0x2f
        /*0056*/ 	.short	(.L_16 - .L_15)
	.align		4
.L_15:
        /*0058*/ 	.word	index@(_Z3abcPdS_S_i)
        /*005c*/ 	.word	0x0000001e


	//----- nvinfo : EIATTR_FRAME_SIZE
	.align		4
.L_16:
        /*0060*/ 	.byte	0x04, 0x11
        /*0062*/ 	.short	(.L_18 - .L_17)
	.align		4
.L_17:
        /*0064*/ 	.word	index@($__internal_0_$__cuda_sm20_div_rn_f64_full)
        /*0068*/ 	.word	0x00000000


	//----- nvinfo : EIATTR_FRAME_SIZE
	.align		4
.L_18:
        /*006c*/ 	.byte	0x04, 0x11
        /*006e*/ 	.short	(.L_20 - .L_19)
	.align		4
.L_19:
        /*0070*/ 	.word	index@(_Z3abcPdS_S_i)
        /*0074*/ 	.word	0x00000000


	//----- nvinfo : EIATTR_MIN_STACK_SIZE
	.align		4
.L_20:
        /*0078*/ 	.byte	0x04, 0x12
        /*007a*/ 	.short	(.L_22 - .L_21)
	.align		4
.L_21:
        /*007c*/ 	.word	index@(_Z3abcPdS_S_i)
        /*0080*/ 	.word	0x00000000


	//----- nvinfo : EIATTR_MIN_STACK_SIZE
	.align		4
.L_22:
        /*0084*/ 	.byte	0x04, 0x12
        /*0086*/ 	.short	(.L_24 - .L_23)
	.align		4
.L_23:
        /*0088*/ 	.word	index@(_Z10next_2_ordPdS_S_S_S_dS_i)
        /*008c*/ 	.word	0x00000000


	//----- nvinfo : EIATTR_MIN_STACK_SIZE
	.align		4
.L_24:
        /*0090*/ 	.byte	0x04, 0x12
        /*0092*/ 	.short	(.L_26 - .L_25)
	.align		4
.L_25:
        /*0094*/ 	.word	index@(_Z15method_progonkiPdS_S_S_S_i)
        /*0098*/ 	.word	0x00000000
.L_26:


//--------------------- .nv.compat                --------------------------
	.section	.nv.compat,"",@"SHT_CUDA_COMPAT_INFO"
	.align	4
        /*0000*/ 	.byte	0x02, 0x09, 0x00, 0x00, 0x02, 0x02, 0x01, 0x00, 0x02, 0x05, 0x05, 0x00, 0x03, 0x07, 0x01, 0x01
        /*0010*/ 	.byte	0x02, 0x03, 0x00, 0x00, 0x02, 0x06, 0x01, 0x00, 0x04, 0x0b, 0x08, 0x00, 0x01, 0x00, 0x00, 0x00
        /*0020*/ 	.byte	0x00, 0x00, 0x00, 0x00


//--------------------- .nv.info._Z3abcPdS_S_i    --------------------------
	.section	.nv.info._Z3abcPdS_S_i,"",@"SHT_CUDA_INFO"
	.sectionflags	@""
	.align	4


	//----- nvinfo : EIATTR_CUDA_API_VERSION
	.align		4
        /*0000*/ 	.byte	0x04, 0x37
        /*0002*/ 	.short	(.L_28 - .L_27)
.L_27:
        /*0004*/ 	.word	0x00000082


	//----- nvinfo : EIATTR_KPARAM_INFO
	.align		4
.L_28:
        /*0008*/ 	.byte	0x04, 0x17
        /*000a*/ 	.short	(.L_30 - .L_29)
.L_29:
        /*000c*/ 	.word	0x00000000
        /*0010*/ 	.short	0x0003
        /*0012*/ 	.short	0x0018
        /*0014*/ 	.byte	0x00, 0xf0, 0x11, 0x00


	//----- nvinfo : EIATTR_KPARAM_INFO
	.align		4
.L_30:
        /*0018*/ 	.byte	0x04, 0x17
        /*001a*/ 	.short	(.L_32 - .L_31)
.L_31:
        /*001c*/ 	.word	0x00000000
        /*0020*/ 	.short	0x0002
        /*0022*/ 	.short	0x0010
        /*0024*/ 	.byte	0x00, 0xf5, 0x21, 0x00


	//----- nvinfo : EIATTR_KPARAM_INFO
	.align		4
.L_32:
        /*0028*/ 	.byte	0x04, 0x17
        /*002a*/ 	.short	(.L_34 - .L_33)
.L_33:
        /*002c*/ 	.word	0x00000000
        /*0030*/ 	.short	0x0001
        /*0032*/ 	.short	0x0008
        /*0034*/ 	.byte	0x00, 0xf5, 0x21, 0x00


	//----- nvinfo : EIATTR_KPARAM_INFO
	.align		4
.L_34:
        /*0038*/ 	.byte	0x04, 0x17
        /*003a*/ 	.short	(.L_36 - .L_35)
.L_35:
        /*003c*/ 	.word	0x00000000
        /*0040*/ 	.short	0x0000
        /*0042*/ 	.short	0x0000
        /*0044*/ 	.byte	0x00, 0xf5, 0x21, 0x00


	//----- nvinfo : EIATTR_SPARSE_MMA_MASK
	.align		4
.L_36:
        /*0048*/ 	.byte	0x03, 0x50
        /*004a*/ 	.short	0x0000


	//----- nvinfo : EIATTR_MAXREG_COUNT
	.align		4
        /*004c*/ 	.byte	0x03, 0x1b
        /*004e*/ 	.short	0x00ff


	//----- nvinfo : EIATTR_MERCURY_ISA_VERSION
	.align		4
        /*0050*/ 	.byte	0x03, 0x5f
        /*0052*/ 	.short	0x0101


	//----- nvinfo : EIATTR_VRC_CTA_INIT_COUNT
	.align		4
        /*0054*/ 	.byte	0x02, 0x4a
	.zero		1
	.zero		1


	//----- nvinfo : EIATTR_EXIT_INSTR_OFFSETS
	.align		4
        /*0058*/ 	.byte	0x04, 0x1c
        /*005a*/ 	.short	(.L_38 - .L_37)


	//   ....[0]....
.L_37:
        /*005c*/ 	.word	0x000020f0


	//   ....[1]....
        /*0060*/ 	.word	0x00002160


	//   ....[2]....
        /*0064*/ 	.word	0x00003080


	//----- nvinfo : EIATTR_CRS_STACK_SIZE
	.align		4
.L_38:
        /*0068*/ 	.byte	0x04, 0x1e
        /*006a*/ 	.short	(.L_40 - .L_39)
.L_39:
        /*006c*/ 	.word	0x00000000


	//----- nvinfo : EIATTR_CBANK_PARAM_SIZE
	.align		4
.L_40:
        /*0070*/ 	.byte	0x03, 0x19
        /*0072*/ 	.short	0x001c


	//----- nvinfo : EIATTR_PARAM_CBANK
	.align		4
        /*0074*/ 	.byte	0x04, 0x0a
        /*0076*/ 	.short	(.L_42 - .L_41)
	.align		4
.L_41:
        /*0078*/ 	.word	index@(.nv.constant0._Z3abcPdS_S_i)
        /*007c*/ 	.short	0x0380
        /*007e*/ 	.short	0x001c


	//----- nvinfo : EIATTR_SW_WAR
	.align		4
.L_42:
        /*0080*/ 	.byte	0x04, 0x36
        /*0082*/ 	.short	(.L_44 - .L_43)
.L_43:
        /*0084*/ 	.word	0x00000008
.L_44:


//--------------------- .nv.info._Z10next_2_ordPdS_S_S_S_dS_i --------------------------
	.section	.nv.info._Z10next_2_ordPdS_S_S_S_dS_i,"",@"SHT_CUDA_INFO"
	.sectionflags	@""
	.align	4


	//----- nvinfo : EIATTR_CUDA_API_VERSION
	.align		4
        /*0000*/ 	.byte	0x04, 0x37
        /*0002*/ 	.short	(.L_46 - .L_45)
.L_45:
        /*0004*/ 	.word	0x00000082


	//----- nvinfo : EIATTR_KPARAM_INFO
	.align		4
.L_46:
        /*0008*/ 	.byte	0x04, 0x17
        /*000a*/ 	.short	(.L_48 - .L_47)
.L_47:
        /*000c*/ 	.word	0x00000000
        /*0010*/ 	.short	0x0007
        /*0012*/ 	.short	0x0038
        /*0014*/ 	.byte	0x00, 0xf0, 0x11, 0x00


	//----- nvinfo : EIATTR_KPARAM_INFO
	.align		4
.L_48:
        /*0018*/ 	.byte	0x04, 0x17
        /*001a*/ 	.short	(.L_50 - .L_49)
.L_49:
        /*001c*/ 	.word	0x00000000
        /*0020*/ 	.short	0x0006
        /*0022*/ 	.short	0x0030
        /*0024*/ 	.byte	0x00, 0xf5, 0x21, 0x00


	//----- nvinfo : EIATTR_KPARAM_INFO
	.align		4
.L_50:
        /*0028*/ 	.byte	0x04, 0x17
        /*002a*/ 	.short	(.L_52 - .L_51)
.L_51:
        /*002c*/ 	.word	0x00000000
        /*0030*/ 	.short	0x0005
        /*0032*/ 	.short	0x0028
        /*0034*/ 	.byte	0x00, 0xf0, 0x21, 0x00


	//----- nvinfo : EIATTR_KPARAM_INFO
	.align		4
.L_52:
        /*0038*/ 	.byte	0x04, 0x17
        /*003a*/ 	.short	(.L_54 - .L_53)
.L_53:
        /*003c*/ 	.word	0x00000000
        /*0040*/ 	.short	0x0004
        /*0042*/ 	.short	0x0020
        /*0044*/ 	.byte	0x00, 0xf5, 0x21, 0x00


	//----- nvinfo : EIATTR_KPARAM_INFO
	.align		4
.L_54:
        /*0048*/ 	.byte	0x04, 0x17
        /*004a*/ 	.short	(.L_56 - .L_55)
.L_55:
        /*004c*/ 	.word	0x00000000
        /*0050*/ 	.short	0x0003
        /*0052*/ 	.short	0x0018
        /*0054*/ 	.byte	0x00, 0xf5, 0x21, 0x00


	//----- nvinfo : EIATTR_KPARAM_INFO
	.align		4
.L_56:
        /*0058*/ 	.byte	0x04, 0x17
        /*005a*/ 	.short	(.L_58 - .L_57)
.L_57:
        /*005c*/ 	.word	0x00000000
        /*0060*/ 	.short	0x0002
        /*0062*/ 	.short	0x0010
        /*0064*/ 	.byte	0x00, 0xf5, 0x21, 0x00


	//----- nvinfo : EIATTR_KPARAM_INFO
	.align		4
.L_58:
        /*0068*/ 	.byte	0x04, 0x17
        /*006a*/ 	.short	(.L_60 - .L_59)
.L_59:
        /*006c*/ 	.word	0x00000000
        /*0070*/ 	.short	0x0001
        /*0072*/ 	.short	0x0008
        /*0074*/ 	.byte	0x00, 0xf5, 0x21, 0x00


	//----- nvinfo : EIATTR_KPARAM_INFO
	.align		4
.L_60:
        /*0078*/ 	.byte	0x04, 0x17
        /*007a*/ 	.short	(.L_62 - .L_61)
.L_61:
        /*007c*/ 	.word	0x00000000
        /*0080*/ 	.short	0x0000
        /*0082*/ 	.short	0x0000
        /*0084*/ 	.byte	0x00, 0xf5, 0x21, 0x00


	//----- nvinfo : EIATTR_SPARSE_MMA_MASK
	.align		4
.L_62:
        /*0088*/ 	.byte	0x03, 0x50
        /*008a*/ 	.short	0x0000


	//----- nvinfo : EIATTR_MAXREG_COUNT
	.align		4
        /*008c*/ 	.byte	0x03, 0x1b
        /*008e*/ 	.short	0x00ff


	//----- nvinfo : EIATTR_NUM_BARRIERS
	.align		4
        /*0090*/ 	.byte	0x02, 0x4c
        /*0092*/ 	.byte	0x01
	.zero		1


	//----- nvinfo : EIATTR_MERCURY_ISA_VERSION
	.align		4
        /*0094*/ 	.byte	0x03, 0x5f
        /*0096*/ 	.short	0x0101


	//----- nvinfo : EIATTR_VRC_CTA_INIT_COUNT
	.align		4
        /*0098*/ 	.byte	0x02, 0x4a
	.zero		1
	.zero		1


	//----- nvinfo : EIATTR_EXIT_INSTR_OFFSETS
	.align		4
        /*009c*/ 	.byte	0x04, 0x1c
        /*009e*/ 	.short	(.L_64 - .L_63)


	//   ....[0]....
.L_63:
        /*00a0*/ 	.word	0x00006a90


	//   ....[1]....
        /*00a4*/ 	.word	0x00007440


	//   ....[2]....
        /*00a8*/ 	.word	0x0000a5d0


	//----- nvinfo : EIATTR_CRS_STACK_SIZE
	.align		4
.L_64:
        /*00ac*/ 	.byte	0x04, 0x1e
        /*00ae*/ 	.short	(.L_66 - .L_65)
.L_65:
        /*00b0*/ 	.word	0x00000000


	//----- nvinfo : EIATTR_CBANK_PARAM_SIZE
	.align		4
.L_66:
        /*00b4*/ 	.byte	0x03, 0x19
        /*00b6*/ 	.short	0x003c


	//----- nvinfo : EIATTR_PARAM_CBANK
	.align		4
        /*00b8*/ 	.byte	0x04, 0x0a
        /*00ba*/ 	.short	(.L_68 - .L_67)
	.align		4
.L_67:
        /*00bc*/ 	.word	index@(.nv.constant0._Z10next_2_ordPdS_S_S_S_dS_i)
        /*00c0*/ 	.short	0x0380
        /*00c2*/ 	.short	0x003c


	//----- nvinfo : EIATTR_SW_WAR
	.align		4
.L_68:
        /*00c4*/ 	.byte	0x04, 0x36
        /*00c6*/ 	.short	(.L_70 - .L_69)
.L_69:
        /*00c8*/ 	.word	0x00000008
.L_70:


//--------------------- .nv.info._Z15method_progonkiPdS_S_S_S_i --------------------------
	.section	.nv.info._Z15method_progonkiPdS_S_S_S_i,"",@"SHT_CUDA_INFO"
	.sectionflags	@""
	.align	4


	//----- nvinfo : EIATTR_CUDA_API_VERSION
	.align		4
        /*0000*/ 	.byte	0x04, 0x37
        /*0002*/ 	.short	(.L_72 - .L_71)
.L_71:
        /*0004*/ 	.word	0x00000082


	//----- nvinfo : EIATTR_KPARAM_INFO
	.align		4
.L_72:
        /*0008*/ 	.byte	0x04, 0x17
        /*000a*/ 	.short	(.L_74 - .L_73)
.L_73:
        /*000c*/ 	.word	0x00000000
        /*0010*/ 	.short	0x0005
        /*0012*/ 	.short	0x0028
        /*0014*/ 	.byte	0x00, 0xf0, 0x11, 0x00


	//----- nvinfo : EIATTR_KPARAM_INFO
	.align		4
.L_74:
        /*0018*/ 	.byte	0x04, 0x17
        /*001a*/ 	.short	(.L_76 - .L_75)
.L_75:
        /*001c*/ 	.word	0x00000000
        /*0020*/ 	.short	0x0004
        /*0022*/ 	.short	0x0020
        /*0024*/ 	.byte	0x00, 0xf5, 0x21, 0x00


	//----- nvinfo : EIATTR_KPARAM_INFO
	.align		4
.L_76:
        /*0028*/ 	.byte	0x04, 0x17
        /*002a*/ 	.short	(.L_78 - .L_77)
.L_77:
        /*002c*/ 	.word	0x00000000
        /*0030*/ 	.short	0x0003
        /*0032*/ 	.short	0x0018
        /*0034*/ 	.byte	0x00, 0xf5, 0x21, 0x00


	//----- nvinfo : EIATTR_KPARAM_INFO
	.align		4
.L_78:
        /*0038*/ 	.byte	0x04, 0x17
        /*003a*/ 	.short	(.L_80 - .L_79)
.L_79:
        /*003c*/ 	.word	0x00000000
        /*0040*/ 	.short	0x0002
        /*0042*/ 	.short	0x0010
        /*0044*/ 	.byte	0x00, 0xf5, 0x21, 0x00


	//----- nvinfo : EIATTR_KPARAM_INFO
	.align		4
.L_80:
        /*0048*/ 	.byte	0x04, 0x17
        /*004a*/ 	.short	(.L_82 - .L_81)
.L_81:
        /*004c*/ 	.word	0x00000000
        /*0050*/ 	.short	0x0001
        /*0052*/ 	.short	0x0008
        /*0054*/ 	.byte	0x00, 0xf5, 0x21, 0x00


	//----- nvinfo : EIATTR_KPARAM_INFO
	.align		4
.L_82:
        /*0058*/ 	.byte	0x04, 0x17
        /*005a*/ 	.short	(.L_84 - .L_83)
.L_83:
        /*005c*/ 	.word	0x00000000
        /*0060*/ 	.short	0x0000
        /*0062*/ 	.short	0x0000
        /*0064*/ 	.byte	0x00, 0xf5, 0x21, 0x00


	//----- nvinfo : EIATTR_SPARSE_MMA_MASK
	.align		4
.L_84:
        /*0068*/ 	.byte	0x03, 0x50
        /*006a*/ 	.short	0x0000


	//----- nvinfo : EIATTR_MAXREG_COUNT
	.align		4
        /*006c*/ 	.byte	0x03, 0x1b
        /*006e*/ 	.short	0x00ff


	//----- nvinfo : EIATTR_EXTERNS
	.align		4
        /*0070*/ 	.byte	0x04, 0x0f
        /*0072*/ 	.short	(.L_86 - .L_85)


	//   ....[0]....
	.align		4
.L_85:
        /*0074*/ 	.word	index@(malloc)


	//----- nvinfo : EIATTR_MERCURY_ISA_VERSION
	.align		4
.L_86:
        /*0078*/ 	.byte	0x03, 0x5f
        /*007a*/ 	.short	0x0101


	//----- nvinfo : EIATTR_VRC_CTA_INIT_COUNT
	.align		4
        /*007c*/ 	.byte	0x02, 0x4a
	.zero		1
	.zero		1


	//----- nvinfo : EIATTR_SYSCALL_OFFSETS
	.align		4
        /*0080*/ 	.byte	0x04, 0x46
        /*0082*/ 	.short	(.L_88 - .L_87)


	//   ....[0]....
.L_87:
        /*0084*/ 	.word	0x000000b0


	//   ....[1]....
        /*0088*/ 	.word	0x00000170


	//----- nvinfo : EIATTR_EXIT_INSTR_OFFSETS
	.align		4
.L_88:
        /*008c*/ 	.byte	0x04, 0x1c
        /*008e*/ 	.short	(.L_90 - .L_89)


	//   ....[0]....
.L_89:
        /*0090*/ 	.word	0x000061a0


	//   ....[1]....
        /*0094*/ 	.word	0x00006460


	//   ....[2]....
        /*0098*/ 	.word	0x00006620


	//   ....[3]....
        /*009c*/ 	.word	0x00006710


	//   ....[4]....
        /*00a0*/ 	.word	0x00006790


	//----- nvinfo : EIATTR_CRS_STACK_SIZE
	.align		4
.L_90:
        /*00a4*/ 	.byte	0x04, 0x1e
        /*00a6*/ 	.short	(.L_92 - .L_91)
.L_91:
        /*00a8*/ 	.word	0x00000000


	//----- nvinfo : EIATTR_CBANK_PARAM_SIZE
	.align		4
.L_92:
        /*00ac*/ 	.byte	0x03, 0x19
        /*00ae*/ 	.short	0x002c


	//----- nvinfo : EIATTR_PARAM_CBANK
	.align		4
        /*00b0*/ 	.byte	0x04, 0x0a
        /*00b2*/ 	.short	(.L_94 - .L_93)
	.align		4
.L_93:
        /*00b4*/ 	.word	index@(.nv.constant0._Z15method_progonkiPdS_S_S_S_i)
        /*00b8*/ 	.short	0x0380
        /*00ba*/ 	.short	0x002c


	//----- nvinfo : EIATTR_SW_WAR
	.align		4
.L_94:
        /*00bc*/ 	.byte	0x04, 0x36
        /*00be*/ 	.short	(.L_96 - .L_95)
.L_95:
        /*00c0*/ 	.word	0x00000008
.L_96:


//--------------------- .nv.callgraph             --------------------------
	.section	.nv.callgraph,"",@"SHT_CUDA_CALLGRAPH"
	.align	4
	.sectionentsize	8
	.align		4
        /*0000*/ 	.word	0x00000000
	.align		4
        /*0004*/ 	.word	0xffffffff
	.align		4
        /*0008*/ 	.word	index@(_Z15method_progonkiPdS_S_S_S_i)
	.align		4
        /*000c*/ 	.word	index@(malloc)
	.align		4
        /*0010*/ 	.word	0x00000000
	.align		4
        /*0014*/ 	.word	0xfffffffe
	.align		4
        /*0018*/ 	.word	0x00000000
	.align		4
        /*001c*/ 	.word	0xfffffffd
	.align		4
        /*0020*/ 	.word	0x00000000
	.align		4
        /*0024*/ 	.word	0xfffffffc


//--------------------- .nv.constant3             --------------------------
	.section	.nv.constant3,"a",@progbits
	.align	8
.nv.constant3:
	.type		constants,@object
	.size		constants,(.L_0 - constants)
constants:
	.zero		64
.L_0:


//--------------------- .nv.constant4             --------------------------
	.section	.nv.constant4,"a",@progbits
	.align	8
	.align		8
.nv.constant4:
        /*0000*/ 	.dword	malloc


//--------------------- .text._Z3abcPdS_S_i       --------------------------
	.section	.text._Z3abcPdS_S_i,"ax",@progbits
	.align	128
        .global         _Z3abcPdS_S_i
        .type           _Z3abcPdS_S_i,@function
        .size           _Z3abcPdS_S_i,(.L_x_205 - _Z3abcPdS_S_i)
        .other          _Z3abcPdS_S_i,@"STO_CUDA_ENTRY STV_DEFAULT"
_Z3abcPdS_S_i:
.text._Z3abcPdS_S_i:
[----:B------:R-:W-:Y:S01]  /*0000*/  LDC R1, c[0x0][0x37c] ;  /* 0x0000df00ff017b82 */ /* 0x000fe20000000800 */
[----:B------:R-:W0:Y:S07]  /*0010*/  S2R R0, SR_TID.X ;  /* 0x0000000000007919 */ /* 0x000e2e0000002100 */
[----:B------:R-:W0:Y:S01]  /*0020*/  S2UR UR5, SR_CTAID.X ;  /* 0x00000000000579c3 */ /* 0x000e220000002500 */
[----:B------:R-:W1:Y:S01]  /*0030*/  LDCU UR4, c[0x0][0x398] ;  /* 0x00007300ff0477ac */ /* 0x000e620008000800 */
[----:B------:R-:W-:Y:S01]  /*0040*/  BSSY.RECONVERGENT B0, `(.L_x_0) ;  /* 0x0000209000007945 */ /* 0x000fe20003800200 */
[----:B------:R-:W2:Y:S05]  /*0050*/  LDCU.64 UR6, c[0x0][0x358] ;  /* 0x00006b00ff0677ac */ /* 0x000eaa0008000a00 */
[----:B------:R-:W0:Y:S01]  /*0060*/  LDC R5, c[0x0][0x360] ;  /* 0x0000d800ff057b82 */ /* 0x000e220000000800 */
[----:B-1----:R-:W-:Y:S01]  /*0070*/  UIADD3 UR4, UPT, UPT, UR4, -0x1, URZ ;  /* 0xffffffff04047890 */ /* 0x002fe2000fffe0ff */
[----:B0-----:R-:W-:-:S05]  /*0080*/  IMAD R5, R5, UR5, R0 ;  /* 0x0000000505057c24 */ /* 0x001fca000f8e0200 */
[----:B------:R-:W-:-:S04]  /*0090*/  ISETP.GE.AND P0, PT, R5, UR4, PT ;  /* 0x0000000405007c0c */ /* 0x000fc8000bf06270 */
[----:B------:R-:W-:-:S13]  /*00a0*/  ISETP.LT.OR P0, PT, R5, 0x1, P0 ;  /* 0x000000010500780c */ /* 0x000fda0000701670 */
[----:B--2---:R-:W-:Y:S05]  /*00b0*/  @P0 BRA `(.L_x_1) ;  /* 0x0000001000280947 */ /* 0x004fea0003800000 */
[----:B------:R-:W0:Y:S01]  /*00c0*/  LDCU.64 UR8, c[0x3][0x20] ;  /* 0x00c00400ff0877ac */ /* 0x000e220008000a00 */
[----:B------:R-:W-:Y:S01]  /*00d0*/  HFMA2 R19, -RZ, RZ, 0.771484375, 0.21533203125 ;  /* 0x3a2c32e4ff137431 */ /* 0x000fe200000001ff */
[----:B------:R-:W1:Y:S01]  /*00e0*/  LDCU.64 UR10, c[0x3][0x28] ;  /* 0x00c00500ff0a77ac */ /* 0x000e620008000a00 */
[----:B0-----:R-:W0:Y:S08]  /*00f0*/  F2F.F32.F64 R2, UR8 ;  /* 0x0000000800027d10 */ /* 0x001e300008301000 */
[----:B-1----:R-:W1:Y:S01]  /*0100*/  F2F.F32.F64 R3, UR10 ;  /* 0x0000000a00037d10 */ /* 0x002e620008301000 */
[C---:B0-----:R-:W-:Y:S01]  /*0110*/  FMUL R7, |R2|.reuse, 16777216 ;  /* 0x4b80000002077820 */ /* 0x041fe20000400200 */
[----:B------:R-:W-:-:S04]  /*0120*/  FSETP.GEU.AND P0, PT, |R2|, 1.175494350822287508e-38, PT ;  /* 0x008000000200780b */ /* 0x000fc80003f0e200 */
[----:B------:R-:W-:Y:S01]  /*0130*/  FSEL R7, R7, |R2|, !P0 ;  /* 0x4000000207077208 */ /* 0x000fe20004000000 */
[C---:B-1----:R-:W-:Y:S01]  /*0140*/  FMUL R0, |R3|.reuse, 16777216 ;  /* 0x4b80000003007820 */ /* 0x042fe20000400200 */
[----:B------:R-:W-:-:S04]  /*0150*/  FSETP.GEU.AND P1, PT, |R3|, 1.175494350822287508e-38, PT ;  /* 0x008000000300780b */ /* 0x000fc80003f2e200 */
[----:B------:R-:W-:Y:S02]  /*0160*/  FSEL R4, R0, |R3|, !P1 ;  /* 0x4000000300047208 */ /* 0x000fe40004800000 */
[C---:B------:R-:W-:Y:S02]  /*0170*/  IADD3 R0, PT, PT, R7.reuse, -0x3f3504f3, RZ ;  /* 0xc0cafb0d07007810 */ /* 0x040fe40007ffe0ff */
[----:B------:R-:W-:Y:S02]  /*0180*/  IADD3 R6, PT, PT, R4, -0x3f3504f3, RZ ;  /* 0xc0cafb0d04067810 */ /* 0x000fe40007ffe0ff */
[----:B------:R-:W-:Y:S02]  /*0190*/  LOP3.LUT R10, R0, 0xff800000, RZ, 0xc0, !PT ;  /* 0xff800000000a7812 */ /* 0x000fe400078ec0ff */
[----:B------:R-:W-:Y:S02]  /*01a0*/  LOP3.LUT R11, R6, 0xff800000, RZ, 0xc0, !PT ;  /* 0xff800000060b7812 */ /* 0x000fe400078ec0ff */
[----:B------:R-:W-:-:S02]  /*01b0*/  IADD3 R7, PT, PT, R7, -R10, RZ ;  /* 0x8000000a07077210 */ /* 0x000fc40007ffe0ff */
[-C--:B------:R-:W-:Y:S02]  /*01c0*/  IADD3 R4, PT, PT, R4, -R11.reuse, RZ ;  /* 0x8000000b04047210 */ /* 0x080fe40007ffe0ff */
[----:B------:R-:W-:Y:S01]  /*01d0*/  FSEL R6, RZ, -24, P0 ;  /* 0xc1c00000ff067808 */ /* 0x000fe20000000000 */
[C---:B------:R-:W-:Y:S01]  /*01e0*/  FADD R9, R7.reuse, 1 ;  /* 0x3f80000007097421 */ /* 0x040fe20000000000 */
[----:B------:R-:W-:Y:S01]  /*01f0*/  FADD R13, R7, -1 ;  /* 0xbf800000070d7421 */ /* 0x000fe20000000000 */
[C---:B------:R-:W-:Y:S01]  /*0200*/  FADD R8, R4.reuse, 1 ;  /* 0x3f80000004087421 */ /* 0x040fe20000000000 */
[----:B------:R-:W-:Y:S01]  /*0210*/  FADD R17, R4, -1 ;  /* 0xbf80000004117421 */ /* 0x000fe20000000000 */
[----:B------:R-:W-:Y:S01]  /*0220*/  I2FP.F32.S32 R15, R11 ;  /* 0x0000000b000f7245 */ /* 0x000fe20000201400 */
[----:B------:R-:W-:Y:S01]  /*0230*/  FADD R4, R13, R13 ;  /* 0x0000000d0d047221 */ /* 0x000fe20000000000 */
[----:B------:R-:W0:Y:S01]  /*0240*/  MUFU.RCP R9, R9 ;  /* 0x0000000900097308 */ /* 0x000e220000001000 */
[----:B------:R-:W-:Y:S01]  /*0250*/  FADD R7, R17, R17 ;  /* 0x0000001111077221 */ /* 0x000fe20000000000 */
[----:B------:R-:W-:-:S05]  /*0260*/  FSEL R12, RZ, -24, P1 ;  /* 0xc1c00000ff0c7808 */ /* 0x000fca0000800000 */
[----:B------:R-:W-:Y:S01]  /*0270*/  FFMA R15, R15, 1.1920928955078125e-07, R12 ;  /* 0x340000000f0f7823 */ /* 0x000fe2000000000c */
[----:B------:R-:W1:Y:S01]  /*0280*/  MUFU.RCP R8, R8 ;  /* 0x0000000800087308 */ /* 0x000e620000001000 */
[----:B0-----:R-:W-:Y:S01]  /*0290*/  FMUL R4, R9, R4 ;  /* 0x0000000409047220 */ /* 0x001fe20000400000 */
[----:B-1----:R-:W-:Y:S01]  /*02a0*/  FMUL R0, R8, R7 ;  /* 0x0000000708007220 */ /* 0x002fe20000400000 */
[----:B------:R-:W-:Y:S02]  /*02b0*/  I2FP.F32.S32 R7, R10 ;  /* 0x0000000a00077245 */ /* 0x000fe40000201400 */
[----:B------:R-:W-:Y:S01]  /*02c0*/  FADD R10, R13, -R4 ;  /* 0x800000040d0a7221 */ /* 0x000fe20000000000 */
[----:B------:R-:W-:-:S03]  /*02d0*/  FADD R14, R17, -R0 ;  /* 0x80000000110e7221 */ /* 0x000fc60000000000 */
[----:B------:R-:W-:Y:S01]  /*02e0*/  FADD R10, R10, R10 ;  /* 0x0000000a0a0a7221 */ /* 0x000fe20000000000 */
[----:B------:R-:W-:Y:S01]  /*02f0*/  FFMA R11, R7, 1.1920928955078125e-07, R6 ;  /* 0x34000000070b7823 */ /* 0x000fe20000000006 */
[----:B------:R-:W-:Y:S02]  /*0300*/  FADD R14, R14, R14 ;  /* 0x0000000e0e0e7221 */ /* 0x000fe40000000000 */
[-C--:B------:R-:W-:Y:S01]  /*0310*/  FFMA R6, R13, -R4.reuse, R10 ;  /* 0x800000040d067223 */ /* 0x080fe2000000000a */
[C---:B------:R-:W-:Y:S01]  /*0320*/  FMUL R10, R4.reuse, R4 ;  /* 0x00000004040a7220 */ /* 0x040fe20000400000 */
[----:B------:R-:W-:Y:S01]  /*0330*/  FFMA R7, R4, 1.4426950216293334961, R11 ;  /* 0x3fb8aa3b04077823 */ /* 0x000fe2000000000b */
[-C--:B------:R-:W-:Y:S01]  /*0340*/  FFMA R17, R17, -R0.reuse, R14 ;  /* 0x8000000011117223 */ /* 0x080fe2000000000e */
[----:B------:R-:W-:Y:S01]  /*0350*/  FMUL R14, R0, R0 ;  /* 0x00000000000e7220 */ /* 0x000fe20000400000 */
[----:B------:R-:W-:Y:S01]  /*0360*/  FFMA R13, R10, R19, 0.0032181653659790754318 ;  /* 0x3b52e7db0a0d7423 */ /* 0x000fe20000000013 */
[----:B------:R-:W-:Y:S01]  /*0370*/  FADD R11, R11, -R7 ;  /* 0x800000070b0b7221 */ /* 0x000fe20000000000 */
[----:B------:R-:W-:Y:S01]  /*0380*/  FMUL R9, R9, R6 ;  /* 0x0000000609097220 */ /* 0x000fe20000400000 */
[----:B------:R-:W-:Y:S01]  /*0390*/  FMUL R8, R8, R17 ;  /* 0x0000001108087220 */ /* 0x000fe20000400000 */
[----:B------:R-:W-:Y:S01]  /*03a0*/  FFMA R13, R10, R13, 0.018033718690276145935 ;  /* 0x3c93bb730a0d7423 */ /* 0x000fe2000000000d */
[----:B------:R-:W-:Y:S01]  /*03b0*/  FFMA R6, R0, 1.4426950216293334961, R15 ;  /* 0x3fb8aa3b00067823 */ /* 0x000fe2000000000f */
[----:B------:R-:W-:Y:S01]  /*03c0*/  FFMA R17, R14, R19, 0.0032181653659790754318 ;  /* 0x3b52e7db0e117423 */ /* 0x000fe20000000013 */
[----:B------:R-:W-:Y:S01]  /*03d0*/  FFMA R12, R4, 1.4426950216293334961, R11 ;  /* 0x3fb8aa3b040c7823 */ /* 0x000fe2000000000b */
[----:B------:R-:W-:Y:S01]  /*03e0*/  FFMA R13, R10, R13, 0.12022458761930465698 ;  /* 0x3df6384f0a0d7423 */ /* 0x000fe2000000000d */
[----:B------:R-:W-:Y:S01]  /*03f0*/  FADD R15, R15, -R6 ;  /* 0x800000060f0f7221 */ /* 0x000fe20000000000 */
[----:B------:R-:W-:Y:S01]  /*0400*/  FFMA R17, R14, R17, 0.018033718690276145935 ;  /* 0x3c93bb730e117423 */ /* 0x000fe20000000011 */
[----:B------:R-:W-:Y:S01]  /*0410*/  FFMA R11, R9, 1.4426950216293334961, R12 ;  /* 0x3fb8aa3b090b7823 */ /* 0x000fe2000000000c */
[----:B------:R-:W-:Y:S01]  /*0420*/  FMUL R13, R10, R13 ;  /* 0x0000000d0a0d7220 */ /* 0x000fe20000400000 */
[----:B------:R-:W-:Y:S01]  /*0430*/  FFMA R15, R0, 1.4426950216293334961, R15 ;  /* 0x3fb8aa3b000f7823 */ /* 0x000fe2000000000f */
[----:B------:R-:W-:Y:S01]  /*0440*/  FFMA R17, R14, R17, 0.12022458761930465698 ;  /* 0x3df6384f0e117423 */ /* 0x000fe20000000011 */
[----:B------:R-:W-:Y:S01]  /*0450*/  FFMA R10, R4, 1.9251366722983220825e-08, R11 ;  /* 0x32a55e34040a7823 */ /* 0x000fe2000000000b */
[----:B------:R-:W-:Y:S01]  /*0460*/  FMUL R11, R13, 3 ;  /* 0x404000000d0b7820 */ /* 0x000fe20000400000 */
[----:B------:R-:W-:Y:S01]  /*0470*/  FFMA R15, R8, 1.4426950216293334961, R15 ;  /* 0x3fb8aa3b080f7823 */ /* 0x000fe2000000000f */
[----:B------:R-:W-:-:S02]  /*0480*/  FMUL R17, R14, R17 ;  /* 0x000000110e117220 */ /* 0x000fc40000400000 */
[----:B------:R-:W-:Y:S01]  /*0490*/  FFMA R11, R9, R11, R10 ;  /* 0x0000000b090b7223 */ /* 0x000fe2000000000a */
[----:B------:R-:W-:Y:S01]  /*04a0*/  FFMA R15, R0, 1.9251366722983220825e-08, R15 ;  /* 0x32a55e34000f7823 */ /* 0x000fe2000000000f */
[----:B------:R-:W-:Y:S02]  /*04b0*/  FMUL R9, R17, 3 ;  /* 0x4040000011097820 */ /* 0x000fe40000400000 */
[----:B------:R-:W-:Y:S02]  /*04c0*/  FFMA R10, R4, R13, R11 ;  /* 0x0000000d040a7223 */ /* 0x000fe4000000000b */
[----:B------:R-:W-:Y:S02]  /*04d0*/  FFMA R9, R8, R9, R15 ;  /* 0x0000000908097223 */ /* 0x000fe4000000000f */
[----:B------:R-:W-:Y:S02]  /*04e0*/  FADD R13, R7, R10 ;  /* 0x0000000a070d7221 */ /* 0x000fe40000000000 */
[----:B------:R-:W-:-:S02]  /*04f0*/  FFMA R17, R0, R17, R9 ;  /* 0x0000001100117223 */ /* 0x000fc40000000009 */
[----:B------:R-:W-:Y:S01]  /*0500*/  FMUL R0, R13, 2 ;  /* 0x400000000d007820 */ /* 0x000fe20000400000 */
[----:B------:R-:W-:Y:S01]  /*0510*/  FADD R7, -R7, R13 ;  /* 0x0000000d07077221 */ /* 0x000fe20000000100 */
[----:B------:R-:W-:Y:S02]  /*0520*/  FADD R8, R6, R17 ;  /* 0x0000001106087221 */ /* 0x000fe40000000000 */
[----:B------:R-:W0:Y:S01]  /*0530*/  FRND R9, R0 ;  /* 0x0000000000097307 */ /* 0x000e220000201000 */
[----:B------:R-:W-:Y:S01]  /*0540*/  FADD R7, R10, -R7 ;  /* 0x800000070a077221 */ /* 0x000fe20000000000 */
[----:B------:R-:W-:Y:S01]  /*0550*/  FMUL R11, R8, 2 ;  /* 0x40000000080b7820 */ /* 0x000fe20000400000 */
[----:B------:R-:W-:Y:S01]  /*0560*/  FADD R6, -R6, R8 ;  /* 0x0000000806067221 */ /* 0x000fe20000000100 */
[----:B------:R-:W-:Y:S02]  /*0570*/  MOV R10, 0x391fcb8e ;  /* 0x391fcb8e000a7802 */ /* 0x000fe40000000f00 */
[----:B------:R-:W-:Y:S01]  /*0580*/  FFMA R8, R8, 2, -R11 ;  /* 0x4000000008087823 */ /* 0x000fe2000000080b */
[----:B------:R-:W-:Y:S01]  /*0590*/  FADD R17, R17, -R6 ;  /* 0x8000000611117221 */ /* 0x000fe20000000000 */
[----:B------:R-:W1:Y:S01]  /*05a0*/  FRND R4, R11 ;  /* 0x0000000b00047307 */ /* 0x000e620000201000 */
[----:B------:R-:W-:Y:S01]  /*05b0*/  FFMA R6, R13, 2, -R0 ;  /* 0x400000000d067823 */ /* 0x000fe20000000800 */
[----:B------:R-:W-:Y:S01]  /*05c0*/  FSETP.GT.AND P3, PT, |R11|, 152, PT ;  /* 0x431800000b00780b */ /* 0x000fe20003f64200 */
[----:B------:R-:W-:Y:S01]  /*05d0*/  FFMA R8, R17, 2, R8 ;  /* 0x4000000011087823 */ /* 0x000fe20000000008 */
[----:B------:R-:W-:Y:S01]  /*05e0*/  FSETP.GEU.AND P0, PT, R11, RZ, PT ;  /* 0x000000ff0b00720b */ /* 0x000fe20003f0e000 */
[----:B------:R-:W-:Y:S01]  /*05f0*/  FFMA R6, R7, 2, R6 ;  /* 0x4000000007067823 */ /* 0x000fe20000000006 */
[C---:B------:R-:W-:Y:S01]  /*0600*/  FSETP.GT.AND P4, PT, |R0|.reuse, 152, PT ;  /* 0x431800000000780b */ /* 0x040fe20003f84200 */
[----:B0-----:R-:W-:Y:S01]  /*0610*/  FADD R7, R0, -R9 ;  /* 0x8000000900077221 */ /* 0x001fe20000000000 */
[----:B------:R-:W-:-:S02]  /*0620*/  FSETP.GT.AND P1, PT, R9, RZ, PT ;  /* 0x000000ff0900720b */ /* 0x000fc40003f24000 */
[----:B------:R-:W-:Y:S01]  /*0630*/  FSETP.GEU.AND P5, PT, R0, RZ, PT ;  /* 0x000000ff0000720b */ /* 0x000fe20003fae000 */
[----:B------:R-:W-:Y:S01]  /*0640*/  FADD R6, R6, R7 ;  /* 0x0000000706067221 */ /* 0x000fe20000000000 */
[----:B------:R-:W-:Y:S02]  /*0650*/  SEL R9, RZ, 0x83000000, P1 ;  /* 0x83000000ff097807 */ /* 0x000fe40000800000 */
[----:B------:R-:W-:Y:S01]  /*0660*/  FSETP.NEU.AND P1, PT, R2, 1, PT ;  /* 0x3f8000000200780b */ /* 0x000fe20003f2d000 */
[----:B-1----:R-:W-:Y:S01]  /*0670*/  FADD R13, R11, -R4 ;  /* 0x800000040b0d7221 */ /* 0x002fe20000000000 */
[-C--:B------:R-:W-:Y:S01]  /*0680*/  FFMA R7, R6, R10.reuse, 0.0013391353422775864601 ;  /* 0x3aaf85ed06077423 */ /* 0x080fe2000000000a */
[----:B------:R-:W0:Y:S01]  /*0690*/  F2I.NTZ R11, R11 ;  /* 0x0000000b000b7305 */ /* 0x000e220000203100 */
[----:B------:R-:W-:Y:S01]  /*06a0*/  FSETP.GT.AND P2, PT, R4, RZ, PT ;  /* 0x000000ff0400720b */ /* 0x000fe20003f44000 */
[----:B------:R-:W-:Y:S01]  /*06b0*/  FADD R13, R8, R13 ;  /* 0x0000000d080d7221 */ /* 0x000fe20000000000 */
[C---:B------:R-:W-:Y:S01]  /*06c0*/  FFMA R7, R6.reuse, R7, 0.0096188392490148544312 ;  /* 0x3c1d985606077423 */ /* 0x040fe20000000007 */
[----:B------:R-:W-:Y:S01]  /*06d0*/  VIADD R4, R9, 0x7f000000 ;  /* 0x7f00000009047836 */ /* 0x000fe20000000000 */
[----:B------:R-:W-:Y:S01]  /*06e0*/  SEL R12, RZ, 0x83000000, P2 ;  /* 0x83000000ff0c7807 */ /* 0x000fe20001000000 */
[----:B------:R-:W-:Y:S01]  /*06f0*/  FFMA R10, R13, R10, 0.0013391353422775864601 ;  /* 0x3aaf85ed0d0a7423 */ /* 0x000fe2000000000a */
[C---:B------:R-:W-:Y:S01]  /*0700*/  FFMA R7, R6.reuse, R7, 0.055503588169813156128 ;  /* 0x3d6357bb06077423 */ /* 0x040fe20000000007 */
[----:B------:R1:W2:Y:S01]  /*0710*/  F2I.NTZ R8, R0 ;  /* 0x0000000000087305 */ /* 0x0002a20000203100 */
[----:B------:R-:W-:Y:S01]  /*0720*/  FSETP.NEU.AND P2, PT, R3, 1, PT ;  /* 0x3f8000000300780b */ /* 0x000fe20003f4d000 */
[----:B------:R-:W-:Y:S01]  /*0730*/  FFMA R10, R13, R10, 0.0096188392490148544312 ;  /* 0x3c1d98560d0a7423 */ /* 0x000fe2000000000a */
[----:B------:R-:W-:-:S03]  /*0740*/  FFMA R7, R6, R7, 0.24022644758224487305 ;  /* 0x3e75fdec06077423 */ /* 0x000fc60000000007 */
[----:B------:R-:W-:Y:S01]  /*0750*/  FFMA R10, R13, R10, 0.055503588169813156128 ;  /* 0x3d6357bb0d0a7423 */ /* 0x000fe2000000000a */
[C---:B------:R-:W-:Y:S01]  /*0760*/  FFMA R7, R6.reuse, R7, 0.69314718246459960938 ;  /* 0x3f31721806077423 */ /* 0x040fe20000000007 */
[----:B0-----:R-:W-:Y:S01]  /*0770*/  LEA R11, R11, -R12, 0x17 ;  /* 0x8000000c0b0b7211 */ /* 0x001fe200078eb8ff */
[----:B-1----:R-:W-:Y:S02]  /*0780*/  HFMA2 R0, -RZ, RZ, 1.875, 0 ;  /* 0x3f800000ff007431 */ /* 0x002fe400000001ff */
[----:B------:R-:W-:Y:S01]  /*0790*/  FFMA R10, R13, R10, 0.24022644758224487305 ;  /* 0x3e75fdec0d0a7423 */ /* 0x000fe2000000000a */
[----:B------:R-:W-:-:S03]  /*07a0*/  FFMA R7, R6, R7, 1 ;  /* 0x3f80000006077423 */ /* 0x000fc60000000007 */
[----:B------:R-:W-:Y:S01]  /*07b0*/  FFMA R10, R13, R10, 0.69314718246459960938 ;  /* 0x3f3172180d0a7423 */ /* 0x000fe2000000000a */
[----:B--2---:R-:W-:Y:S01]  /*07c0*/  LEA R8, R8, -R9, 0x17 ;  /* 0x8000000908087211 */ /* 0x004fe200078eb8ff */
[----:B------:R-:W-:Y:S01]  /*07d0*/  FMUL R7, R7, R4 ;  /* 0x0000000407077220 */ /* 0x000fe20000400000 */
[----:B------:R-:W-:Y:S01]  /*07e0*/  MOV R4, 0x3f800000 ;  /* 0x3f80000000047802 */ /* 0x000fe20000000f00 */
[----:B------:R-:W-:Y:S01]  /*07f0*/  FFMA R10, R13, R10, 1 ;  /* 0x3f8000000d0a7423 */ /* 0x000fe2000000000a */
[----:B------:R-:W-:Y:S01]  /*0800*/  IADD3 R13, PT, PT, R12, 0x7f000000, RZ ;  /* 0x7f0000000c0d7810 */ /* 0x000fe20007ffe0ff */
[----:B------:R-:W-:Y:S01]  /*0810*/  FMUL R7, R7, R8 ;  /* 0x0000000807077220 */ /* 0x000fe20000400000 */
[----:B------:R-:W-:-:S03]  /*0820*/  @P4 FSEL R7, RZ, +INF , !P5 ;  /* 0x7f800000ff074808 */ /* 0x000fc60006800000 */
[----:B------:R-:W-:-:S04]  /*0830*/  FMUL R10, R10, R13 ;  /* 0x0000000d0a0a7220 */ /* 0x000fc80000400000 */
[----:B------:R-:W-:Y:S01]  /*0840*/  FMUL R6, R10, R11 ;  /* 0x0000000b0a067220 */ /* 0x000fe20000400000 */
[----:B------:R-:W-:Y:S01]  /*0850*/  @P3 FSEL R6, RZ, +INF , !P0 ;  /* 0x7f800000ff063808 */ /* 0x000fe20004000000 */
[----:B------:R-:W-:Y:S06]  /*0860*/  @!P1 BRA `(.L_x_2) ;  /* 0x0000000000209947 */ /* 0x000fec0003800000 */
[----:B------:R-:W-:-:S13]  /*0870*/  FSETP.NAN.AND P0, PT, |R2|, |R2|, PT ;  /* 0x400000020200720b */ /* 0x000fda0003f08200 */
[----:B------:R-:W-:Y:S01]  /*0880*/  @P0 FADD R0, R2, 2 ;  /* 0x4000000002000421 */ /* 0x000fe20000000000 */
[----:B------:R-:W-:Y:S06]  /*0890*/  @P0 BRA `(.L_x_2) ;  /* 0x0000000000140947 */ /* 0x000fec0003800000 */
[C---:B------:R-:W-:Y:S02]  /*08a0*/  FSETP.NEU.AND P0, PT, |R2|.reuse, +INF , PT ;  /* 0x7f8000000200780b */ /* 0x040fe40003f0d200 */
[----:B------:R-:W-:Y:S02]  /*08b0*/  MOV R0, R7 ;  /* 0x0000000700007202 */ /* 0x000fe40000000f00 */
[----:B------:R-:W-:-:S13]  /*08c0*/  FSETP.NEU.AND P0, PT, R2, RZ, P0 ;  /* 0x000000ff0200720b */ /* 0x000fda000070d000 */
[----:B------:R-:W-:-:S05]  /*08d0*/  @!P0 FADD R8, R2, R2 ;  /* 0x0000000202088221 */ /* 0x000fca0000000000 */
[----:B------:R-:W-:-:S07]  /*08e0*/  @!P0 LOP3.LUT R0, R8, 0x7fffffff, RZ, 0xc0, !PT ;  /* 0x7fffffff08008812 */ /* 0x000fce00078ec0ff */
.L_x_2:
[----:B------:R-:W-:Y:S05]  /*08f0*/  @!P2 BRA `(.L_x_3) ;  /* 0x000000000020a947 */ /* 0x000fea0003800000 */
        /* <DEDUP_REMOVED lines=8> */
.L_x_3:
[----:B------:R-:W0:Y:S01]  /*0980*/  F2F.F64.F32 R12, R4 ;  /* 0x00000004000c7310 */ /* 0x000e220000201800 */
[----:B------:R-:W-:Y:S01]  /*0990*/  IMAD.MOV.U32 R10, RZ, RZ, 0x1 ;  /* 0x00000001ff0a7424 */ /* 0x000fe200078e00ff */
[----:B------:R-:W1:Y:S01]  /*09a0*/  LDCU.64 UR8, c[0x3][0x38] ;  /* 0x00c00700ff0877ac */ /* 0x000e620008000a00 */
[----:B------:R-:W2:Y:S05]  /*09b0*/  LDCU.64 UR10, c[0x3][0x30] ;  /* 0x00c00600ff0a77ac */ /* 0x000eaa0008000a00 */
[----:B------:R-:W1:Y:S08]  /*09c0*/  F2F.F64.F32 R8, R0 ;  /* 0x0000000000087310 */ /* 0x000e700000201800 */
[----:B0-----:R-:W0:Y:S02]  /*09d0*/  MUFU.RCP64H R11, R13 ;  /* 0x0000000d000b7308 */ /* 0x001e240000001800 */
[----:B0-----:R-:W-:-:S08]  /*09e0*/  DFMA R14, -R12, R10, 1 ;  /* 0x3ff000000c0e742b */ /* 0x001fd0000000010a */
[----:B------:R-:W-:-:S08]  /*09f0*/  DFMA R14, R14, R14, R14 ;  /* 0x0000000e0e0e722b */ /* 0x000fd0000000000e */
[----:B------:R-:W-:Y:S02]  /*0a00*/  DFMA R10, R10, R14, R10 ;  /* 0x0000000e0a0a722b */ /* 0x000fe4000000000a */
[----:B-1----:R-:W-:-:S06]  /*0a10*/  DMUL R14, R8, UR8 ;  /* 0x00000008080e7c28 */ /* 0x002fcc0008000000 */
[----:B------:R-:W-:Y:S02]  /*0a20*/  DFMA R8, -R12, R10, 1 ;  /* 0x3ff000000c08742b */ /* 0x000fe4000000010a */
[----:B--2---:R-:W-:-:S06]  /*0a30*/  DMUL R14, R14, UR10 ;  /* 0x0000000a0e0e7c28 */ /* 0x004fcc0008000000 */
[----:B------:R-:W-:-:S04]  /*0a40*/  DFMA R8, R10, R8, R10 ;  /* 0x000000080a08722b */ /* 0x000fc8000000000a */
[----:B------:R-:W-:-:S04]  /*0a50*/  FSETP.GEU.AND P2, PT, |R15|, 6.5827683646048100446e-37, PT ;  /* 0x036000000f00780b */ /* 0x000fc80003f4e200 */
[----:B------:R-:W-:-:S08]  /*0a60*/  DMUL R10, R14, R8 ;  /* 0x000000080e0a7228 */ /* 0x000fd00000000000 */
[----:B------:R-:W-:-:S08]  /*0a70*/  DFMA R16, -R12, R10, R14 ;  /* 0x0000000a0c10722b */ /* 0x000fd0000000010e */
[----:B------:R-:W-:-:S10]  /*0a80*/  DFMA R8, R8, R16, R10 ;  /* 0x000000100808722b */ /* 0x000fd4000000000a */
[----:B------:R-:W-:-:S05]  /*0a90*/  FFMA R0, RZ, R13, R9 ;  /* 0x0000000dff007223 */ /* 0x000fca0000000009 */
[----:B------:R-:W-:-:S13]  /*0aa0*/  FSETP.GT.AND P0, PT, |R0|, 1.469367938527859385e-39, PT ;  /* 0x001000000000780b */ /* 0x000fda0003f04200 */
[----:B------:R-:W-:Y:S05]  /*0ab0*/  @P0 BRA P2, `(.L_x_4) ;  /* 0x0000000000100947 */ /* 0x000fea0001000000 */
[----:B------:R-:W-:-:S07]  /*0ac0*/  MOV R4, 0xae0 ;  /* 0x00000ae000047802 */ /* 0x000fce0000000f00 */
[----:B------:R-:W-:Y:S05]  /*0ad0*/  CALL.REL.NOINC `($__internal_0_$__cuda_sm20_div_rn_f64_full) ;  /* 0x00000024006c7944 */ /* 0x000fea0003c00000 */
[----:B------:R-:W-:Y:S02]  /*0ae0*/  MOV R8, R18 ;  /* 0x0000001200087202 */ /* 0x000fe40000000f00 */
[----:B------:R-:W-:-:S07]  /*0af0*/  MOV R9, R19 ;  /* 0x0000001300097202 */ /* 0x000fce0000000f00 */
.L_x_4:
[----:B------:R-:W-:Y:S02]  /*0b00*/  FSETP.NEU.AND P2, PT, R3, 1, PT ;  /* 0x3f8000000300780b */ /* 0x000fe40003f4d000 */
[----:B------:R-:W-:Y:S02]  /*0b10*/  MOV R4, 0x3f800000 ;  /* 0x3f80000000047802 */ /* 0x000fe40000000f00 */
[----:B------:R-:W-:Y:S01]  /*0b20*/  MOV R0, 0x3f800000 ;  /* 0x3f80000000007802 */ /* 0x000fe20000000f00 */
[----:B------:R-:W-:Y:S08]  /*0b30*/  @!P1 BRA `(.L_x_5) ;  /* 0x0000000000209947 */ /* 0x000ff00003800000 */
        /* <DEDUP_REMOVED lines=8> */
.L_x_5:
        /* <DEDUP_REMOVED lines=9> */
.L_x_6:
[----:B------:R-:W0:Y:S01]  /*0c50*/  F2F.F64.F32 R12, R4 ;  /* 0x00000004000c7310 */ /* 0x000e220000201800 */
[----:B------:R-:W1:Y:S01]  /*0c60*/  LDC.64 R20, c[0x3][0x38] ;  /* 0x00c00e00ff147b82 */ /* 0x000e620000000a00 */
[----:B------:R-:W-:Y:S01]  /*0c70*/  IMAD.MOV.U32 R16, RZ, RZ, 0x1 ;  /* 0x00000001ff107424 */ /* 0x000fe200078e00ff */
[----:B------:R-:W2:Y:S01]  /*0c80*/  LDCU.64 UR8, c[0x3][0x30] ;  /* 0x00c00600ff0877ac */ /* 0x000ea20008000a00 */
[----:B------:R-:W-:-:S04]  /*0c90*/  FSETP.NEU.AND P1, PT, R2, 1, PT ;  /* 0x3f8000000200780b */ /* 0x000fc80003f2d000 */
[----:B------:R-:W3:Y:S08]  /*0ca0*/  F2F.F64.F32 R10, R0 ;  /* 0x00000000000a7310 */ /* 0x000ef00000201800 */
[----:B0-----:R-:W0:Y:S02]  /*0cb0*/  MUFU.RCP64H R17, R13 ;  /* 0x0000000d00117308 */ /* 0x001e240000001800 */
[----:B0-----:R-:W-:-:S08]  /*0cc0*/  DFMA R14, -R12, R16, 1 ;  /* 0x3ff000000c0e742b */ /* 0x001fd00000000110 */
[----:B------:R-:W-:Y:S02]  /*0cd0*/  DFMA R18, R14, R14, R14 ;  /* 0x0000000e0e12722b */ /* 0x000fe4000000000e */
[----:B-1----:R-:W-:-:S06]  /*0ce0*/  DADD R14, R20, R20 ;  /* 0x00000000140e7229 */ /* 0x002fcc0000000014 */
[----:B------:R-:W-:Y:S02]  /*0cf0*/  DFMA R18, R16, R18, R16 ;  /* 0x000000121012722b */ /* 0x000fe40000000010 */
[----:B---3--:R-:W-:Y:S01]  /*0d00*/  DMUL R14, R10, R14 ;  /* 0x0000000e0a0e7228 */ /* 0x008fe20000000000 */
[----:B------:R-:W0:Y:S05]  /*0d10*/  LDC.64 R16, c[0x0][0x380] ;  /* 0x0000e000ff107b82 */ /* 0x000e2a0000000a00 */
[----:B------:R-:W-:Y:S02]  /*0d20*/  DFMA R10, -R12, R18, 1 ;  /* 0x3ff000000c0a742b */ /* 0x000fe40000000112 */
[----:B--2---:R-:W-:-:S06]  /*0d30*/  DMUL R14, R14, UR8 ;  /* 0x000000080e0e7c28 */ /* 0x004fcc0008000000 */
[----:B------:R-:W-:-:S04]  /*0d40*/  DFMA R10, R18, R10, R18 ;  /* 0x0000000a120a722b */ /* 0x000fc80000000012 */
[----:B------:R-:W-:-:S04]  /*0d50*/  FSETP.GEU.AND P2, PT, |R15|, 6.5827683646048100446e-37, PT ;  /* 0x036000000f00780b */ /* 0x000fc80003f4e200 */
[----:B------:R-:W-:Y:S01]  /*0d60*/  DMUL R18, R14, R10 ;  /* 0x0000000a0e127228 */ /* 0x000fe20000000000 */
[----:B0-----:R-:W-:-:S07]  /*0d70*/  IMAD.WIDE.U32 R16, R5, 0x8, R16 ;  /* 0x0000000805107825 */ /* 0x001fce00078e0010 */
[----:B------:R-:W-:Y:S01]  /*0d80*/  DFMA R20, -R12, R18, R14 ;  /* 0x000000120c14722b */ /* 0x000fe2000000010e */
[----:B------:R0:W-:Y:S07]  /*0d90*/  STG.E.64 desc[UR6][R16.64], R8 ;  /* 0x0000000810007986 */ /* 0x0001ee000c101b06 */
[----:B------:R-:W-:-:S10]  /*0da0*/  DFMA R10, R10, R20, R18 ;  /* 0x000000140a0a722b */ /* 0x000fd40000000012 */
[----:B------:R-:W-:-:S05]  /*0db0*/  FFMA R0, RZ, R13, R11 ;  /* 0x0000000dff007223 */ /* 0x000fca000000000b */
[----:B------:R-:W-:-:S13]  /*0dc0*/  FSETP.GT.AND P0, PT, |R0|, 1.469367938527859385e-39, PT ;  /* 0x001000000000780b */ /* 0x000fda0003f04200 */
[----:B0-----:R-:W-:Y:S05]  /*0dd0*/  @P0 BRA P2, `(.L_x_7) ;  /* 0x0000000000100947 */ /* 0x001fea0001000000 */
[----:B------:R-:W-:-:S07]  /*0de0*/  MOV R4, 0xe00 ;  /* 0x00000e0000047802 */ /* 0x000fce0000000f00 */
[----:B------:R-:W-:Y:S05]  /*0df0*/  CALL.REL.NOINC `($__internal_0_$__cuda_sm20_div_rn_f64_full) ;  /* 0x0000002000a47944 */ /* 0x000fea0003c00000 */
[----:B------:R-:W-:Y:S02]  /*0e00*/  MOV R10, R18 ;  /* 0x00000012000a7202 */ /* 0x000fe40000000f00 */
[----:B------:R-:W-:-:S07]  /*0e10*/  MOV R11, R19 ;  /* 0x00000013000b7202 */ /* 0x000fce0000000f00 */
.L_x_7:
        /* <DEDUP_REMOVED lines=12> */
.L_x_8:
        /* <DEDUP_REMOVED lines=9> */
.L_x_9:
[----:B------:R-:W0:Y:S01]  /*0f70*/  F2F.F64.F32 R12, R12 ;  /* 0x0000000c000c7310 */ /* 0x000e220000201800 */
[----:B------:R-:W-:Y:S01]  /*0f80*/  IMAD.MOV.U32 R6, RZ, RZ, 0x1 ;  /* 0x00000001ff067424 */ /* 0x000fe200078e00ff */
[----:B------:R-:W1:Y:S01]  /*0f90*/  LDCU.128 UR8, c[0x3][0x30] ;  /* 0x00c00600ff0877ac */ /* 0x000e620008000c00 */
[----:B------:R-:W2:Y:S01]  /*0fa0*/  LDC.64 R18, c[0x0][0x388] ;  /* 0x0000e200ff127b82 */ /* 0x000ea20000000a00 */
[----:B------:R-:W-:-:S04]  /*0fb0*/  DADD R10, -R10, -1 ;  /* 0xbff000000a0a7429 */ /* 0x000fc80000000100 */
[----:B------:R-:W1:Y:S08]  /*0fc0*/  F2F.F64.F32 R2, R0 ;  /* 0x0000000000027310 */ /* 0x000e700000201800 */
[----:B0-----:R-:W0:Y:S01]  /*0fd0*/  MUFU.RCP64H R7, R13 ;  /* 0x0000000d00077308 */ /* 0x001e220000001800 */
[----:B-1----:R-:W-:-:S08]  /*0fe0*/  DMUL R2, R2, UR10 ;  /* 0x0000000a02027c28 */ /* 0x002fd00008000000 */
[----:B------:R-:W-:Y:S02]  /*0ff0*/  DMUL R14, R2, UR8 ;  /* 0x00000008020e7c28 */ /* 0x000fe40008000000 */
[----:B0-----:R-:W-:-:S08]  /*1000*/  DFMA R8, -R12, R6, 1 ;  /* 0x3ff000000c08742b */ /* 0x001fd00000000106 */
[----:B------:R-:W-:Y:S01]  /*1010*/  DFMA R8, R8, R8, R8 ;  /* 0x000000080808722b */ /* 0x000fe20000000008 */
[----:B------:R-:W-:-:S07]  /*1020*/  FSETP.GEU.AND P1, PT, |R15|, 6.5827683646048100446e-37, PT ;  /* 0x036000000f00780b */ /* 0x000fce0003f2e200 */
[----:B------:R-:W-:-:S08]  /*1030*/  DFMA R8, R6, R8, R6 ;  /* 0x000000080608722b */ /* 0x000fd00000000006 */
[----:B------:R-:W-:-:S08]  /*1040*/  DFMA R6, -R12, R8, 1 ;  /* 0x3ff000000c06742b */ /* 0x000fd00000000108 */
[----:B------:R-:W-:Y:S01]  /*1050*/  DFMA R2, R8, R6, R8 ;  /* 0x000000060802722b */ /* 0x000fe20000000008 */
[----:B--2---:R-:W-:-:S05]  /*1060*/  IMAD.WIDE.U32 R6, R5, 0x8, R18 ;  /* 0x0000000805067825 */ /* 0x004fca00078e0012 */
[----:B------:R0:W-:Y:S02]  /*1070*/  STG.E.64 desc[UR6][R6.64], R10 ;  /* 0x0000000a06007986 */ /* 0x0001e4000c101b06 */
[----:B------:R-:W-:-:S08]  /*1080*/  DMUL R8, R14, R2 ;  /* 0x000000020e087228 */ /* 0x000fd00000000000 */
[----:B------:R-:W-:-:S08]  /*1090*/  DFMA R16, -R12, R8, R14 ;  /* 0x000000080c10722b */ /* 0x000fd0000000010e */
        /* <DEDUP_REMOVED lines=8> */
.L_x_10:
[----:B------:R-:W0:Y:S02]  /*1120*/  LDC.64 R6, c[0x0][0x390] ;  /* 0x0000e400ff067b82 */ /* 0x000e240000000a00 */
[----:B0-----:R-:W-:-:S05]  /*1130*/  IMAD.WIDE.U32 R6, R5, 0x8, R6 ;  /* 0x0000000805067825 */ /* 0x001fca00078e0006 */
[----:B------:R2:W-:Y:S01]  /*1140*/  STG.E.64 desc[UR6][R6.64], R2 ;  /* 0x0000000206007986 */ /* 0x0005e2000c101b06 */
[----:B------:R-:W-:Y:S05]  /*1150*/  BRA `(.L_x_11) ;  /* 0x0000000c00dc7947 */ /* 0x000fea0003800000 */
.L_x_1:
[----:B------:R-:W-:-:S13]  /*1160*/  ISETP.NE.AND P0, PT, R5, RZ, PT ;  /* 0x000000ff0500720c */ /* 0x000fda0003f05270 */
[----:B------:R-:W-:Y:S05]  /*1170*/  @P0 BRA `(.L_x_11) ;  /* 0x0000000c00d40947 */ /* 0x000fea0003800000 */
[----:B------:R-:W0:Y:S02]  /*1180*/  LDCU.64 UR8, c[0x3][URZ] ;  /* 0x00c00000ff0877ac */ /* 0x000e240008000a00 */
[----:B0-----:R-:W-:-:S14]  /*1190*/  DSETP.NEU.AND P0, PT, RZ, UR8, PT ;  /* 0x00000008ff007e2a */ /* 0x001fdc000bf0d000 */
[----:B------:R-:W0:Y:S08]  /*11a0*/  @!P0 LDC.64 R2, c[0x0][0x388] ;  /* 0x0000e200ff028b82 */ /* 0x000e300000000a00 */
[----:B------:R-:W0:Y:S02]  /*11b0*/  @!P0 LDC.64 R6, c[0x3][0x10] ;  /* 0x00c00400ff068b82 */ /* 0x000e240000000a00 */
[----:B0-----:R0:W-:Y:S01]  /*11c0*/  @!P0 STG.E.64 desc[UR6][R2.64], R6 ;  /* 0x0000000602008986 */ /* 0x0011e2000c101b06 */
[----:B------:R-:W-:Y:S05]  /*11d0*/  @!P0 BRA `(.L_x_11) ;  /* 0x0000000c00bc8947 */ /* 0x000fea0003800000 */
[----:B------:R-:W0:Y:S01]  /*11e0*/  LDCU.64 UR10, c[0x3][0x28] ;  /* 0x00c00500ff0a77ac */ /* 0x000e220008000a00 */
[----:B------:R-:W1:Y:S01]  /*11f0*/  LDCU.64 UR8, c[0x3][0x20] ;  /* 0x00c00400ff0877ac */ /* 0x000e620008000a00 */
[----:B0-----:R-:W0:Y:S08]  /*1200*/  F2F.F32.F64 R3, UR10 ;  /* 0x0000000a00037d10 */ /* 0x001e300008301000 */
[----:B-1----:R-:W1:Y:S01]  /*1210*/  F2F.F32.F64 R2, UR8 ;  /* 0x0000000800027d10 */ /* 0x002e620008301000 */
[C---:B0-----:R-:W-:Y:S01]  /*1220*/  FMUL R0, |R3|.reuse, 16777216 ;  /* 0x4b80000003007820 */ /* 0x041fe20000400200 */
[----:B------:R-:W-:-:S04]  /*1230*/  FSETP.GEU.AND P1, PT, |R3|, 1.175494350822287508e-38, PT ;  /* 0x008000000300780b */ /* 0x000fc80003f2e200 */
[----:B------:R-:W-:Y:S02]  /*1240*/  FSEL R4, R0, |R3|, !P1 ;  /* 0x4000000300047208 */ /* 0x000fe40004800000 */
[----:B------:R-:W-:Y:S01]  /*1250*/  FSEL R12, RZ, -24, P1 ;  /* 0xc1c00000ff0c7808 */ /* 0x000fe20000800000 */
[C---:B-1----:R-:W-:Y:S01]  /*1260*/  FMUL R7, |R2|.reuse, 16777216 ;  /* 0x4b80000002077820 */ /* 0x042fe20000400200 */
[----:B------:R-:W-:Y:S02]  /*1270*/  FSETP.GEU.AND P0, PT, |R2|, 1.175494350822287508e-38, PT ;  /* 0x008000000200780b */ /* 0x000fe40003f0e200 */
[----:B------:R-:W-:Y:S02]  /*1280*/  IADD3 R6, PT, PT, R4, -0x3f3504f3, RZ ;  /* 0xc0cafb0d04067810 */ /* 0x000fe40007ffe0ff */
[----:B------:R-:W-:Y:S02]  /*1290*/  FSEL R7, R7, |R2|, !P0 ;  /* 0x4000000207077208 */ /* 0x000fe40004000000 */
[----:B------:R-:W-:-:S02]  /*12a0*/  LOP3.LUT R11, R6, 0xff800000, RZ, 0xc0, !PT ;  /* 0xff800000060b7812 */ /* 0x000fc400078ec0ff */
[C---:B------:R-:W-:Y:S02]  /*12b0*/  IADD3 R0, PT, PT, R7.reuse, -0x3f3504f3, RZ ;  /* 0xc0cafb0d07007810 */ /* 0x040fe40007ffe0ff */
[-C--:B------:R-:W-:Y:S02]  /*12c0*/  IADD3 R4, PT, PT, R4, -R11.reuse, RZ ;  /* 0x8000000b04047210 */ /* 0x080fe40007ffe0ff */
[----:B------:R-:W-:Y:S02]  /*12d0*/  LOP3.LUT R10, R0, 0xff800000, RZ, 0xc0, !PT ;  /* 0xff800000000a7812 */ /* 0x000fe400078ec0ff */
[----:B------:R-:W-:Y:S01]  /*12e0*/  FSEL R8, RZ, -24, P0 ;  /* 0xc1c00000ff087808 */ /* 0x000fe20000000000 */
[C---:B------:R-:W-:Y:S01]  /*12f0*/  FADD R19, R4.reuse, -1 ;  /* 0xbf80000004137421 */ /* 0x040fe20000000000 */
[----:B------:R-:W-:Y:S01]  /*1300*/  IADD3 R0, PT, PT, R7, -R10, RZ ;  /* 0x8000000a07007210 */ /* 0x000fe20007ffe0ff */
[----:B------:R-:W-:Y:S01]  /*1310*/  FADD R7, R4, 1 ;  /* 0x3f80000004077421 */ /* 0x000fe20000000000 */
[----:B------:R-:W-:-:S03]  /*1320*/  I2FP.F32.S32 R15, R11 ;  /* 0x0000000b000f7245 */ /* 0x000fc60000201400 */
[C---:B------:R-:W-:Y:S01]  /*1330*/  FADD R6, R0.reuse, 1 ;  /* 0x3f80000000067421 */ /* 0x040fe20000000000 */
[----:B------:R-:W-:Y:S01]  /*1340*/  FADD R13, R0, -1 ;  /* 0xbf800000000d7421 */ /* 0x000fe20000000000 */
[----:B------:R-:W0:Y:S01]  /*1350*/  MUFU.RCP R7, R7 ;  /* 0x0000000700077308 */ /* 0x000e220000001000 */
[----:B------:R-:W-:Y:S01]  /*1360*/  FADD R0, R19, R19 ;  /* 0x0000001313007221 */ /* 0x000fe20000000000 */
[----:B------:R-:W-:Y:S01]  /*1370*/  FFMA R17, R15, 1.1920928955078125e-07, R12 ;  /* 0x340000000f117823 */ /* 0x000fe2000000000c */
[----:B------:R-:W-:-:S05]  /*1380*/  FADD R9, R13, R13 ;  /* 0x0000000d0d097221 */ /* 0x000fca0000000000 */
[----:B------:R-:W1:Y:S01]  /*1390*/  MUFU.RCP R6, R6 ;  /* 0x0000000600067308 */ /* 0x000e620000001000 */
[----:B0-----:R-:W-:-:S04]  /*13a0*/  FMUL R0, R7, R0 ;  /* 0x0000000007007220 */ /* 0x001fc80000400000 */
[----:B------:R-:W-:Y:S01]  /*13b0*/  FADD R14, R19, -R0 ;  /* 0x80000000130e7221 */ /* 0x000fe20000000000 */
[----:B-1----:R-:W-:Y:S01]  /*13c0*/  FMUL R4, R6, R9 ;  /* 0x0000000906047220 */ /* 0x002fe20000400000 */
[----:B------:R-:W-:Y:S02]  /*13d0*/  I2FP.F32.S32 R9, R10 ;  /* 0x0000000a00097245 */ /* 0x000fe40000201400 */
[----:B------:R-:W-:Y:S01]  /*13e0*/  FADD R14, R14, R14 ;  /* 0x0000000e0e0e7221 */ /* 0x000fe20000000000 */
[----:B------:R-:W-:Y:S02]  /*13f0*/  FADD R10, R13, -R4 ;  /* 0x800000040d0a7221 */ /* 0x000fe40000000000 */
[----:B------:R-:W-:Y:S01]  /*1400*/  FFMA R11, R9, 1.1920928955078125e-07, R8 ;  /* 0x34000000090b7823 */ /* 0x000fe20000000008 */
[-C--:B------:R-:W-:Y:S01]  /*1410*/  FFMA R8, R19, -R0.reuse, R14 ;  /* 0x8000000013087223 */ /* 0x080fe2000000000e */
[----:B------:R-:W-:Y:S01]  /*1420*/  FADD R10, R10, R10 ;  /* 0x0000000a0a0a7221 */ /* 0x000fe20000000000 */
[----:B------:R-:W-:-:S02]  /*1430*/  FMUL R14, R0, R0 ;  /* 0x00000000000e7220 */ /* 0x000fc40000400000 */
[----:B------:R-:W-:Y:S01]  /*1440*/  FMUL R8, R7, R8 ;  /* 0x0000000807087220 */ /* 0x000fe20000400000 */
[-C--:B------:R-:W-:Y:S01]  /*1450*/  FFMA R9, R13, -R4.reuse, R10 ;  /* 0x800000040d097223 */ /* 0x080fe2000000000a */
[----:B------:R-:W-:Y:S02]  /*1460*/  IMAD.MOV.U32 R13, RZ, RZ, 0x3a2c32e4 ;  /* 0x3a2c32e4ff0d7424 */ /* 0x000fe400078e00ff */
[C---:B------:R-:W-:Y:S01]  /*1470*/  FMUL R10, R4.reuse, R4 ;  /* 0x00000004040a7220 */ /* 0x040fe20000400000 */
[----:B------:R-:W-:Y:S01]  /*1480*/  FFMA R7, R4, 1.4426950216293334961, R11 ;  /* 0x3fb8aa3b04077823 */ /* 0x000fe2000000000b */
[----:B------:R-:W-:Y:S01]  /*1490*/  FMUL R9, R6, R9 ;  /* 0x0000000906097220 */ /* 0x000fe20000400000 */
[----:B------:R-:W-:Y:S01]  /*14a0*/  FFMA R6, R0, 1.4426950216293334961, R17 ;  /* 0x3fb8aa3b00067823 */ /* 0x000fe20000000011 */
[-C--:B------:R-:W-:Y:S01]  /*14b0*/  FFMA R15, R10, R13.reuse, 0.0032181653659790754318 ;  /* 0x3b52e7db0a0f7423 */ /* 0x080fe2000000000d */
[----:B------:R-:W-:Y:S01]  /*14c0*/  FADD R11, R11, -R7 ;  /* 0x800000070b0b7221 */ /* 0x000fe20000000000 */
[----:B------:R-:W-:Y:S01]  /*14d0*/  FFMA R13, R14, R13, 0.0032181653659790754318 ;  /* 0x3b52e7db0e0d7423 */ /* 0x000fe2000000000d */
[----:B------:R-:W-:Y:S01]  /*14e0*/  FADD R17, R17, -R6 ;  /* 0x8000000611117221 */ /* 0x000fe20000000000 */
[----:B------:R-:W-:Y:S01]  /*14f0*/  FFMA R15, R10, R15, 0.018033718690276145935 ;  /* 0x3c93bb730a0f7423 */ /* 0x000fe2000000000f */
[----:B------:R-:W-:Y:S01]  /*1500*/  FFMA R12, R4, 1.4426950216293334961, R11 ;  /* 0x3fb8aa3b040c7823 */ /* 0x000fe2000000000b */
[----:B------:R-:W-:Y:S01]  /*1510*/  FFMA R13, R14, R13, 0.018033718690276145935 ;  /* 0x3c93bb730e0d7423 */ /* 0x000fe2000000000d */
[----:B------:R-:W-:Y:S01]  /*1520*/  FFMA R17, R0, 1.4426950216293334961, R17 ;  /* 0x3fb8aa3b00117823 */ /* 0x000fe20000000011 */
[----:B------:R-:W-:Y:S01]  /*1530*/  FFMA R15, R10, R15, 0.12022458761930465698 ;  /* 0x3df6384f0a0f7423 */ /* 0x000fe2000000000f */
[----:B------:R-:W-:Y:S01]  /*1540*/  FFMA R11, R9, 1.4426950216293334961, R12 ;  /* 0x3fb8aa3b090b7823 */ /* 0x000fe2000000000c */
[----:B------:R-:W-:Y:S01]  /*1550*/  FFMA R13, R14, R13, 0.12022458761930465698 ;  /* 0x3df6384f0e0d7423 */ /* 0x000fe2000000000d */
[----:B------:R-:W-:Y:S01]  /*1560*/  FFMA R19, R8, 1.4426950216293334961, R17 ;  /* 0x3fb8aa3b08137823 */ /* 0x000fe20000000011 */
[----:B------:R-:W-:Y:S01]  /*1570*/  FMUL R15, R10, R15 ;  /* 0x0000000f0a0f7220 */ /* 0x000fe20000400000 */
[----:B------:R-:W-:Y:S01]  /*1580*/  FFMA R10, R4, 1.9251366722983220825e-08, R11 ;  /* 0x32a55e34040a7823 */ /* 0x000fe2000000000b */
[----:B------:R-:W-:Y:S01]  /*1590*/  FMUL R17, R14, R13 ;  /* 0x0000000d0e117220 */ /* 0x000fe20000400000 */
[----:B------:R-:W-:Y:S01]  /*15a0*/  FFMA R19, R0, 1.9251366722983220825e-08, R19 ;  /* 0x32a55e3400137823 */ /* 0x000fe20000000013 */
[----:B------:R-:W-:-:S04]  /*15b0*/  FMUL R11, R15, 3 ;  /* 0x404000000f0b7820 */ /* 0x000fc80000400000 */
[----:B------:R-:W-:Y:S01]  /*15c0*/  FFMA R11, R9, R11, R10 ;  /* 0x0000000b090b7223 */ /* 0x000fe2000000000a */
[----:B------:R-:W-:-:S03]  /*15d0*/  FMUL R9, R17, 3 ;  /* 0x4040000011097820 */ /* 0x000fc60000400000 */
[----:B------:R-:W-:Y:S01]  /*15e0*/  FFMA R10, R4, R15, R11 ;  /* 0x0000000f040a7223 */ /* 0x000fe2000000000b */
[----:B------:R-:W-:-:S03]  /*15f0*/  FFMA R9, R8, R9, R19 ;  /* 0x0000000908097223 */ /* 0x000fc60000000013 */
[----:B------:R-:W-:Y:S01]  /*1600*/  FADD R13, R7, R10 ;  /* 0x0000000a070d7221 */ /* 0x000fe20000000000 */
[----:B------:R-:W-:-:S03]  /*1610*/  FFMA R17, R0, R17, R9 ;  /* 0x0000001100117223 */ /* 0x000fc60000000009 */
[----:B------:R-:W-:Y:S01]  /*1620*/  FMUL R0, R13, 2 ;  /* 0x400000000d007820 */ /* 0x000fe20000400000 */
[----:B------:R-:W-:Y:S01]  /*1630*/  FADD R8, R6, R17 ;  /* 0x0000001106087221 */ /* 0x000fe20000000000 */
[----:B------:R-:W-:Y:S02]  /*1640*/  FADD R7, -R7, R13 ;  /* 0x0000000d07077221 */ /* 0x000fe40000000100 */
[----:B------:R-:W0:Y:S01]  /*1650*/  FRND R9, R0 ;  /* 0x0000000000097307 */ /* 0x000e220000201000 */
[----:B------:R-:W-:Y:S01]  /*1660*/  FMUL R11, R8, 2 ;  /* 0x40000000080b7820 */ /* 0x000fe20000400000 */
[----:B------:R-:W-:Y:S01]  /*1670*/  FADD R6, -R6, R8 ;  /* 0x0000000806067221 */ /* 0x000fe20000000100 */
[----:B------:R-:W-:Y:S01]  /*1680*/  FADD R7, R10, -R7 ;  /* 0x800000070a077221 */ /* 0x000fe20000000000 */
[----:B------:R-:W-:Y:S01]  /*1690*/  FSETP.GT.AND P4, PT, |R0|, 152, PT ;  /* 0x431800000000780b */ /* 0x000fe20003f84200 */
[----:B------:R-:W-:Y:S01]  /*16a0*/  FFMA R8, R8, 2, -R11 ;  /* 0x4000000008087823 */ /* 0x000fe2000000080b */
[----:B------:R-:W-:Y:S01]  /*16b0*/  FADD R17, R17, -R6 ;  /* 0x8000000611117221 */ /* 0x000fe20000000000 */
[----:B------:R-:W-:Y:S01]  /*16c0*/  FFMA R6, R13, 2, -R0 ;  /* 0x400000000d067823 */ /* 0x000fe20000000800 */
[----:B------:R-:W1:Y:S01]  /*16d0*/  FRND R4, R11 ;  /* 0x0000000b00047307 */ /* 0x000e620000201000 */
[----:B------:R-:W-:Y:S01]  /*16e0*/  MOV R13, 0x391fcb8e ;  /* 0x391fcb8e000d7802 */ /* 0x000fe20000000f00 */
[----:B------:R-:W-:Y:S01]  /*16f0*/  FFMA R8, R17, 2, R8 ;  /* 0x4000000011087823 */ /* 0x000fe20000000008 */
[----:B------:R-:W-:Y:S01]  /*1700*/  FFMA R6, R7, 2, R6 ;  /* 0x4000000007067823 */ /* 0x000fe20000000006 */
[----:B------:R-:W-:-:S02]  /*1710*/  FSETP.GT.AND P0, PT, |R11|, 152, PT ;  /* 0x431800000b00780b */ /* 0x000fc40003f04200 */
[----:B------:R-:W-:Y:S01]  /*1720*/  FSETP.GEU.AND P3, PT, R11, RZ, PT ;  /* 0x000000ff0b00720b */ /* 0x000fe20003f6e000 */
[C---:B0-----:R-:W-:Y:S01]  /*1730*/  FADD R7, R0.reuse, -R9 ;  /* 0x8000000900077221 */ /* 0x041fe20000000000 */
[----:B------:R-:W-:Y:S02]  /*1740*/  FSETP.GT.AND P1, PT, R9, RZ, PT ;  /* 0x000000ff0900720b */ /* 0x000fe40003f24000 */
[----:B------:R-:W-:Y:S01]  /*1750*/  FSETP.GEU.AND P5, PT, R0, RZ, PT ;  /* 0x000000ff0000720b */ /* 0x000fe20003fae000 */
[----:B------:R-:W-:Y:S01]  /*1760*/  FADD R6, R6, R7 ;  /* 0x0000000706067221 */ /* 0x000fe20000000000 */
[----:B------:R-:W-:Y:S02]  /*1770*/  SEL R9, RZ, 0x83000000, P1 ;  /* 0x83000000ff097807 */ /* 0x000fe40000800000 */
[----:B------:R-:W-:Y:S01]  /*1780*/  FSETP.NEU.AND P1, PT, R2, 1, PT ;  /* 0x3f8000000200780b */ /* 0x000fe20003f2d000 */
[----:B-1----:R-:W-:Y:S01]  /*1790*/  FADD R15, R11, -R4 ;  /* 0x800000040b0f7221 */ /* 0x002fe20000000000 */
[----:B------:R-:W-:Y:S01]  /*17a0*/  FFMA R7, R6, R13, 0.0013391353422775864601 ;  /* 0x3aaf85ed06077423 */ /* 0x000fe2000000000d */
[----:B------:R-:W0:Y:S01]  /*17b0*/  F2I.NTZ R11, R11 ;  /* 0x0000000b000b7305 */ /* 0x000e220000203100 */
[----:B------:R-:W-:Y:S01]  /*17c0*/  FSETP.GT.AND P2, PT, R4, RZ, PT ;  /* 0x000000ff0400720b */ /* 0x000fe20003f44000 */
[----:B------:R-:W-:Y:S01]  /*17d0*/  FADD R10, R8, R15 ;  /* 0x0000000f080a7221 */ /* 0x000fe20000000000 */
[----:B------:R-:W-:Y:S01]  /*17e0*/  FFMA R7, R6, R7, 0.0096188392490148544312 ;  /* 0x3c1d985606077423 */ /* 0x000fe20000000007 */
[----:B------:R-:W-:-:S02]  /*17f0*/  IADD3 R4, PT, PT, R9, 0x7f000000, RZ ;  /* 0x7f00000009047810 */ /* 0x000fc40007ffe0ff */
[----:B------:R-:W-:Y:S01]  /*1800*/  FFMA R13, R10, R13, 0.0013391353422775864601 ;  /* 0x3aaf85ed0a0d7423 */ /* 0x000fe2000000000d */
[----:B------:R-:W-:Y:S01]  /*1810*/  FFMA R7, R6, R7, 0.055503588169813156128 ;  /* 0x3d6357bb06077423 */ /* 0x000fe20000000007 */
[----:B------:R-:W1:Y:S01]  /*1820*/  F2I.NTZ R8, R0 ;  /* 0x0000000000087305 */ /* 0x000e620000203100 */
[----:B------:R-:W-:Y:S01]  /*1830*/  SEL R12, RZ, 0x83000000, P2 ;  /* 0x83000000ff0c7807 */ /* 0x000fe20001000000 */
[----:B------:R-:W-:Y:S01]  /*1840*/  FFMA R13, R10, R13, 0.0096188392490148544312 ;  /* 0x3c1d98560a0d7423 */ /* 0x000fe2000000000d */
[----:B------:R-:W-:Y:S01]  /*1850*/  FFMA R7, R6, R7, 0.24022644758224487305 ;  /* 0x3e75fdec06077423 */ /* 0x000fe20000000007 */
[----:B------:R-:W-:Y:S02]  /*1860*/  FSETP.NEU.AND P2, PT, R3, 1, PT ;  /* 0x3f8000000300780b */ /* 0x000fe40003f4d000 */
[----:B------:R-:W-:Y:S01]  /*1870*/  FFMA R13, R10, R13, 0.055503588169813156128 ;  /* 0x3d6357bb0a0d7423 */ /* 0x000fe2000000000d */
[----:B------:R-:W-:Y:S01]  /*1880*/  FFMA R7, R6, R7, 0.69314718246459960938 ;  /* 0x3f31721806077423 */ /* 0x000fe20000000007 */
[----:B0-----:R-:W-:-:S02]  /*1890*/  LEA R11, R11, -R12, 0x17 ;  /* 0x8000000c0b0b7211 */ /* 0x001fc400078eb8ff */
[----:B------:R-:W-:Y:S01]  /*18a0*/  FFMA R13, R10, R13, 0.24022644758224487305 ;  /* 0x3e75fdec0a0d7423 */ /* 0x000fe2000000000d */
[----:B------:R-:W-:Y:S01]  /*18b0*/  FFMA R7, R6, R7, 1 ;  /* 0x3f80000006077423 */ /* 0x000fe20000000007 */
[----:B------:R-:W-:Y:S02]  /*18c0*/  IADD3 R6, PT, PT, R12, 0x7f000000, RZ ;  /* 0x7f0000000c067810 */ /* 0x000fe40007ffe0ff */
[----:B------:R-:W-:Y:S01]  /*18d0*/  FFMA R13, R10, R13, 0.69314718246459960938 ;  /* 0x3f3172180a0d7423 */ /* 0x000fe2000000000d */
[----:B-1----:R-:W-:Y:S01]  /*18e0*/  LEA R8, R8, -R9, 0x17 ;  /* 0x8000000908087211 */ /* 0x002fe200078eb8ff */
[----:B------:R-:W-:Y:S01]  /*18f0*/  FMUL R7, R7, R4 ;  /* 0x0000000407077220 */ /* 0x000fe20000400000 */
[----:B------:R-:W-:Y:S01]  /*1900*/  MOV R0, 0x3f800000 ;  /* 0x3f80000000007802 */ /* 0x000fe20000000f00 */
[----:B------:R-:W-:Y:S01]  /*1910*/  FFMA R13, R10, R13, 1 ;  /* 0x3f8000000a0d7423 */ /* 0x000fe2000000000d */
[----:B------:R-:W-:Y:S02]  /*1920*/  IMAD.MOV.U32 R4, RZ, RZ, 0x3f800000 ;  /* 0x3f800000ff047424 */ /* 0x000fe400078e00ff */
[----:B------:R-:W-:Y:S01]  /*1930*/  FMUL R7, R7, R8 ;  /* 0x0000000807077220 */ /* 0x000fe20000400000 */
[----:B------:R-:W-:Y:S01]  /*1940*/  @P4 FSEL R7, RZ, +INF , !P5 ;  /* 0x7f800000ff074808 */ /* 0x000fe20006800000 */
        /* <DEDUP_REMOVED lines=12> */
.L_x_12:
        /* <DEDUP_REMOVED lines=9> */
.L_x_13:
[----:B------:R-:W-:Y:S01]  /*1aa0*/  FADD R12, R4, R4 ;  /* 0x00000004040c7221 */ /* 0x000fe20000000000 */
[----:B------:R-:W-:Y:S01]  /*1ab0*/  HFMA2 R8, -RZ, RZ, 0, 5.9604644775390625e-08 ;  /* 0x00000001ff087431 */ /* 0x000fe200000001ff */
[----:B------:R-:W0:Y:S01]  /*1ac0*/  LDCU.64 UR8, c[0x3][0x38] ;  /* 0x00c00700ff0877ac */ /* 0x000e220008000a00 */
[----:B------:R-:W0:Y:S08]  /*1ad0*/  F2F.F64.F32 R14, R0 ;  /* 0x00000000000e7310 */ /* 0x000e300000201800 */
[----:B------:R-:W1:Y:S01]  /*1ae0*/  F2F.F64.F32 R12, R12 ;  /* 0x0000000c000c7310 */ /* 0x000e620000201800 */
[----:B0-----:R-:W-:-:S07]  /*1af0*/  DMUL R14, R14, UR8 ;  /* 0x000000080e0e7c28 */ /* 0x001fce0008000000 */
[----:B-1----:R-:W0:Y:S03]  /*1b00*/  MUFU.RCP64H R9, R13 ;  /* 0x0000000d00097308 */ /* 0x002e260000001800 */
[----:B------:R-:W-:Y:S01]  /*1b10*/  FSETP.GEU.AND P2, PT, |R15|, 6.5827683646048100446e-37, PT ;  /* 0x036000000f00780b */ /* 0x000fe20003f4e200 */
[----:B0-----:R-:W-:-:S08]  /*1b20*/  DFMA R10, -R12, R8, 1 ;  /* 0x3ff000000c0a742b */ /* 0x001fd00000000108 */
[----:B------:R-:W-:-:S08]  /*1b30*/  DFMA R10, R10, R10, R10 ;  /* 0x0000000a0a0a722b */ /* 0x000fd0000000000a */
[----:B------:R-:W-:-:S08]  /*1b40*/  DFMA R10, R8, R10, R8 ;  /* 0x0000000a080a722b */ /* 0x000fd00000000008 */
[----:B------:R-:W-:-:S08]  /*1b50*/  DFMA R8, -R12, R10, 1 ;  /* 0x3ff000000c08742b */ /* 0x000fd0000000010a */
[----:B------:R-:W-:-:S08]  /*1b60*/  DFMA R8, R10, R8, R10 ;  /* 0x000000080a08722b */ /* 0x000fd0000000000a */
        /* <DEDUP_REMOVED lines=10> */
.L_x_14:
[----:B------:R-:W0:Y:S01]  /*1c10*/  LDCU UR5, c[0x3][0x4] ;  /* 0x00c00080ff0577ac */ /* 0x000e220008000800 */
[----:B------:R-:W1:Y:S01]  /*1c20*/  LDC.64 R10, c[0x3][RZ] ;  /* 0x00c00000ff0a7b82 */ /* 0x000e620000000a00 */
[----:B------:R-:W-:Y:S01]  /*1c30*/  MOV R12, 0x1 ;  /* 0x00000001000c7802 */ /* 0x000fe20000000f00 */
[----:B------:R-:W2:Y:S06]  /*1c40*/  LDCU.64 UR8, c[0x3][0x28] ;  /* 0x00c00500ff0877ac */ /* 0x000eac0008000a00 */
[----:B------:R-:W3:Y:S01]  /*1c50*/  LDC.64 R16, c[0x3][0x10] ;  /* 0x00c00400ff107b82 */ /* 0x000ee20000000a00 */
[----:B0-----:R-:W1:Y:S02]  /*1c60*/  MUFU.RCP64H R13, UR5 ;  /* 0x00000005000d7d08 */ /* 0x001e640008001800 */
[----:B-1----:R-:W-:-:S08]  /*1c70*/  DFMA R14, R12, -R10, 1 ;  /* 0x3ff000000c0e742b */ /* 0x002fd0000000080a */
[----:B------:R-:W-:-:S08]  /*1c80*/  DFMA R14, R14, R14, R14 ;  /* 0x0000000e0e0e722b */ /* 0x000fd0000000000e */
[----:B------:R-:W-:Y:S02]  /*1c90*/  DFMA R12, R12, R14, R12 ;  /* 0x0000000e0c0c722b */ /* 0x000fe4000000000c */
[----:B---3--:R-:W-:-:S06]  /*1ca0*/  DADD R14, R16, R16 ;  /* 0x00000000100e7229 */ /* 0x008fcc0000000010 */
[----:B------:R-:W-:Y:S02]  /*1cb0*/  DFMA R16, R12, -R10, 1 ;  /* 0x3ff000000c10742b */ /* 0x000fe4000000080a */
[----:B--2---:R-:W-:-:S06]  /*1cc0*/  DMUL R14, R14, UR8 ;  /* 0x000000080e0e7c28 */ /* 0x004fcc0008000000 */
[----:B------:R-:W-:-:S04]  /*1cd0*/  DFMA R16, R12, R16, R12 ;  /* 0x000000100c10722b */ /* 0x000fc8000000000c */
[----:B------:R-:W-:-:S04]  /*1ce0*/  FSETP.GEU.AND P2, PT, |R15|, 6.5827683646048100446e-37, PT ;  /* 0x036000000f00780b */ /* 0x000fc80003f4e200 */
[----:B------:R-:W-:-:S08]  /*1cf0*/  DMUL R12, R14, R16 ;  /* 0x000000100e0c7228 */ /* 0x000fd00000000000 */
[----:B------:R-:W-:-:S08]  /*1d00*/  DFMA R10, R12, -R10, R14 ;  /* 0x8000000a0c0a722b */ /* 0x000fd0000000000e */
[----:B------:R-:W-:-:S10]  /*1d10*/  DFMA R10, R16, R10, R12 ;  /* 0x0000000a100a722b */ /* 0x000fd4000000000c */
[----:B------:R-:W-:-:S05]  /*1d20*/  FFMA R0, RZ, UR5, R11 ;  /* 0x00000005ff007c23 */ /* 0x000fca000800000b */
[----:B------:R-:W-:-:S13]  /*1d30*/  FSETP.GT.AND P0, PT, |R0|, 1.469367938527859385e-39, PT ;  /* 0x001000000000780b */ /* 0x000fda0003f04200 */
[----:B------:R-:W-:Y:S05]  /*1d40*/  @P0 BRA P2, `(.L_x_15) ;  /* 0x00000000001c0947 */ /* 0x000fea0001000000 */
[----:B------:R-:W0:Y:S01]  /*1d50*/  LDCU.64 UR8, c[0x3][URZ] ;  /* 0x00c00000ff0877ac */ /* 0x000e220008000a00 */
[----:B------:R-:W-:Y:S01]  /*1d60*/  MOV R4, 0x1da0 ;  /* 0x00001da000047802 */ /* 0x000fe20000000f00 */
[----:B0-----:R-:W-:Y:S01]  /*1d70*/  IMAD.U32 R12, RZ, RZ, UR8 ;  /* 0x00000008ff0c7e24 */ /* 0x001fe2000f8e00ff */
[----:B------:R-:W-:-:S07]  /*1d80*/  MOV R13, UR9 ;  /* 0x00000009000d7c02 */ /* 0x000fce0008000f00 */
[----:B------:R-:W-:Y:S05]  /*1d90*/  CALL.REL.NOINC `($__internal_0_$__cuda_sm20_div_rn_f64_full) ;  /* 0x0000001000bc7944 */ /* 0x000fea0003c00000 */
[----:B------:R-:W-:Y:S02]  /*1da0*/  MOV R10, R18 ;  /* 0x00000012000a7202 */ /* 0x000fe40000000f00 */
[----:B------:R-:W-:-:S07]  /*1db0*/  MOV R11, R19 ;  /* 0x00000013000b7202 */ /* 0x000fce0000000f00 */
.L_x_15:
        /* <DEDUP_REMOVED lines=12> */
.L_x_16:
[----:B------:R-:W-:Y:S05]  /*1e80*/  @!P2 BRA `(.L_x_17) ;  /* 0x000000000020a947 */ /* 0x000fea0003800000 */
[----:B------:R-:W-:-:S13]  /*1e90*/  FSETP.NAN.AND P0, PT, |R3|, |R3|, PT ;  /* 0x400000030300720b */ /* 0x000fda0003f08200 */
[----:B------:R-:W-:Y:S01]  /*1ea0*/  @P0 FADD R12, R3, 2 ;  /* 0x40000000030c0421 */ /* 0x000fe20000000000 */
[----:B------:R-:W-:Y:S06]  /*1eb0*/  @P0 BRA `(.L_x_17) ;  /* 0x0000000000140947 */ /* 0x000fec0003800000 */
[----:B------:R-:W-:Y:S01]  /*1ec0*/  FSETP.NEU.AND P0, PT, |R3|, +INF , PT ;  /* 0x7f8000000300780b */ /* 0x000fe20003f0d200 */
[----:B------:R-:W-:-:S03]  /*1ed0*/  IMAD.MOV.U32 R12, RZ, RZ, R6 ;  /* 0x000000ffff0c7224 */ /* 0x000fc600078e0006 */
[----:B------:R-:W-:-:S13]  /*1ee0*/  FSETP.NEU.AND P0, PT, R3, RZ, P0 ;  /* 0x000000ff0300720b */ /* 0x000fda000070d000 */
[----:B------:R-:W-:-:S05]  /*1ef0*/  @!P0 FADD R3, R3, R3 ;  /* 0x0000000303038221 */ /* 0x000fca0000000000 */
[----:B------:R-:W-:-:S07]  /*1f00*/  @!P0 LOP3.LUT R12, R3, 0x7fffffff, RZ, 0xc0, !PT ;  /* 0x7fffffff030c8812 */ /* 0x000fce00078ec0ff */
.L_x_17:
[----:B------:R-:W0:Y:S01]  /*1f10*/  F2F.F64.F32 R12, R12 ;  /* 0x0000000c000c7310 */ /* 0x000e220000201800 */
[----:B------:R-:W-:Y:S01]  /*1f20*/  HFMA2 R2, -RZ, RZ, 0, 5.9604644775390625e-08 ;  /* 0x00000001ff027431 */ /* 0x000fe200000001ff */
[----:B------:R-:W1:Y:S01]  /*1f30*/  LDCU.64 UR8, c[0x3][0x38] ;  /* 0x00c00700ff0877ac */ /* 0x000e620008000a00 */
[----:B------:R-:W2:Y:S01]  /*1f40*/  LDC.64 R18, c[0x0][0x388] ;  /* 0x0000e200ff127b82 */ /* 0x000ea20000000a00 */
[----:B------:R-:W-:-:S04]  /*1f50*/  DADD R10, R10, -2 ;  /* 0xc00000000a0a7429 */ /* 0x000fc80000000000 */
[----:B------:R-:W1:Y:S04]  /*1f60*/  F2F.F64.F32 R14, -R0 ;  /* 0x80000000000e7310 */ /* 0x000e680000201800 */
[----:B------:R-:W-:-:S04]  /*1f70*/  DFMA R10, R10, -R8, 1 ;  /* 0x3ff000000a0a742b */ /* 0x000fc80000000808 */
[----:B0-----:R-:W0:Y:S01]  /*1f80*/  MUFU.RCP64H R3, R13 ;  /* 0x0000000d00037308 */ /* 0x001e220000001800 */
[----:B-1----:R-:W-:Y:S02]  /*1f90*/  DMUL R14, R14, UR8 ;  /* 0x000000080e0e7c28 */ /* 0x002fe40008000000 */
[----:B--2---:R1:W-:Y:S01]  /*1fa0*/  STG.E.64 desc[UR6][R18.64], R10 ;  /* 0x0000000a12007986 */ /* 0x0043e2000c101b06 */
[----:B0-----:R-:W-:-:S07]  /*1fb0*/  DFMA R6, -R12, R2, 1 ;  /* 0x3ff000000c06742b */ /* 0x001fce0000000102 */
[----:B------:R-:W-:Y:S01]  /*1fc0*/  FSETP.GEU.AND P1, PT, |R15|, 6.5827683646048100446e-37, PT ;  /* 0x036000000f00780b */ /* 0x000fe20003f2e200 */
        /* <DEDUP_REMOVED lines=9> */
[----:B-1----:R-:W-:Y:S05]  /*2060*/  @P0 BRA P1, `(.L_x_18) ;  /* 0x0000000000100947 */ /* 0x002fea0000800000 */
[----:B------:R-:W-:-:S07]  /*2070*/  MOV R4, 0x2090 ;  /* 0x0000209000047802 */ /* 0x000fce0000000f00 */
[----:B------:R-:W-:Y:S05]  /*2080*/  CALL.REL.NOINC `($__internal_0_$__cuda_sm20_div_rn_f64_full) ;  /* 0x0000001000007944 */ /* 0x000fea0003c00000 */
[----:B------:R-:W-:Y:S02]  /*2090*/  MOV R2, R18 ;  /* 0x0000001200027202 */ /* 0x000fe40000000f00 */
[----:B------:R-:W-:-:S07]  /*20a0*/  MOV R3, R19 ;  /* 0x0000001300037202 */ /* 0x000fce0000000f00 */
.L_x_18:
[----:B------:R-:W0:Y:S02]  /*20b0*/  LDC.64 R6, c[0x0][0x390] ;  /* 0x0000e400ff067b82 */ /* 0x000e240000000a00 */
[----:B0-----:R1:W-:Y:S02]  /*20c0*/  STG.E.64 desc[UR6][R6.64], R2 ;  /* 0x0000000206007986 */ /* 0x0013e4000c101b06 */
.L_x_11:
[----:B------:R-:W-:Y:S05]  /*20d0*/  BSYNC.RECONVERGENT B0 ;  /* 0x0000000000007941 */ /* 0x000fea0003800200 */
.L_x_0:
[----:B------:R-:W-:-:S13]  /*20e0*/  ISETP.NE.AND P0, PT, R5, UR4, PT ;  /* 0x0000000405007c0c */ /* 0x000fda000bf05270 */
[----:B------:R-:W-:Y:S05]  /*20f0*/  @P0 EXIT ;  /* 0x000000000000094d */ /* 0x000fea0003800000 */
[----:B------:R-:W3:Y:S02]  /*2100*/  LDCU.64 UR4, c[0x3][0x8] ;  /* 0x00c00100ff0477ac */ /* 0x000ee40008000a00 */
[----:B---3--:R-:W-:-:S14]  /*2110*/  DSETP.NEU.AND P0, PT, RZ, UR4, PT ;  /* 0x00000004ff007e2a */ /* 0x008fdc000bf0d000 */
[----:B012---:R-:W0:Y:S08]  /*2120*/  @!P0 LDC.64 R2, c[0x0][0x388] ;  /* 0x0000e200ff028b82 */ /* 0x007e300000000a00 */
[----:B------:R-:W1:Y:S01]  /*2130*/  @!P0 LDC.64 R6, c[0x3][0x18] ;  /* 0x00c00600ff068b82 */ /* 0x000e620000000a00 */
[----:B0-----:R-:W-:-:S05]  /*2140*/  @!P0 IMAD.WIDE R2, R5, 0x8, R2 ;  /* 0x0000000805028825 */ /* 0x001fca00078e0202 */
[----:B-1----:R0:W-:Y:S01]  /*2150*/  @!P0 STG.E.64 desc[UR6][R2.64], R6 ;  /* 0x0000000602008986 */ /* 0x0021e2000c101b06 */
[----:B------:R-:W-:Y:S05]  /*2160*/  @!P0 EXIT ;  /* 0x000000000000894d */ /* 0x000fea0003800000 */
[----:B------:R-:W0:Y:S02]  /*2170*/  LDCU.64 UR4, c[0x3][0x20] ;  /* 0x00c00400ff0477ac */ /* 0x000e240008000a00 */
[----:B0-----:R-:W0:Y:S02]  /*2180*/  F2F.F32.F64 R6, UR4 ;  /* 0x0000000400067d10 */ /* 0x001e240008301000 */
[C---:B0-----:R-:W-:Y:S01]  /*2190*/  FMUL R3, |R6|.reuse, 16777216 ;  /* 0x4b80000006037820 */ /* 0x041fe20000400200 */
[C---:B------:R-:W-:Y:S02]  /*21a0*/  FSETP.GEU.AND P0, PT, |R6|.reuse, 1.175494350822287508e-38, PT ;  /* 0x008000000600780b */ /* 0x040fe40003f0e200 */
[----:B------:R-:W-:Y:S02]  /*21b0*/  FSETP.NEU.AND P1, PT, R6, 1, PT ;  /* 0x3f8000000600780b */ /* 0x000fe40003f2d000 */
[----:B------:R-:W-:Y:S02]  /*21c0*/  FSEL R3, R3, |R6|, !P0 ;  /* 0x4000000603037208 */ /* 0x000fe40004000000 */
[----:B------:R-:W-:-:S02]  /*21d0*/  FSEL R2, RZ, -24, P0 ;  /* 0xc1c00000ff027808 */ /* 0x000fc40000000000 */
[----:B------:R-:W-:-:S04]  /*21e0*/  IADD3 R0, PT, PT, R3, -0x3f3504f3, RZ ;  /* 0xc0cafb0d03007810 */ /* 0x000fc80007ffe0ff */
[----:B------:R-:W-:-:S04]  /*21f0*/  LOP3.LUT R0, R0, 0xff800000, RZ, 0xc0, !PT ;  /* 0xff80000000007812 */ /* 0x000fc800078ec0ff */
[----:B------:R-:W-:-:S05]  /*2200*/  IADD3 R3, PT, PT, R3, -R0, RZ ;  /* 0x8000000003037210 */ /* 0x000fca0007ffe0ff */
[C---:B------:R-:W-:Y:S01]  /*2210*/  FADD R7, R3.reuse, 1 ;  /* 0x3f80000003077421 */ /* 0x040fe20000000000 */
[----:B------:R-:W-:Y:S01]  /*2220*/  FADD R4, R3, -1 ;  /* 0xbf80000003047421 */ /* 0x000fe20000000000 */
[----:B------:R-:W-:Y:S02]  /*2230*/  I2FP.F32.S32 R3, R0 ;  /* 0x0000000000037245 */ /* 0x000fe40000201400 */
[----:B------:R-:W-:Y:S01]  /*2240*/  MOV R0, 0x3a2c32e4 ;  /* 0x3a2c32e400007802 */ /* 0x000fe20000000f00 */
[----:B------:R-:W-:Y:S01]  /*2250*/  FADD R8, R4, R4 ;  /* 0x0000000404087221 */ /* 0x000fe20000000000 */
[----:B------:R-:W0:Y:S01]  /*2260*/  MUFU.RCP R7, R7 ;  /* 0x0000000700077308 */ /* 0x000e220000001000 */
[----:B------:R-:W-:Y:S02]  /*2270*/  FFMA R2, R3, 1.1920928955078125e-07, R2 ;  /* 0x3400000003027823 */ /* 0x000fe40000000002 */
[----:B0-----:R-:W-:-:S04]  /*2280*/  FMUL R9, R7, R8 ;  /* 0x0000000807097220 */ /* 0x001fc80000400000 */
[----:B------:R-:W-:Y:S01]  /*2290*/  FADD R8, R4, -R9 ;  /* 0x8000000904087221 */ /* 0x000fe20000000000 */
[CC--:B------:R-:W-:Y:S01]  /*22a0*/  FMUL R3, R9.reuse, R9.reuse ;  /* 0x0000000909037220 */ /* 0x0c0fe20000400000 */
[----:B------:R-:W-:Y:S02]  /*22b0*/  FFMA R13, R9, 1.4426950216293334961, R2 ;  /* 0x3fb8aa3b090d7823 */ /* 0x000fe40000000002 */
[----:B------:R-:W-:Y:S01]  /*22c0*/  FADD R11, R8, R8 ;  /* 0x00000008080b7221 */ /* 0x000fe20000000000 */
[C---:B------:R-:W-:Y:S01]  /*22d0*/  FFMA R8, R3.reuse, R0, 0.0032181653659790754318 ;  /* 0x3b52e7db03087423 */ /* 0x040fe20000000000 */
[----:B------:R-:W-:Y:S02]  /*22e0*/  FADD R2, R2, -R13 ;  /* 0x8000000d02027221 */ /* 0x000fe40000000000 */
[----:B------:R-:W-:Y:S01]  /*22f0*/  FFMA R4, R4, -R9, R11 ;  /* 0x8000000904047223 */ /* 0x000fe2000000000b */
[----:B------:R-:W-:Y:S01]  /*2300*/  FFMA R8, R3, R8, 0.018033718690276145935 ;  /* 0x3c93bb7303087423 */ /* 0x000fe20000000008 */
[----:B------:R-:W-:-:S02]  /*2310*/  FFMA R11, R9, 1.4426950216293334961, R2 ;  /* 0x3fb8aa3b090b7823 */ /* 0x000fc40000000002 */
[----:B------:R-:W-:Y:S01]  /*2320*/  FMUL R4, R7, R4 ;  /* 0x0000000407047220 */ /* 0x000fe20000400000 */
[----:B------:R-:W-:-:S03]  /*2330*/  FFMA R8, R3, R8, 0.12022458761930465698 ;  /* 0x3df6384f03087423 */ /* 0x000fc60000000008 */
[----:B------:R-:W-:Y:S01]  /*2340*/  FFMA R2, R4, 1.4426950216293334961, R11 ;  /* 0x3fb8aa3b04027823 */ /* 0x000fe2000000000b */
[----:B------:R-:W-:-:S03]  /*2350*/  FMUL R8, R3, R8 ;  /* 0x0000000803087220 */ /* 0x000fc60000400000 */
[----:B------:R-:W-:Y:S01]  /*2360*/  FFMA R3, R9, 1.9251366722983220825e-08, R2 ;  /* 0x32a55e3409037823 */ /* 0x000fe20000000002 */
[----:B------:R-:W-:-:S04]  /*2370*/  FMUL R2, R8, 3 ;  /* 0x4040000008027820 */ /* 0x000fc80000400000 */
[----:B------:R-:W-:-:S04]  /*2380*/  FFMA R3, R4, R2, R3 ;  /* 0x0000000204037223 */ /* 0x000fc80000000003 */
[----:B------:R-:W-:-:S04]  /*2390*/  FFMA R8, R9, R8, R3 ;  /* 0x0000000809087223 */ /* 0x000fc80000000003 */
[----:B------:R-:W-:-:S04]  /*23a0*/  FADD R2, R13, R8 ;  /* 0x000000080d027221 */ /* 0x000fc80000000000 */
[----:B------:R-:W-:Y:S01]  /*23b0*/  FMUL R3, R2, 2 ;  /* 0x4000000002037820 */ /* 0x000fe20000400000 */
[----:B------:R-:W-:-:S03]  /*23c0*/  FADD R13, -R13, R2 ;  /* 0x000000020d0d7221 */ /* 0x000fc60000000100 */
[----:B------:R-:W0:Y:S01]  /*23d0*/  FRND R4, R3 ;  /* 0x0000000300047307 */ /* 0x000e220000201000 */
[----:B------:R-:W-:Y:S01]  /*23e0*/  FADD R13, R8, -R13 ;  /* 0x8000000d080d7221 */ /* 0x000fe20000000000 */
[----:B------:R-:W-:Y:S01]  /*23f0*/  FFMA R2, R2, 2, -R3 ;  /* 0x4000000002027823 */ /* 0x000fe20000000803 */
[----:B------:R-:W-:-:S03]  /*2400*/  FSETP.GEU.AND P2, PT, R3, RZ, PT ;  /* 0x000000ff0300720b */ /* 0x000fc60003f4e000 */
[----:B------:R-:W-:Y:S01]  /*2410*/  FFMA R13, R13, 2, R2 ;  /* 0x400000000d0d7823 */ /* 0x000fe20000000002 */
[----:B------:R-:W-:Y:S01]  /*2420*/  MOV R2, 0x391fcb8e ;  /* 0x391fcb8e00027802 */ /* 0x000fe20000000f00 */
[----:B------:R-:W1:Y:S01]  /*2430*/  F2I.NTZ R7, R3 ;  /* 0x0000000300077305 */ /* 0x000e620000203100 */
[----:B0-----:R-:W-:Y:S01]  /*2440*/  FADD R8, R3, -R4 ;  /* 0x8000000403087221 */ /* 0x001fe20000000000 */
[----:B------:R-:W-:-:S03]  /*2450*/  FSETP.GT.AND P0, PT, R4, RZ, PT ;  /* 0x000000ff0400720b */ /* 0x000fc60003f04000 */
[----:B------:R-:W-:Y:S01]  /*2460*/  FADD R13, R13, R8 ;  /* 0x000000080d0d7221 */ /* 0x000fe20000000000 */
[----:B------:R-:W-:Y:S02]  /*2470*/  SEL R4, RZ, 0x83000000, P0 ;  /* 0x83000000ff047807 */ /* 0x000fe40000000000 */
[----:B------:R-:W-:Y:S01]  /*2480*/  FSETP.GT.AND P0, PT, |R3|, 152, PT ;  /* 0x431800000300780b */ /* 0x000fe20003f04200 */
[----:B------:R-:W-:Y:S01]  /*2490*/  FFMA R8, R13, R2, 0.0013391353422775864601 ;  /* 0x3aaf85ed0d087423 */ /* 0x000fe20000000002 */
[----:B-1----:R-:W-:Y:S01]  /*24a0*/  LEA R7, R7, -R4, 0x17 ;  /* 0x8000000407077211 */ /* 0x002fe200078eb8ff */
[----:B------:R-:W-:Y:S01]  /*24b0*/  VIADD R9, R4, 0x7f000000 ;  /* 0x7f00000004097836 */ /* 0x000fe20000000000 */
[----:B------:R-:W-:Y:S01]  /*24c0*/  MOV R4, 0x3f800000 ;  /* 0x3f80000000047802 */ /* 0x000fe20000000f00 */
[----:B------:R-:W-:-:S04]  /*24d0*/  FFMA R8, R13, R8, 0.0096188392490148544312 ;  /* 0x3c1d98560d087423 */ /* 0x000fc80000000008 */
[----:B------:R-:W-:-:S04]  /*24e0*/  FFMA R8, R13, R8, 0.055503588169813156128 ;  /* 0x3d6357bb0d087423 */ /* 0x000fc80000000008 */
[----:B------:R-:W-:-:S04]  /*24f0*/  FFMA R8, R13, R8, 0.24022644758224487305 ;  /* 0x3e75fdec0d087423 */ /* 0x000fc80000000008 */
[----:B------:R-:W-:-:S04]  /*2500*/  FFMA R8, R13, R8, 0.69314718246459960938 ;  /* 0x3f3172180d087423 */ /* 0x000fc80000000008 */
[----:B------:R-:W-:-:S04]  /*2510*/  FFMA R8, R13, R8, 1 ;  /* 0x3f8000000d087423 */ /* 0x000fc80000000008 */
        /* <DEDUP_REMOVED lines=12> */
.L_x_19:
[----:B------:R-:W0:Y:S02]  /*25e0*/  LDCU.64 UR4, c[0x3][0x28] ;  /* 0x00c00500ff0477ac */ /* 0x000e240008000a00 */
[----:B0-----:R-:W0:Y:S02]  /*25f0*/  F2F.F32.F64 R8, UR4 ;  /* 0x0000000400087d10 */ /* 0x001e240008301000 */
[C---:B0-----:R-:W-:Y:S01]  /*2600*/  FMUL R3, |R8|.reuse, 16777216 ;  /* 0x4b80000008037820 */ /* 0x041fe20000400200 */
[C---:B------:R-:W-:Y:S02]  /*2610*/  FSETP.GEU.AND P0, PT, |R8|.reuse, 1.175494350822287508e-38, PT ;  /* 0x008000000800780b */ /* 0x040fe40003f0e200 */
[----:B------:R-:W-:Y:S02]  /*2620*/  FSETP.NEU.AND P3, PT, R8, 1, PT ;  /* 0x3f8000000800780b */ /* 0x000fe40003f6d000 */
[----:B------:R-:W-:-:S04]  /*2630*/  FSEL R3, R3, |R8|, !P0 ;  /* 0x4000000803037208 */ /* 0x000fc80004000000 */
[----:B------:R-:W-:-:S04]  /*2640*/  IADD3 R9, PT, PT, R3, -0x3f3504f3, RZ ;  /* 0xc0cafb0d03097810 */ /* 0x000fc80007ffe0ff */
[----:B------:R-:W-:-:S04]  /*2650*/  LOP3.LUT R10, R9, 0xff800000, RZ, 0xc0, !PT ;  /* 0xff800000090a7812 */ /* 0x000fc800078ec0ff */
[-C--:B------:R-:W-:Y:S02]  /*2660*/  IADD3 R3, PT, PT, R3, -R10.reuse, RZ ;  /* 0x8000000a03037210 */ /* 0x080fe40007ffe0ff */
[----:B------:R-:W-:-:S03]  /*2670*/  I2FP.F32.S32 R10, R10 ;  /* 0x0000000a000a7245 */ /* 0x000fc60000201400 */
[C---:B------:R-:W-:Y:S01]  /*2680*/  FADD R11, R3.reuse, 1 ;  /* 0x3f800000030b7421 */ /* 0x040fe20000000000 */
[----:B------:R-:W-:Y:S01]  /*2690*/  FADD R9, R3, -1 ;  /* 0xbf80000003097421 */ /* 0x000fe20000000000 */
[----:B------:R-:W-:-:S03]  /*26a0*/  FSEL R3, RZ, -24, P0 ;  /* 0xc1c00000ff037808 */ /* 0x000fc60000000000 */
        /* <DEDUP_REMOVED lines=8> */
[----:B------:R-:W-:Y:S01]  /*2730*/  FFMA R0, R15, R0, 0.0032181653659790754318 ;  /* 0x3b52e7db0f007423 */ /* 0x000fe20000000000 */
        /* <DEDUP_REMOVED lines=20> */
[----:B0-----:R-:W-:Y:S01]  /*2880*/  FADD R0, R11, -R12 ;  /* 0x8000000c0b007221 */ /* 0x001fe20000000000 */
[----:B------:R-:W-:-:S03]  /*2890*/  FSETP.GT.AND P0, PT, R12, RZ, PT ;  /* 0x000000ff0c00720b */ /* 0x000fc60003f04000 */
[----:B------:R-:W-:Y:S01]  /*28a0*/  FADD R3, R3, R0 ;  /* 0x0000000003037221 */ /* 0x000fe20000000000 */
[----:B------:R-:W-:Y:S01]  /*28b0*/  SEL R9, RZ, 0x83000000, P0 ;  /* 0x83000000ff097807 */ /* 0x000fe20000000000 */
[----:B------:R-:W0:Y:S01]  /*28c0*/  F2I.NTZ R0, R11 ;  /* 0x0000000b00007305 */ /* 0x000e220000203100 */
[----:B------:R-:W-:Y:S01]  /*28d0*/  FSETP.GT.AND P0, PT, |R11|, 152, PT ;  /* 0x431800000b00780b */ /* 0x000fe20003f04200 */
[----:B------:R-:W-:Y:S01]  /*28e0*/  FFMA R2, R3, R2, 0.0013391353422775864601 ;  /* 0x3aaf85ed03027423 */ /* 0x000fe20000000002 */
[----:B------:R-:W-:-:S03]  /*28f0*/  IADD3 R13, PT, PT, R9, 0x7f000000, RZ ;  /* 0x7f000000090d7810 */ /* 0x000fc60007ffe0ff */
[----:B------:R-:W-:-:S04]  /*2900*/  FFMA R2, R3, R2, 0.0096188392490148544312 ;  /* 0x3c1d985603027423 */ /* 0x000fc80000000002 */
[----:B------:R-:W-:-:S04]  /*2910*/  FFMA R2, R3, R2, 0.055503588169813156128 ;  /* 0x3d6357bb03027423 */ /* 0x000fc80000000002 */
[C---:B------:R-:W-:Y:S01]  /*2920*/  FFMA R2, R3.reuse, R2, 0.24022644758224487305 ;  /* 0x3e75fdec03027423 */ /* 0x040fe20000000002 */
[----:B0-----:R-:W-:Y:S01]  /*2930*/  LEA R9, R0, -R9, 0x17 ;  /* 0x8000000900097211 */ /* 0x001fe200078eb8ff */
[----:B------:R-:W-:Y:S02]  /*2940*/  IMAD.MOV.U32 R0, RZ, RZ, 0x3f800000 ;  /* 0x3f800000ff007424 */ /* 0x000fe400078e00ff */
        /* <DEDUP_REMOVED lines=14> */
.L_x_20:
        /* <DEDUP_REMOVED lines=23> */
.L_x_21:
        /* <DEDUP_REMOVED lines=21> */
[----:B------:R-:W-:Y:S02]  /*2cf0*/  MOV R4, 0x2d30 ;  /* 0x00002d3000047802 */ /* 0x000fe40000000f00 */
[----:B0-----:R-:W-:Y:S02]  /*2d00*/  MOV R12, UR4 ;  /* 0x00000004000c7c02 */ /* 0x001fe40008000f00 */
[----:B------:R-:W-:-:S07]  /*2d10*/  MOV R13, UR5 ;  /* 0x00000005000d7c02 */ /* 0x000fce0008000f00 */
[----:B------:R-:W-:Y:S05]  /*2d20*/  CALL.REL.NOINC `($__internal_0_$__cuda_sm20_div_rn_f64_full) ;  /* 0x0000000000d87944 */ /* 0x000fea0003c00000 */
[----:B------:R-:W-:Y:S01]  /*2d30*/  IMAD.MOV.U32 R10, RZ, RZ, R18 ;  /* 0x000000ffff0a7224 */ /* 0x000fe200078e0012 */
[----:B------:R-:W-:-:S07]  /*2d40*/  MOV R11, R19 ;  /* 0x00000013000b7202 */ /* 0x000fce0000000f00 */
.L_x_22:
        /* <DEDUP_REMOVED lines=12> */
.L_x_23:
        /* <DEDUP_REMOVED lines=9> */
.L_x_24:
[----:B------:R-:W0:Y:S01]  /*2ea0*/  F2F.F64.F32 R12, R12 ;  /* 0x0000000c000c7310 */ /* 0x000e220000201800 */
[----:B------:R-:W-:Y:S01]  /*2eb0*/  HFMA2 R6, -RZ, RZ, 0, 5.9604644775390625e-08 ;  /* 0x00000001ff067431 */ /* 0x000fe200000001ff */
[----:B------:R-:W1:Y:S01]  /*2ec0*/  LDCU.64 UR4, c[0x3][0x38] ;  /* 0x00c00700ff0477ac */ /* 0x000e620008000a00 */
[----:B------:R-:W2:Y:S01]  /*2ed0*/  LDC.64 R18, c[0x0][0x388] ;  /* 0x0000e200ff127b82 */ /* 0x000ea20000000a00 */
[----:B------:R-:W-:-:S04]  /*2ee0*/  DADD R10, -R10, -2 ;  /* 0xc00000000a0a7429 */ /* 0x000fc80000000100 */
[----:B------:R-:W1:Y:S04]  /*2ef0*/  F2F.F64.F32 R14, -R0 ;  /* 0x80000000000e7310 */ /* 0x000e680000201800 */
[----:B------:R-:W-:-:S04]  /*2f00*/  DFMA R10, R10, -R2, 1 ;  /* 0x3ff000000a0a742b */ /* 0x000fc80000000802 */
[----:B0-----:R-:W0:Y:S01]  /*2f10*/  MUFU.RCP64H R7, R13 ;  /* 0x0000000d00077308 */ /* 0x001e220000001800 */
[----:B-1----:R-:W-:Y:S01]  /*2f20*/  DMUL R14, R14, UR4 ;  /* 0x000000040e0e7c28 */ /* 0x002fe20008000000 */
[----:B--2---:R-:W-:-:S05]  /*2f30*/  IMAD.WIDE R18, R5, 0x8, R18 ;  /* 0x0000000805127825 */ /* 0x004fca00078e0212 */
[----:B------:R1:W-:Y:S01]  /*2f40*/  STG.E.64 desc[UR6][R18.64], R10 ;  /* 0x0000000a12007986 */ /* 0x0003e2000c101b06 */
[----:B0-----:R-:W-:-:S03]  /*2f50*/  DFMA R8, -R12, R6, 1 ;  /* 0x3ff000000c08742b */ /* 0x001fc60000000106 */
[----:B------:R-:W-:-:S05]  /*2f60*/  FSETP.GEU.AND P1, PT, |R15|, 6.5827683646048100446e-37, PT ;  /* 0x036000000f00780b */ /* 0x000fca0003f2e200 */
        /* <DEDUP_REMOVED lines=12> */
[----:B------:R-:W-:Y:S01]  /*3030*/  MOV R2, R18 ;  /* 0x0000001200027202 */ /* 0x000fe20000000f00 */
[----:B------:R-:W-:-:S07]  /*3040*/  IMAD.MOV.U32 R3, RZ, RZ, R19 ;  /* 0x000000ffff037224 */ /* 0x000fce00078e0013 */
.L_x_25:
[----:B------:R-:W0:Y:S02]  /*3050*/  LDC.64 R6, c[0x0][0x380] ;  /* 0x0000e000ff067b82 */ /* 0x000e240000000a00 */
[----:B0-----:R-:W-:-:S05]  /*3060*/  IMAD.WIDE R4, R5, 0x8, R6 ;  /* 0x0000000805047825 */ /* 0x001fca00078e0206 */
[----:B------:R-:W-:Y:S01]  /*3070*/  STG.E.64 desc[UR6][R4.64], R2 ;  /* 0x0000000204007986 */ /* 0x000fe2000c101b06 */
[----:B------:R-:W-:Y:S05]  /*3080*/  EXIT ;  /* 0x000000000000794d */ /* 0x000fea0003800000 */
        .weak           $__internal_0_$__cuda_sm20_div_rn_f64_full
        .type           $__internal_0_$__cuda_sm20_div_rn_f64_full,@function
        .size           $__internal_0_$__cuda_sm20_div_rn_f64_full,(.L_x_205 - $__internal_0_$__cuda_sm20_div_rn_f64_full)
$__internal_0_$__cuda_sm20_div_rn_f64_full:
[C---:B------:R-:W-:Y:S01]  /*3090*/  FSETP.GEU.AND P0, PT, |R13|.reuse, 1.469367938527859385e-39, PT ;  /* 0x001000000d00780b */ /* 0x040fe20003f0e200 */
[----:B------:R-:W-:Y:S01]  /*30a0*/  BSSY.RECONVERGENT B1, `(.L_x_26) ;  /* 0x0000056000017945 */ /* 0x000fe20003800200 */
[----:B------:R-:W-:Y:S02]  /*30b0*/  LOP3.LUT R10, R13, 0x800fffff, RZ, 0xc0, !PT ;  /* 0x800fffff0d0a7812 */ /* 0x000fe400078ec0ff */
[----:B------:R-:W-:Y:S02]  /*30c0*/  FSETP.GEU.AND P2, PT, |R15|, 1.469367938527859385e-39, PT ;  /* 0x001000000f00780b */ /* 0x000fe40003f4e200 */
[----:B------:R-:W-:Y:S02]  /*30d0*/  LOP3.LUT R11, R10, 0x3ff00000, RZ, 0xfc, !PT ;  /* 0x3ff000000a0b7812 */ /* 0x000fe400078efcff */
[----:B------:R-:W-:Y:S02]  /*30e0*/  MOV R10, R12 ;  /* 0x0000000c000a7202 */ /* 0x000fe40000000f00 */
[----:B------:R-:W-:-:S02]  /*30f0*/  MOV R22, 0x1 ;  /* 0x0000000100167802 */ /* 0x000fc40000000f00 */
[----:B------:R-:W-:Y:S01]  /*3100*/  LOP3.LUT R24, R15, 0x7ff00000, RZ, 0xc0, !PT ;  /* 0x7ff000000f187812 */ /* 0x000fe200078ec0ff */
[----:B------:R-:W-:Y:S01]  /*3110*/  @!P0 DMUL R10, R12, 8.98846567431157953865e+307 ;  /* 0x7fe000000c0a8828 */ /* 0x000fe20000000000 */
[----:B------:R-:W-:Y:S02]  /*3120*/  MOV R25, 0x1ca00000 ;  /* 0x1ca0000000197802 */ /* 0x000fe40000000f00 */
[C---:B------:R-:W-:Y:S02]  /*3130*/  LOP3.LUT R0, R13.reuse, 0x7ff00000, RZ, 0xc0, !PT ;  /* 0x7ff000000d007812 */ /* 0x040fe400078ec0ff */
[----:B------:R-:W-:Y:S01]  /*3140*/  @!P2 LOP3.LUT R17, R13, 0x7ff00000, RZ, 0xc0, !PT ;  /* 0x7ff000000d11a812 */ /* 0x000fe200078ec0ff */
[----:B------:R-:W0:Y:S01]  /*3150*/  MUFU.RCP64H R23, R11 ;  /* 0x0000000b00177308 */ /* 0x000e220000001800 */
[C---:B------:R-:W-:Y:S02]  /*3160*/  ISETP.GE.U32.AND P4, PT, R24.reuse, R0, PT ;  /* 0x000000001800720c */ /* 0x040fe40003f86070 */
[----:B------:R-:W-:-:S02]  /*3170*/  @!P2 ISETP.GE.U32.AND P3, PT, R24, R17, PT ;  /* 0x000000111800a20c */ /* 0x000fc40003f66070 */
[C---:B------:R-:W-:Y:S02]  /*3180*/  SEL R17, R25.reuse, 0x63400000, !P4 ;  /* 0x6340000019117807 */ /* 0x040fe40006000000 */
[----:B------:R-:W-:Y:S02]  /*3190*/  @!P2 SEL R19, R25, 0x63400000, !P3 ;  /* 0x634000001913a807 */ /* 0x000fe40005800000 */
[--C-:B------:R-:W-:Y:S02]  /*31a0*/  LOP3.LUT R17, R17, 0x800fffff, R15.reuse, 0xf8, !PT ;  /* 0x800fffff11117812 */ /* 0x100fe400078ef80f */
[----:B------:R-:W-:Y:S02]  /*31b0*/  @!P2 LOP3.LUT R16, R19, 0x80000000, R15, 0xf8, !PT ;  /* 0x800000001310a812 */ /* 0x000fe400078ef80f */
[----:B------:R-:W-:Y:S02]  /*31c0*/  MOV R27, R24 ;  /* 0x00000018001b7202 */ /* 0x000fe40000000f00 */
[----:B------:R-:W-:Y:S01]  /*31d0*/  @!P0 LOP3.LUT R0, R11, 0x7ff00000, RZ, 0xc0, !PT ;  /* 0x7ff000000b008812 */ /* 0x000fe200078ec0ff */
[----:B0-----:R-:W-:-:S04]  /*31e0*/  DFMA R20, R22, -R10, 1 ;  /* 0x3ff000001614742b */ /* 0x001fc8000000080a */
[----:B------:R-:W-:-:S04]  /*31f0*/  VIADD R26, R0, 0xffffffff ;  /* 0xffffffff001a7836 */ /* 0x000fc80000000000 */
[----:B------:R-:W-:-:S08]  /*3200*/  DFMA R20, R20, R20, R20 ;  /* 0x000000141414722b */ /* 0x000fd00000000014 */
[----:B------:R-:W-:Y:S01]  /*3210*/  DFMA R20, R22, R20, R22 ;  /* 0x000000141614722b */ /* 0x000fe20000000016 */
[----:B------:R-:W-:Y:S02]  /*3220*/  @!P2 LOP3.LUT R23, R16, 0x100000, RZ, 0xfc, !PT ;  /* 0x001000001017a812 */ /* 0x000fe400078efcff */
[----:B------:R-:W-:Y:S02]  /*3230*/  MOV R16, R14 ;  /* 0x0000000e00107202 */ /* 0x000fe40000000f00 */
[----:B------:R-:W-:-:S03]  /*3240*/  @!P2 MOV R22, RZ ;  /* 0x000000ff0016a202 */ /* 0x000fc60000000f00 */
[----:B------:R-:W-:-:S03]  /*3250*/  DFMA R18, R20, -R10, 1 ;  /* 0x3ff000001412742b */ /* 0x000fc6000000080a */
[----:B------:R-:W-:-:S05]  /*3260*/  @!P2 DFMA R16, R16, 2, -R22 ;  /* 0x400000001010a82b */ /* 0x000fca0000000816 */
[----:B------:R-:W-:-:S05]  /*3270*/  DFMA R18, R20, R18, R20 ;  /* 0x000000121412722b */ /* 0x000fca0000000014 */
[----:B------:R-:W-:-:S03]  /*3280*/  @!P2 LOP3.LUT R27, R17, 0x7ff00000, RZ, 0xc0, !PT ;  /* 0x7ff00000111ba812 */ /* 0x000fc600078ec0ff */
[----:B------:R-:W-:Y:S01]  /*3290*/  DMUL R20, R18, R16 ;  /* 0x0000001012147228 */ /* 0x000fe20000000000 */
[----:B------:R-:W-:-:S04]  /*32a0*/  IADD3 R22, PT, PT, R27, -0x1, RZ ;  /* 0xffffffff1b167810 */ /* 0x000fc80007ffe0ff */
[----:B------:R-:W-:-:S03]  /*32b0*/  ISETP.GT.U32.AND P0, PT, R22, 0x7feffffe, PT ;  /* 0x7feffffe1600780c */ /* 0x000fc60003f04070 */
[----:B------:R-:W-:Y:S01]  /*32c0*/  DFMA R22, R20, -R10, R16 ;  /* 0x8000000a1416722b */ /* 0x000fe20000000010 */
[----:B------:R-:W-:-:S07]  /*32d0*/  ISETP.GT.U32.OR P0, PT, R26, 0x7feffffe, P0 ;  /* 0x7feffffe1a00780c */ /* 0x000fce0000704470 */
[----:B------:R-:W-:-:S06]  /*32e0*/  DFMA R22, R18, R22, R20 ;  /* 0x000000161216722b */ /* 0x000fcc0000000014 */
[----:B------:R-:W-:Y:S05]  /*32f0*/  @P0 BRA `(.L_x_27) ;  /* 0x00000000006c0947 */ /* 0x000fea0003800000 */
[----:B------:R-:W-:Y:S02]  /*3300*/  LOP3.LUT R15, R13, 0x7ff00000, RZ, 0xc0, !PT ;  /* 0x7ff000000d0f7812 */ /* 0x000fe400078ec0ff */
[----:B------:R-:W-:Y:S02]  /*3310*/  MOV R14, RZ ;  /* 0x000000ff000e7202 */ /* 0x000fe40000000f00 */
[CC--:B------:R-:W-:Y:S02]  /*3320*/  VIADDMNMX R0, R24.reuse, -R15.reuse, 0xb9600000, !PT ;  /* 0xb960000018007446 */ /* 0x0c0fe4000780090f */
[----:B------:R-:W-:Y:S02]  /*3330*/  ISETP.GE.U32.AND P0, PT, R24, R15, PT ;  /* 0x0000000f1800720c */ /* 0x000fe40003f06070 */
[----:B------:R-:W-:Y:S02]  /*3340*/  VIMNMX R0, PT, PT, R0, 0x46a00000, PT ;  /* 0x46a0000000007848 */ /* 0x000fe40003fe0100 */
[----:B------:R-:W-:-:S04]  /*3350*/  SEL R25, R25, 0x63400000, !P0 ;  /* 0x6340000019197807 */ /* 0x000fc80004000000 */
[----:B------:R-:W-:-:S04]  /*3360*/  IADD3 R0, PT, PT, -R25, R0, RZ ;  /* 0x0000000019007210 */ /* 0x000fc80007ffe1ff */
[----:B------:R-:W-:-:S06]  /*3370*/  IADD3 R15, PT, PT, R0, 0x7fe00000, RZ ;  /* 0x7fe00000000f7810 */ /* 0x000fcc0007ffe0ff */
[----:B------:R-:W-:-:S10]  /*3380*/  DMUL R18, R22, R14 ;  /* 0x0000000e16127228 */ /* 0x000fd40000000000 */
[----:B------:R-:W-:-:S13]  /*3390*/  FSETP.GTU.AND P0, PT, |R19|, 1.469367938527859385e-39, PT ;  /* 0x001000001300780b */ /* 0x000fda0003f0c200 */
[----:B------:R-:W-:Y:S05]  /*33a0*/  @P0 BRA `(.L_x_28) ;  /* 0x0000000000940947 */ /* 0x000fea0003800000 */
[----:B------:R-:W-:Y:S01]  /*33b0*/  DFMA R10, R22, -R10, R16 ;  /* 0x8000000a160a722b */ /* 0x000fe20000000010 */
[----:B------:R-:W-:-:S09]  /*33c0*/  MOV R14, RZ ;  /* 0x000000ff000e7202 */ /* 0x000fd20000000f00 */
[C---:B------:R-:W-:Y:S02]  /*33d0*/  FSETP.NEU.AND P0, PT, R11.reuse, RZ, PT ;  /* 0x000000ff0b00720b */ /* 0x040fe40003f0d000 */
[----:B------:R-:W-:-:S04]  /*33e0*/  LOP3.LUT R13, R11, 0x80000000, R13, 0x48, !PT ;  /* 0x800000000b0d7812 */ /* 0x000fc800078e480d */
[----:B------:R-:W-:-:S07]  /*33f0*/  LOP3.LUT R15, R13, R15, RZ, 0xfc, !PT ;  /* 0x0000000f0d0f7212 */ /* 0x000fce00078efcff */
[----:B------:R-:W-:Y:S05]  /*3400*/  @!P0 BRA `(.L_x_28) ;  /* 0x00000000007c8947 */ /* 0x000fea0003800000 */
[----:B------:R-:W-:Y:S01]  /*3410*/  IADD3 R11, PT, PT, -R0, RZ, RZ ;  /* 0x000000ff000b7210 */ /* 0x000fe20007ffe1ff */
[----:B------:R-:W-:Y:S01]  /*3420*/  DMUL.RP R14, R22, R14 ;  /* 0x0000000e160e7228 */ /* 0x000fe20000008000 */
[----:B------:R-:W-:-:S06]  /*3430*/  MOV R10, RZ ;  /* 0x000000ff000a7202 */ /* 0x000fcc0000000f00 */
[----:B------:R-:W-:-:S03]  /*3440*/  DFMA R10, R18, -R10, R22 ;  /* 0x8000000a120a722b */ /* 0x000fc60000000016 */
[----:B------:R-:W-:-:S03]  /*3450*/  LOP3.LUT R13, R15, R13, RZ, 0x3c, !PT ;  /* 0x0000000d0f0d7212 */ /* 0x000fc600078e3cff */
[----:B------:R-:W-:-:S04]  /*3460*/  IADD3 R10, PT, PT, -R0, -0x43300000, RZ ;  /* 0xbcd00000000a7810 */ /* 0x000fc80007ffe1ff */
[----:B------:R-:W-:-:S04]  /*3470*/  FSETP.NEU.AND P0, PT, |R11|, R10, PT ;  /* 0x0000000a0b00720b */ /* 0x000fc80003f0d200 */
[----:B------:R-:W-:Y:S02]  /*3480*/  FSEL R18, R14, R18, !P0 ;  /* 0x000000120e127208 */ /* 0x000fe40004000000 */
[----:B------:R-:W-:Y:S01]  /*3490*/  FSEL R19, R13, R19, !P0 ;  /* 0x000000130d137208 */ /* 0x000fe20004000000 */
[----:B------:R-:W-:Y:S06]  /*34a0*/  BRA `(.L_x_28) ;  /* 0x0000000000547947 */ /* 0x000fec0003800000 */
.L_x_27:
[----:B------:R-:W-:-:S14]  /*34b0*/  DSETP.NAN.AND P0, PT, R14, R14, PT ;  /* 0x0000000e0e00722a */ /* 0x000fdc0003f08000 */
[----:B------:R-:W-:Y:S05]  /*34c0*/  @P0 BRA `(.L_x_29) ;  /* 0x0000000000440947 */ /* 0x000fea0003800000 */
[----:B------:R-:W-:-:S14]  /*34d0*/  DSETP.NAN.AND P0, PT, R12, R12, PT ;  /* 0x0000000c0c00722a */ /* 0x000fdc0003f08000 */
[----:B------:R-:W-:Y:S05]  /*34e0*/  @P0 BRA `(.L_x_30) ;  /* 0x0000000000300947 */ /* 0x000fea0003800000 */
[----:B------:R-:W-:Y:S01]  /*34f0*/  ISETP.NE.AND P0, PT, R27, R0, PT ;  /* 0x000000001b00720c */ /* 0x000fe20003f05270 */
[----:B------:R-:W-:Y:S01]  /*3500*/  IMAD.MOV.U32 R19, RZ, RZ, -0x80000 ;  /* 0xfff80000ff137424 */ /* 0x000fe200078e00ff */
[----:B------:R-:W-:-:S11]  /*3510*/  MOV R18, 0x0 ;  /* 0x0000000000127802 */ /* 0x000fd60000000f00 */
[----:B------:R-:W-:Y:S05]  /*3520*/  @!P0 BRA `(.L_x_28) ;  /* 0x0000000000348947 */ /* 0x000fea0003800000 */
[----:B------:R-:W-:Y:S02]  /*3530*/  ISETP.NE.AND P0, PT, R27, 0x7ff00000, PT ;  /* 0x7ff000001b00780c */ /* 0x000fe40003f05270 */
[----:B------:R-:W-:Y:S02]  /*3540*/  LOP3.LUT R19, R15, 0x80000000, R13, 0x48, !PT ;  /* 0x800000000f137812 */ /* 0x000fe400078e480d */
[----:B------:R-:W-:-:S13]  /*3550*/  ISETP.EQ.OR P0, PT, R0, RZ, !P0 ;  /* 0x000000ff0000720c */ /* 0x000fda0004702670 */
[----:B------:R-:W-:Y:S02]  /*3560*/  @P0 LOP3.LUT R0, R19, 0x7ff00000, RZ, 0xfc, !PT ;  /* 0x7ff0000013000812 */ /* 0x000fe400078efcff */
[----:B------:R-:W-:Y:S02]  /*3570*/  @!P0 MOV R18, RZ ;  /* 0x000000ff00128202 */ /* 0x000fe40000000f00 */
[----:B------:R-:W-:Y:S02]  /*3580*/  @P0 MOV R18, RZ ;  /* 0x000000ff00120202 */ /* 0x000fe40000000f00 */
[----:B------:R-:W-:Y:S01]  /*3590*/  @P0 MOV R19, R0 ;  /* 0x0000000000130202 */ /* 0x000fe20000000f00 */
[----:B------:R-:W-:Y:S06]  /*35a0*/  BRA `(.L_x_28) ;  /* 0x0000000000147947 */ /* 0x000fec0003800000 */
.L_x_30:
[----:B------:R-:W-:Y:S02]  /*35b0*/  LOP3.LUT R19, R13, 0x80000, RZ, 0xfc, !PT ;  /* 0x000800000d137812 */ /* 0x000fe400078efcff */
[----:B------:R-:W-:Y:S01]  /*35c0*/  MOV R18, R12 ;  /* 0x0000000c00127202 */ /* 0x000fe20000000f00 */
[----:B------:R-:W-:Y:S06]  /*35d0*/  BRA `(.L_x_28) ;  /* 0x0000000000087947 */ /* 0x000fec0003800000 */
.L_x_29:
[----:B------:R-:W-:Y:S02]  /*35e0*/  LOP3.LUT R19, R15, 0x80000, RZ, 0xfc, !PT ;  /* 0x000800000f137812 */ /* 0x000fe400078efcff */
[----:B------:R-:W-:-:S07]  /*35f0*/  MOV R18, R14 ;  /* 0x0000000e00127202 */ /* 0x000fce0000000f00 */
.L_x_28:
[----:B------:R-:W-:Y:S05]  /*3600*/  BSYNC.RECONVERGENT B1 ;  /* 0x0000000000017941 */ /* 0x000fea0003800200 */
.L_x_26:
[----:B------:R-:W-:Y:S01]  /*3610*/  HFMA2 R11, -RZ, RZ, 0, 0 ;  /* 0x00000000ff0b7431 */ /* 0x000fe200000001ff */
[----:B------:R-:W-:-:S04]  /*3620*/  MOV R10, R4 ;  /* 0x00000004000a7202 */ /* 0x000fc80000000f00 */
[----:B------:R-:W-:Y:S05]  /*3630*/  RET.REL.NODEC R10 `(_Z3abcPdS_S_i) ;  /* 0xffffffc80a707950 */ /* 0x000fea0003c3ffff */
.L_x_31:
[----:B------:R-:W-:-:S00]  /*3640*/  BRA `(.L_x_31) ;  /* 0xfffffffc00fc7947 */ /* 0x000fc0000383ffff */
[----:B------:R-:W-:-:S00]  /*3650*/  NOP ;  /* 0x0000000000007918 */ /* 0x000fc00000000000 */
        /* <DEDUP_REMOVED lines=10> */
.L_x_205:


//--------------------- .text._Z10next_2_ordPdS_S_S_S_dS_i --------------------------
	.section	.text._Z10next_2_ordPdS_S_S_S_dS_i,"ax",@progbits
	.align	128
        .global         _Z10next_2_ordPdS_S_S_S_dS_i
        .type           _Z10next_2_ordPdS_S_S_S_dS_i,@function
        .size           _Z10next_2_ordPdS_S_S_S_dS_i,(.L_x_207 - _Z10next_2_ordPdS_S_S_S_dS_i)
        .other          _Z10next_2_ordPdS_S_S_S_dS_i,@"STO_CUDA_ENTRY STV_DEFAULT"
_Z10next_2_ordPdS_S_S_S_dS_i:
.text._Z10next_2_ordPdS_S_S_S_dS_i:
[----:B------:R-:W-:Y:S01]  /*0000*/  LDC R1, c[0x0][0x37c] ;  /* 0x0000df00ff017b82 */ /* 0x000fe20000000800 */
[----:B------:R-:W0:Y:S07]  /*0010*/  S2R R20, SR_TID.X ;  /* 0x0000000000147919 */ /* 0x000e2e0000002100 */
[----:B------:R-:W1:Y:S01]  /*0020*/  S2UR UR4, SR_CTAID.X ;  /* 0x00000000000479c3 */ /* 0x000e620000002500 */
[----:B------:R-:W2:Y:S01]  /*0030*/  LDCU.64 UR8, c[0x0][0x358] ;  /* 0x00006b00ff0877ac */ /* 0x000ea20008000a00 */
[----:B------:R-:W3:Y:S06]  /*0040*/  LDCU UR6, c[0x0][0x3b8] ;  /* 0x00007700ff0677ac */ /* 0x000eec0008000800 */
[----:B------:R-:W1:Y:S08]  /*0050*/  LDC R9, c[0x0][0x360] ;  /* 0x0000d800ff097b82 */ /* 0x000e700000000800 */
[----:B------:R-:W4:Y:S01]  /*0060*/  LDC.64 R2, c[0x0][0x3a0] ;  /* 0x0000e800ff027b82 */ /* 0x000f220000000a00 */
[----:B-1----:R-:W-:-:S05]  /*0070*/  IMAD R7, R9, UR4, RZ ;  /* 0x0000000409077c24 */ /* 0x002fca000f8e02ff */
[C---:B0-----:R-:W-:Y:S01]  /*0080*/  IADD3 R0, PT, PT, R7.reuse, R20, RZ ;  /* 0x0000001407007210 */ /* 0x041fe20007ffe0ff */
[----:B----4-:R-:W-:-:S04]  /*0090*/  IMAD.WIDE R4, R7, 0x8, R2 ;  /* 0x0000000807047825 */ /* 0x010fc800078e0202 */
[----:B------:R-:W-:Y:S01]  /*00a0*/  IMAD.WIDE R2, R0, 0x8, R2 ;  /* 0x0000000800027825 */ /* 0x000fe200078e0202 */
[----:B------:R-:W-:-:S04]  /*00b0*/  LEA R6, P0, R9, R4, 0x3 ;  /* 0x0000000409067211 */ /* 0x000fc800078018ff */
[----:B------:R-:W-:Y:S01]  /*00c0*/  IADD3.X R7, PT, PT, RZ, R5, RZ, P0, !PT ;  /* 0x00000005ff077210 */ /* 0x000fe200007fe4ff */
[----:B--2---:R-:W2:Y:S04]  /*00d0*/  LDG.E.64 R2, desc[UR8][R2.64] ;  /* 0x0000000802027981 */ /* 0x004ea8000c1e1b00 */
[----:B------:R-:W4:Y:S04]  /*00e0*/  LDG.E.64 R4, desc[UR8][R4.64+-0x8] ;  /* 0xfffff80804047981 */ /* 0x000f28000c1e1b00 */
[----:B------:R-:W5:Y:S01]  /*00f0*/  LDG.E.64 R6, desc[UR8][R6.64] ;  /* 0x0000000806067981 */ /* 0x000f62000c1e1b00 */
[----:B------:R-:W0:Y:S01]  /*0100*/  S2UR UR5, SR_CgaCtaId ;  /* 0x00000000000579c3 */ /* 0x000e220000008800 */
[----:B------:R-:W-:-:S02]  /*0110*/  UMOV UR4, 0x400 ;  /* 0x0000040000047882 */ /* 0x000fc40000000000 */
[----:B0-----:R-:W-:-:S06]  /*0120*/  ULEA UR4, UR5, UR4, 0x18 ;  /* 0x0000000405047291 */ /* 0x001fcc000f8ec0ff */
[----:B------:R-:W-:Y:S01]  /*0130*/  LEA R20, R20, UR4, 0x3 ;  /* 0x0000000414147c11 */ /* 0x000fe2000f8e18ff */
[----:B------:R-:W-:Y:S04]  /*0140*/  BSSY.RECONVERGENT B0, `(.L_x_32) ;  /* 0x0000693000007945 */ /* 0x000fe80003800200 */
[----:B--2---:R0:W-:Y:S04]  /*0150*/  STS.64 [R20+0x8], R2 ;  /* 0x0000080214007388 */ /* 0x0041e80000000a00 */
[----:B----4-:R0:W-:Y:S04]  /*0160*/  STS.64 [UR4], R4 ;  /* 0x00000004ff007988 */ /* 0x0101e80008000a04 */
[----:B-----5:R0:W-:Y:S01]  /*0170*/  STS.64 [UR4+0xf8], R6 ;  /* 0x0000f806ff007988 */ /* 0x0201e20008000a04 */
[----:B---3--:R-:W-:Y:S01]  /*0180*/  UIADD3 UR4, UPT, UPT, UR6, -0x1, URZ ;  /* 0xffffffff06047890 */ /* 0x008fe2000fffe0ff */
[----:B------:R-:W-:Y:S05]  /*0190*/  BAR.SYNC.DEFER_BLOCKING 0x0 ;  /* 0x0000000000007b1d */ /* 0x000fea0000010000 */
[----:B------:R-:W-:-:S04]  /*01a0*/  ISETP.GE.AND P0, PT, R0, UR4, PT ;  /* 0x0000000400007c0c */ /* 0x000fc8000bf06270 */
[----:B------:R-:W-:-:S13]  /*01b0*/  ISETP.LT.OR P0, PT, R0, 0x1, P0 ;  /* 0x000000010000780c */ /* 0x000fda0000701670 */
[----:B0-----:R-:W-:Y:S05]  /*01c0*/  @P0 BRA `(.L_x_33) ;  /* 0x0000001800e00947 */ /* 0x001fea0003800000 */
[----:B------:R-:W0:Y:S01]  /*01d0*/  LDC.64 R2, c[0x0][0x3b0] ;  /* 0x0000ec00ff027b82 */ /* 0x000e220000000a00 */
[----:B------:R-:W1:Y:S01]  /*01e0*/  LDCU.64 UR6, c[0x3][0x38] ;  /* 0x00c00700ff0677ac */ /* 0x000e620008000a00 */
[----:B------:R2:W3:Y:S06]  /*01f0*/  LDS.64 R22, [R20+0x8] ;  /* 0x0000080014167984 */ /* 0x0004ec0000000a00 */
[----:B------:R-:W4:Y:S01]  /*0200*/  LDC.64 R4, c[0x0][0x3a8] ;  /* 0x0000ea00ff047b82 */ /* 0x000f220000000a00 */
[----:B0-----:R-:W-:-:S06]  /*0210*/  IMAD.WIDE.U32 R2, R0, 0x8, R2 ;  /* 0x0000000800027825 */ /* 0x001fcc00078e0002 */
[----:B------:R-:W5:Y:S01]  /*0220*/  LDG.E.64 R2, desc[UR8][R2.64] ;  /* 0x0000000802027981 */ /* 0x000f62000c1e1b00 */
[----:B------:R-:W-:Y:S01]  /*0230*/  BSSY.RECONVERGENT B1, `(.L_x_34) ;  /* 0x0000068000017945 */ /* 0x000fe20003800200 */
[----:B----4-:R-:W-:-:S08]  /*0240*/  DADD R4, R4, -0.5 ;  /* 0xbfe0000004047429 */ /* 0x010fd00000000000 */
[----:B-1----:R-:W-:Y:S01]  /*0250*/  DMUL R8, R4, UR6 ;  /* 0x0000000604087c28 */ /* 0x002fe20008000000 */
[----:B------:R-:W-:Y:S01]  /*0260*/  UMOV UR6, 0x24dd2f1a ;  /* 0x24dd2f1a00067882 */ /* 0x000fe20000000000 */
[----:B------:R-:W-:-:S06]  /*0270*/  UMOV UR7, 0x3fe4f922 ;  /* 0x3fe4f92200077882 */ /* 0x000fcc0000000000 */
[C---:B-----5:R-:W-:Y:S02]  /*0280*/  DADD R6, R2.reuse, -R8 ;  /* 0x0000000002067229 */ /* 0x060fe40000000808 */
[----:B------:R-:W-:-:S08]  /*0290*/  DADD R10, R2, R2 ;  /* 0x00000000020a7229 */ /* 0x000fd00000000002 */
[----:B------:R-:W-:Y:S01]  /*02a0*/  LOP3.LUT R5, R7, 0x7fffffff, RZ, 0xc0, !PT ;  /* 0x7fffffff07057812 */ /* 0x000fe200078ec0ff */
[----:B------:R-:W-:Y:S01]  /*02b0*/  DMUL R2, R8, R10 ;  /* 0x0000000a08027228 */ /* 0x000fe20000000000 */
[----:B------:R-:W-:-:S06]  /*02c0*/  MOV R4, R6 ;  /* 0x0000000600047202 */ /* 0x000fcc0000000f00 */
[----:B------:R-:W-:-:S14]  /*02d0*/  DSETP.GE.AND P0, PT, R4, UR6, PT ;  /* 0x0000000604007e2a */ /* 0x000fdc000bf06000 */
[----:B--23--:R-:W-:Y:S05]  /*02e0*/  @!P0 BRA `(.L_x_35) ;  /* 0x0000000000e48947 */ /* 0x00cfea0003800000 */
[----:B------:R-:W-:Y:S01]  /*02f0*/  DADD R12, R4, R4 ;  /* 0x00000000040c7229 */ /* 0x000fe20000000004 */
[----:B------:R-:W-:Y:S01]  /*0300*/  UMOV UR6, 0xfefa39ef ;  /* 0xfefa39ef00067882 */ /* 0x000fe20000000000 */
[----:B------:R-:W-:Y:S01]  /*0310*/  UMOV UR7, 0x3fe62e42 ;  /* 0x3fe62e4200077882 */ /* 0x000fe20000000000 */
[----:B------:R-:W-:Y:S02]  /*0320*/  MOV R14, 0xf89b6999 ;  /* 0xf89b6999000e7802 */ /* 0x000fe40000000f00 */
[----:B------:R-:W-:Y:S01]  /*0330*/  MOV R15, 0x3e928a27 ;  /* 0x3e928a27000f7802 */ /* 0x000fe20000000f00 */
[----:B------:R-:W0:Y:S01]  /*0340*/  F2F.F32.F64 R8, R12 ;  /* 0x0000000c00087310 */ /* 0x000e220000301000 */
[----:B------:R-:W-:Y:S01]  /*0350*/  ISETP.GT.U32.AND P0, PT, R5, 0x40330fc1, PT ;  /* 0x40330fc10500780c */ /* 0x000fe20003f04070 */
[----:B0-----:R-:W-:-:S06]  /*0360*/  FMUL R10, R8, 1.4426950216293334961 ;  /* 0x3fb8aa3b080a7820 */ /* 0x001fcc0000400000 */
[----:B------:R-:W0:Y:S08]  /*0370*/  FRND R10, R10 ;  /* 0x0000000a000a7307 */ /* 0x000e300000201000 */
[----:B0-----:R-:W0:Y:S02]  /*0380*/  F2F.F64.F32 R8, R10 ;  /* 0x0000000a00087310 */ /* 0x001e240000201800 */
[----:B0-----:R-:W-:Y:S01]  /*0390*/  DFMA R8, R8, -UR6, R12 ;  /* 0x8000000608087c2b */ /* 0x001fe2000800000c */
[----:B------:R-:W-:Y:S01]  /*03a0*/  UMOV UR6, 0xa4741b81 ;  /* 0xa4741b8100067882 */ /* 0x000fe20000000000 */
[----:B------:R-:W-:-:S04]  /*03b0*/  UMOV UR7, 0x3e5ae904 ;  /* 0x3e5ae90400077882 */ /* 0x000fc80000000000 */
[----:B------:R-:W0:Y:S02]  /*03c0*/  MUFU.EX2 R12, R10 ;  /* 0x0000000a000c7308 */ /* 0x000e240000000800 */
[----:B------:R-:W-:Y:S01]  /*03d0*/  DFMA R14, R8, UR6, R14 ;  /* 0x00000006080e7c2b */ /* 0x000fe2000800000e */
[----:B------:R-:W-:Y:S01]  /*03e0*/  UMOV UR6, 0x15ff7e07 ;  /* 0x15ff7e0700067882 */ /* 0x000fe20000000000 */
[----:B------:R-:W-:-:S06]  /*03f0*/  UMOV UR7, 0x3ec71de7 ;  /* 0x3ec71de700077882 */ /* 0x000fcc0000000000 */
[C---:B------:R-:W-:Y:S01]  /*0400*/  DFMA R14, R8.reuse, R14, UR6 ;  /* 0x00000006080e7e2b */ /* 0x040fe2000800000e */
[----:B------:R-:W-:Y:S01]  /*0410*/  UMOV UR6, 0x6b0ac45a ;  /* 0x6b0ac45a00067882 */ /* 0x000fe20000000000 */
[----:B------:R-:W-:Y:S01]  /*0420*/  UMOV UR7, 0x3efa019a ;  /* 0x3efa019a00077882 */ /* 0x000fe20000000000 */
[----:B0-----:R-:W0:Y:S05]  /*0430*/  F2F.F64.F32 R12, R12 ;  /* 0x0000000c000c7310 */ /* 0x001e2a0000201800 */
[----:B------:R-:W-:Y:S01]  /*0440*/  DFMA R14, R8, R14, UR6 ;  /* 0x00000006080e7e2b */ /* 0x000fe2000800000e */
[----:B------:R-:W-:Y:S01]  /*0450*/  UMOV UR6, 0x17eed94f ;  /* 0x17eed94f00067882 */ /* 0x000fe20000000000 */
[----:B------:R-:W-:-:S06]  /*0460*/  UMOV UR7, 0x3f2a01a0 ;  /* 0x3f2a01a000077882 */ /* 0x000fcc0000000000 */
[----:B------:R-:W-:Y:S01]  /*0470*/  DFMA R14, R8, R14, UR6 ;  /* 0x00000006080e7e2b */ /* 0x000fe2000800000e */
[----:B------:R-:W-:Y:S01]  /*0480*/  UMOV UR6, 0x17f2a71b ;  /* 0x17f2a71b00067882 */ /* 0x000fe20000000000 */
[----:B------:R-:W-:Y:S01]  /*0490*/  UMOV UR7, 0x3f56c16c ;  /* 0x3f56c16c00077882 */ /* 0x000fe20000000000 */
[----:B0-----:R-:W-:-:S05]  /*04a0*/  DADD R16, -R12, 1 ;  /* 0x3ff000000c107429 */ /* 0x001fca0000000100 */
[----:B------:R-:W-:Y:S01]  /*04b0*/  DFMA R14, R8, R14, UR6 ;  /* 0x00000006080e7e2b */ /* 0x000fe2000800000e */
[----:B------:R-:W-:Y:S01]  /*04c0*/  UMOV UR6, 0x111173c4 ;  /* 0x111173c400067882 */ /* 0x000fe20000000000 */
[----:B------:R-:W-:-:S06]  /*04d0*/  UMOV UR7, 0x3f811111 ;  /* 0x3f81111100077882 */ /* 0x000fcc0000000000 */
        /* <DEDUP_REMOVED lines=9> */
[----:B------:R-:W-:-:S08]  /*0570*/  DFMA R14, R8, R14, UR6 ;  /* 0x00000006080e7e2b */ /* 0x000fd0000800000e */
[----:B------:R-:W-:-:S08]  /*0580*/  DMUL R14, R8, R14 ;  /* 0x0000000e080e7228 */ /* 0x000fd00000000000 */
[----:B------:R-:W-:Y:S01]  /*0590*/  DFMA R14, R8, R14, R8 ;  /* 0x0000000e080e722b */ /* 0x000fe20000000008 */
[----:B------:R-:W-:-:S07]  /*05a0*/  MOV R8, RZ ;  /* 0x000000ff00087202 */ /* 0x000fce0000000f00 */
[----:B------:R-:W-:-:S08]  /*05b0*/  DFMA R14, -R14, R12, R16 ;  /* 0x0000000c0e0e722b */ /* 0x000fd00000000110 */
[----:B------:R-:W-:-:S06]  /*05c0*/  DADD R14, -R14, 2 ;  /* 0x400000000e0e7429 */ /* 0x000fcc0000000100 */
[----:B------:R-:W0:Y:S02]  /*05d0*/  MUFU.RCP64H R9, R15 ;  /* 0x0000000f00097308 */ /* 0x000e240000001800 */
[----:B0-----:R-:W-:-:S08]  /*05e0*/  DFMA R10, -R14, R8, 1 ;  /* 0x3ff000000e0a742b */ /* 0x001fd00000000108 */
[----:B------:R-:W-:-:S08]  /*05f0*/  DFMA R10, R10, R10, R10 ;  /* 0x0000000a0a0a722b */ /* 0x000fd0000000000a */
[----:B------:R-:W-:Y:S01]  /*0600*/  DFMA R10, R8, R10, R8 ;  /* 0x0000000a080a722b */ /* 0x000fe20000000008 */
[----:B------:R-:W-:Y:S02]  /*0610*/  MOV R8, 0x0 ;  /* 0x0000000000087802 */ /* 0x000fe40000000f00 */
[----:B------:R-:W-:-:S06]  /*0620*/  MOV R9, 0x40000000 ;  /* 0x4000000000097802 */ /* 0x000fcc0000000f00 */
[----:B------:R-:W-:-:S10]  /*0630*/  DFMA R10, R10, -R8, 1 ;  /* 0x3ff000000a0a742b */ /* 0x000fd40000000808 */
[----:B------:R-:W-:Y:S02]  /*0640*/  FSEL R9, R11, 1.875, !P0 ;  /* 0x3ff000000b097808 */ /* 0x000fe40004000000 */
[----:B------:R-:W-:Y:S02]  /*0650*/  FSEL R8, R10, RZ, !P0 ;  /* 0x000000ff0a087208 */ /* 0x000fe40004000000 */
[----:B------:R-:W-:Y:S01]  /*0660*/  LOP3.LUT R9, R9, 0x80000000, R7, 0xb8, !PT ;  /* 0x8000000009097812 */ /* 0x000fe200078eb807 */
[----:B------:R-:W-:Y:S06]  /*0670*/  BRA `(.L_x_36) ;  /* 0x00000000008c7947 */ /* 0x000fec0003800000 */
.L_x_35:
[----:B------:R-:W-:Y:S01]  /*0680*/  DMUL R8, R6, R6 ;  /* 0x0000000606087228 */ /* 0x000fe20000000000 */
[----:B------:R-:W-:Y:S01]  /*0690*/  MOV R10, 0x420afc3d ;  /* 0x420afc3d000a7802 */ /* 0x000fe20000000f00 */
[----:B------:R-:W-:Y:S01]  /*06a0*/  UMOV UR6, 0xe2f5e964 ;  /* 0xe2f5e96400067882 */ /* 0x000fe20000000000 */
[----:B------:R-:W-:Y:S01]  /*06b0*/  MOV R11, 0x3f14359f ;  /* 0x3f14359f000b7802 */ /* 0x000fe20000000f00 */
[----:B------:R-:W-:-:S05]  /*06c0*/  UMOV UR7, 0x3ef0bc46 ;  /* 0x3ef0bc4600077882 */ /* 0x000fca0000000000 */
[----:B------:R-:W-:Y:S01]  /*06d0*/  DFMA R10, R8, -UR6, R10 ;  /* 0x80000006080a7c2b */ /* 0x000fe2000800000a */
[----:B------:R-:W-:Y:S01]  /*06e0*/  UMOV UR6, 0x728c5d84 ;  /* 0x728c5d8400067882 */ /* 0x000fe20000000000 */
[----:B------:R-:W-:-:S06]  /*06f0*/  UMOV UR7, 0x3f2df9f0 ;  /* 0x3f2df9f000077882 */ /* 0x000fcc0000000000 */
[----:B------:R-:W-:Y:S01]  /*0700*/  DFMA R10, R8, R10, -UR6 ;  /* 0x80000006080a7e2b */ /* 0x000fe2000800000a */
[----:B------:R-:W-:Y:S01]  /*0710*/  UMOV UR6, 0xcec4f033 ;  /* 0xcec4f03300067882 */ /* 0x000fe20000000000 */
[----:B------:R-:W-:-:S06]  /*0720*/  UMOV UR7, 0x3f4337d1 ;  /* 0x3f4337d100077882 */ /* 0x000fcc0000000000 */
[----:B------:R-:W-:Y:S01]  /*0730*/  DFMA R10, R8, R10, UR6 ;  /* 0x00000006080a7e2b */ /* 0x000fe2000800000a */
        /* <DEDUP_REMOVED lines=20> */
[----:B------:R-:W-:-:S08]  /*0880*/  DFMA R10, R8, R10, -UR6 ;  /* 0x80000006080a7e2b */ /* 0x000fd0000800000a */
[----:B------:R-:W-:-:S08]  /*0890*/  DFMA R8, R8, R10, RZ ;  /* 0x0000000a0808722b */ /* 0x000fd000000000ff */
[----:B------:R-:W-:-:S11]  /*08a0*/  DFMA R8, R6, R8, R6 ;  /* 0x000000080608722b */ /* 0x000fd60000000006 */
.L_x_36:
[----:B------:R-:W-:Y:S05]  /*08b0*/  BSYNC.RECONVERGENT B1 ;  /* 0x0000000000017941 */ /* 0x000fea0003800200 */
.L_x_34:
[----:B------:R-:W0:Y:S01]  /*08c0*/  F2F.F32.F64 R10, R8 ;  /* 0x00000008000a7310 */ /* 0x000e220000301000 */
[----:B------:R-:W-:Y:S01]  /*08d0*/  BSSY.RECONVERGENT B1, `(.L_x_37) ;  /* 0x0000045000017945 */ /* 0x000fe20003800200 */
[----:B------:R-:W-:Y:S02]  /*08e0*/  MOV R11, 0x3f800000 ;  /* 0x3f800000000b7802 */ /* 0x000fe40000000f00 */
[----:B0-----:R-:W-:-:S13]  /*08f0*/  FSETP.NEU.AND P0, PT, R10, 1, PT ;  /* 0x3f8000000a00780b */ /* 0x001fda0003f0d000 */
[----:B------:R-:W-:Y:S05]  /*0900*/  @!P0 BRA `(.L_x_38) ;  /* 0x0000000400048947 */ /* 0x000fea0003800000 */
[----:B------:R-:W-:-:S13]  /*0910*/  FSETP.NAN.AND P0, PT, |R10|, |R10|, PT ;  /* 0x4000000a0a00720b */ /* 0x000fda0003f08200 */
[----:B------:R-:W-:Y:S01]  /*0920*/  @P0 FADD R11, R10, 2 ;  /* 0x400000000a0b0421 */ /* 0x000fe20000000000 */
[----:B------:R-:W-:Y:S06]  /*0930*/  @P0 BRA `(.L_x_38) ;  /* 0x0000000000f80947 */ /* 0x000fec0003800000 */
[C---:B------:R-:W-:Y:S01]  /*0940*/  FMUL R11, |R10|.reuse, 16777216 ;  /* 0x4b8000000a0b7820 */ /* 0x040fe20000400200 */
[----:B------:R-:W-:Y:S01]  /*0950*/  FSETP.GEU.AND P0, PT, |R10|, 1.175494350822287508e-38, PT ;  /* 0x008000000a00780b */ /* 0x000fe20003f0e200 */
[----:B------:R-:W-:-:S03]  /*0960*/  IMAD.MOV.U32 R17, RZ, RZ, 0x3a2c32e4 ;  /* 0x3a2c32e4ff117424 */ /* 0x000fc600078e00ff */
[----:B------:R-:W-:Y:S02]  /*0970*/  FSEL R11, R11, |R10|, !P0 ;  /* 0x4000000a0b0b7208 */ /* 0x000fe40004000000 */
[----:B------:R-:W-:Y:S02]  /*0980*/  FSEL R15, RZ, -24, P0 ;  /* 0xc1c00000ff0f7808 */ /* 0x000fe40000000000 */
[----:B------:R-:W-:Y:S02]  /*0990*/  IADD3 R12, PT, PT, R11, -0x3f3504f3, RZ ;  /* 0xc0cafb0d0b0c7810 */ /* 0x000fe40007ffe0ff */
[----:B------:R-:W-:Y:S02]  /*09a0*/  FSETP.NEU.AND P0, PT, |R10|, +INF , PT ;  /* 0x7f8000000a00780b */ /* 0x000fe40003f0d200 */
[----:B------:R-:W-:Y:S02]  /*09b0*/  LOP3.LUT R12, R12, 0xff800000, RZ, 0xc0, !PT ;  /* 0xff8000000c0c7812 */ /* 0x000fe400078ec0ff */
[----:B------:R-:W-:-:S02]  /*09c0*/  FSETP.NEU.AND P0, PT, R10, RZ, P0 ;  /* 0x000000ff0a00720b */ /* 0x000fc4000070d000 */
[-C--:B------:R-:W-:Y:S02]  /*09d0*/  IADD3 R11, PT, PT, R11, -R12.reuse, RZ ;  /* 0x8000000c0b0b7210 */ /* 0x080fe40007ffe0ff */
[----:B------:R-:W-:-:S03]  /*09e0*/  I2FP.F32.S32 R12, R12 ;  /* 0x0000000c000c7245 */ /* 0x000fc60000201400 */
[C---:B------:R-:W-:Y:S01]  /*09f0*/  FADD R13, R11.reuse, 1 ;  /* 0x3f8000000b0d7421 */ /* 0x040fe20000000000 */
[----:B------:R-:W-:Y:S01]  /*0a00*/  FADD R18, R11, -1 ;  /* 0xbf8000000b127421 */ /* 0x000fe20000000000 */
[----:B------:R-:W-:-:S03]  /*0a10*/  FFMA R16, R12, 1.1920928955078125e-07, R15 ;  /* 0x340000000c107823 */ /* 0x000fc6000000000f */
[----:B------:R-:W-:Y:S01]  /*0a20*/  FADD R14, R18, R18 ;  /* 0x00000012120e7221 */ /* 0x000fe20000000000 */
[----:B------:R-:W0:Y:S01]  /*0a30*/  MUFU.RCP R13, R13 ;  /* 0x0000000d000d7308 */ /* 0x000e220000001000 */
[----:B------:R-:W-:Y:S02]  /*0a40*/  @!P0 FADD R10, R10, R10 ;  /* 0x0000000a0a0a8221 */ /* 0x000fe40000000000 */
[----:B0-----:R-:W-:-:S04]  /*0a50*/  FMUL R11, R13, R14 ;  /* 0x0000000e0d0b7220 */ /* 0x001fc80000400000 */
[----:B------:R-:W-:Y:S01]  /*0a60*/  FADD R15, R18, -R11 ;  /* 0x8000000b120f7221 */ /* 0x000fe20000000000 */
[C---:B------:R-:W-:Y:S01]  /*0a70*/  FMUL R14, R11.reuse, R11 ;  /* 0x0000000b0b0e7220 */ /* 0x040fe20000400000 */
        /* <DEDUP_REMOVED lines=13> */
[----:B------:R-:W-:Y:S01]  /*0b50*/  FFMA R13, R18, R13, R15 ;  /* 0x0000000d120d7223 */ /* 0x000fe2000000000f */
[----:B------:R-:W-:-:S03]  /*0b60*/  HFMA2 R15, -RZ, RZ, 0.64013671875, -15.109375 ;  /* 0x391fcb8eff0f7431 */ /* 0x000fc600000001ff */
[----:B------:R-:W-:-:S04]  /*0b70*/  FFMA R13, R11, R14, R13 ;  /* 0x0000000e0b0d7223 */ /* 0x000fc8000000000d */
[----:B------:R-:W-:-:S04]  /*0b80*/  FADD R14, R12, R13 ;  /* 0x0000000d0c0e7221 */ /* 0x000fc80000000000 */
[----:B------:R-:W-:Y:S01]  /*0b90*/  FMUL R11, R14, 2 ;  /* 0x400000000e0b7820 */ /* 0x000fe20000400000 */
[----:B------:R-:W-:-:S03]  /*0ba0*/  FADD R12, -R12, R14 ;  /* 0x0000000e0c0c7221 */ /* 0x000fc60000000100 */
[----:B------:R-:W0:Y:S01]  /*0bb0*/  FRND R16, R11 ;  /* 0x0000000b00107307 */ /* 0x000e220000201000 */
[----:B------:R-:W-:Y:S01]  /*0bc0*/  FADD R13, R13, -R12 ;  /* 0x8000000c0d0d7221 */ /* 0x000fe20000000000 */
[----:B------:R-:W-:Y:S01]  /*0bd0*/  FFMA R14, R14, 2, -R11 ;  /* 0x400000000e0e7823 */ /* 0x000fe2000000080b */
[----:B------:R-:W-:-:S03]  /*0be0*/  FSETP.GT.AND P2, PT, |R11|, 152, PT ;  /* 0x431800000b00780b */ /* 0x000fc60003f44200 */
[----:B------:R-:W-:Y:S02]  /*0bf0*/  FFMA R13, R13, 2, R14 ;  /* 0x400000000d0d7823 */ /* 0x000fe4000000000e */
[----:B------:R-:W1:Y:S01]  /*0c00*/  F2I.NTZ R14, R11 ;  /* 0x0000000b000e7305 */ /* 0x000e620000203100 */
[----:B0-----:R-:W-:Y:S01]  /*0c10*/  FADD R12, R11, -R16 ;  /* 0x800000100b0c7221 */ /* 0x001fe20000000000 */
[----:B------:R-:W-:-:S03]  /*0c20*/  FSETP.GT.AND P1, PT, R16, RZ, PT ;  /* 0x000000ff1000720b */ /* 0x000fc60003f24000 */
[----:B------:R-:W-:-:S04]  /*0c30*/  FADD R12, R12, R13 ;  /* 0x0000000d0c0c7221 */ /* 0x000fc80000000000 */
[----:B------:R-:W-:-:S04]  /*0c40*/  FFMA R13, R12, R15, 0.0013391353422775864601 ;  /* 0x3aaf85ed0c0d7423 */ /* 0x000fc8000000000f */
[----:B------:R-:W-:-:S04]  /*0c50*/  FFMA R13, R12, R13, 0.0096188392490148544312 ;  /* 0x3c1d98560c0d7423 */ /* 0x000fc8000000000d */
[----:B------:R-:W-:-:S04]  /*0c60*/  FFMA R13, R12, R13, 0.055503588169813156128 ;  /* 0x3d6357bb0c0d7423 */ /* 0x000fc8000000000d */
[C---:B------:R-:W-:Y:S01]  /*0c70*/  FFMA R15, R12.reuse, R13, 0.24022644758224487305 ;  /* 0x3e75fdec0c0f7423 */ /* 0x040fe2000000000d */
[----:B------:R-:W-:Y:S02]  /*0c80*/  SEL R13, RZ, 0x83000000, P1 ;  /* 0x83000000ff0d7807 */ /* 0x000fe40000800000 */
[----:B------:R-:W-:Y:S01]  /*0c90*/  FSETP.GEU.AND P1, PT, R11, RZ, PT ;  /* 0x000000ff0b00720b */ /* 0x000fe20003f2e000 */
[----:B------:R-:W-:Y:S01]  /*0ca0*/  FFMA R17, R12, R15, 0.69314718246459960938 ;  /* 0x3f3172180c117423 */ /* 0x000fe2000000000f */
[----:B------:R-:W-:Y:S02]  /*0cb0*/  IADD3 R15, PT, PT, R13, 0x7f000000, RZ ;  /* 0x7f0000000d0f7810 */ /* 0x000fe40007ffe0ff */
[----:B-1----:R-:W-:Y:S01]  /*0cc0*/  LEA R14, R14, -R13, 0x17 ;  /* 0x8000000d0e0e7211 */ /* 0x002fe200078eb8ff */
[----:B------:R-:W-:Y:S01]  /*0cd0*/  FFMA R12, R12, R17, 1 ;  /* 0x3f8000000c0c7423 */ /* 0x000fe20000000011 */
[----:B------:R-:W-:-:S03]  /*0ce0*/  FSEL R11, RZ, +INF , !P1 ;  /* 0x7f800000ff0b7808 */ /* 0x000fc60004800000 */
[----:B------:R-:W-:-:S04]  /*0cf0*/  FMUL R15, R15, R12 ;  /* 0x0000000c0f0f7220 */ /* 0x000fc80000400000 */
[----:B------:R-:W-:Y:S01]  /*0d00*/  @!P2 FMUL R11, R14, R15 ;  /* 0x0000000f0e0ba220 */ /* 0x000fe20000400000 */
[----:B------:R-:W-:-:S07]  /*0d10*/  @!P0 LOP3.LUT R11, R10, 0x7fffffff, RZ, 0xc0, !PT ;  /* 0x7fffffff0a0b8812 */ /* 0x000fce00078ec0ff */
.L_x_38:
[----:B------:R-:W-:Y:S05]  /*0d20*/  BSYNC.RECONVERGENT B1 ;  /* 0x0000000000017941 */ /* 0x000fea0003800200 */
.L_x_37:
[----:B------:R-:W-:Y:S01]  /*0d30*/  FADD R11, R11, R11 ;  /* 0x0000000b0b0b7221 */ /* 0x000fe20000000000 */
[----:B------:R-:W-:Y:S01]  /*0d40*/  ISETP.GT.U32.AND P0, PT, R5, 0x408633ce, PT ;  /* 0x408633ce0500780c */ /* 0x000fe20003f04070 */
[----:B------:R-:W-:Y:S01]  /*0d50*/  DADD R8, R8, 1 ;  /* 0x3ff0000008087429 */ /* 0x000fe20000000000 */
[----:B------:R-:W-:Y:S01]  /*0d60*/  BSSY.RECONVERGENT B1, `(.L_x_39) ;  /* 0x0000039000017945 */ /* 0x000fe20003800200 */
[----:B------:R-:W0:Y:S06]  /*0d70*/  F2F.F64.F32 R14, R11 ;  /* 0x0000000b000e7310 */ /* 0x000e2c0000201800 */
[----:B0-----:R-:W-:-:S04]  /*0d80*/  DADD R14, -R14, R8 ;  /* 0x000000000e0e7229 */ /* 0x001fc80000000108 */
[----:B------:R-:W-:Y:S07]  /*0d90*/  @P0 BRA `(.L_x_40) ;  /* 0x0000000000c80947 */ /* 0x000fee0003800000 */
[----:B------:R-:W-:Y:S01]  /*0da0*/  MOV R6, 0x652b82fe ;  /* 0x652b82fe00067802 */ /* 0x000fe20000000f00 */
[----:B------:R-:W-:Y:S01]  /*0db0*/  UMOV UR6, 0xfefa39ef ;  /* 0xfefa39ef00067882 */ /* 0x000fe20000000000 */
[----:B------:R-:W-:Y:S01]  /*0dc0*/  MOV R7, 0x3ff71547 ;  /* 0x3ff7154700077802 */ /* 0x000fe20000000f00 */
[----:B------:R-:W-:-:S05]  /*0dd0*/  UMOV UR7, 0x3fe62e42 ;  /* 0x3fe62e4200077882 */ /* 0x000fca0000000000 */
[----:B------:R-:W-:-:S08]  /*0de0*/  DFMA R6, R4, R6, 6.75539944105574400000e+15 ;  /* 0x433800000406742b */ /* 0x000fd00000000006 */
[----:B------:R-:W-:-:S08]  /*0df0*/  DADD R8, R6, -6.75539944105574400000e+15 ;  /* 0xc338000006087429 */ /* 0x000fd00000000000 */
[----:B------:R-:W-:Y:S01]  /*0e00*/  DFMA R4, R8, -UR6, R4 ;  /* 0x8000000608047c2b */ /* 0x000fe20008000004 */
[----:B------:R-:W-:Y:S01]  /*0e10*/  UMOV UR6, 0x3b39803f ;  /* 0x3b39803f00067882 */ /* 0x000fe20000000000 */
[----:B------:R-:W-:-:S06]  /*0e20*/  UMOV UR7, 0x3c7abc9e ;  /* 0x3c7abc9e00077882 */ /* 0x000fcc0000000000 */
[----:B------:R-:W-:Y:S01]  /*0e30*/  DFMA R4, R8, -UR6, R4 ;  /* 0x8000000608047c2b */ /* 0x000fe20008000004 */
[----:B------:R-:W-:Y:S01]  /*0e40*/  UMOV UR6, 0x69ce2bdf ;  /* 0x69ce2bdf00067882 */ /* 0x000fe20000000000 */
[----:B------:R-:W-:Y:S01]  /*0e50*/  MOV R8, 0xfca213ea ;  /* 0xfca213ea00087802 */ /* 0x000fe20000000f00 */
[----:B------:R-:W-:Y:S01]  /*0e60*/  UMOV UR7, 0x3e5ade15 ;  /* 0x3e5ade1500077882 */ /* 0x000fe20000000000 */
[----:B------:R-:W-:-:S06]  /*0e70*/  MOV R9, 0x3e928af3 ;  /* 0x3e928af300097802 */ /* 0x000fcc0000000f00 */
[----:B------:R-:W-:Y:S01]  /*0e80*/  DFMA R8, R4, UR6, R8 ;  /* 0x0000000604087c2b */ /* 0x000fe20008000008 */
        /* <DEDUP_REMOVED lines=24> */
[----:B------:R-:W-:-:S08]  /*1010*/  DFMA R8, R4, R8, 1 ;  /* 0x3ff000000408742b */ /* 0x000fd00000000008 */
[----:B------:R-:W-:Y:S01]  /*1020*/  DFMA R8, R4, R8, 1 ;  /* 0x3ff000000408742b */ /* 0x000fe20000000008 */
[----:B------:R-:W-:-:S09]  /*1030*/  MOV R4, RZ ;  /* 0x000000ff00047202 */ /* 0x000fd20000000f00 */
[----:B------:R-:W-:-:S04]  /*1040*/  LEA R6, R6, R9, 0x14 ;  /* 0x0000000906067211 */ /* 0x000fc800078ea0ff */
[----:B------:R-:W-:-:S04]  /*1050*/  IADD3 R9, PT, PT, R6, -0x200000, RZ ;  /* 0xffe0000006097810 */ /* 0x000fc80007ffe0ff */
[----:B------:R-:W0:Y:S02]  /*1060*/  MUFU.RCP64H R5, R9 ;  /* 0x0000000900057308 */ /* 0x000e240000001800 */
[----:B0-----:R-:W-:-:S08]  /*1070*/  DFMA R6, -R8, R4, 1 ;  /* 0x3ff000000806742b */ /* 0x001fd00000000104 */
[----:B------:R-:W-:-:S08]  /*1080*/  DFMA R6, R6, R6, R6 ;  /* 0x000000060606722b */ /* 0x000fd00000000006 */
[----:B------:R-:W-:-:S08]  /*1090*/  DFMA R6, R4, R6, R4 ;  /* 0x000000060406722b */ /* 0x000fd00000000004 */
[----:B------:R-:W-:Y:S01]  /*10a0*/  DFMA R6, R6, 0.0625, R8 ;  /* 0x3fb000000606782b */ /* 0x000fe20000000008 */
[----:B------:R-:W-:Y:S10]  /*10b0*/  BRA `(.L_x_41) ;  /* 0x00000000000c7947 */ /* 0x000ff40003800000 */
.L_x_40:
[----:B------:R-:W-:-:S06]  /*10c0*/  DSETP.GTU.AND P0, PT, R6, +INF , PT ;  /* 0x7ff000000600742a */ /* 0x000fcc0003f0c000 */
[----:B------:R-:W-:Y:S02]  /*10d0*/  FSEL R6, R6, RZ, P0 ;  /* 0x000000ff06067208 */ /* 0x000fe40000000000 */
[----:B------:R-:W-:-:S07]  /*10e0*/  FSEL R7, R7, +QNAN , P0 ;  /* 0x7ff0000007077808 */ /* 0x000fce0000000000 */
.L_x_41:
[----:B------:R-:W-:Y:S05]  /*10f0*/  BSYNC.RECONVERGENT B1 ;  /* 0x0000000000017941 */ /* 0x000fea0003800200 */
.L_x_39:
[----:B------:R-:W-:Y:S01]  /*1100*/  DADD R12, R6, R6 ;  /* 0x00000000060c7229 */ /* 0x000fe20000000006 */
[----:B------:R-:W-:Y:S01]  /*1110*/  MOV R4, 0x1 ;  /* 0x0000000100047802 */ /* 0x000fe20000000f00 */
[----:B------:R-:W-:Y:S01]  /*1120*/  BSSY.RECONVERGENT B1, `(.L_x_42) ;  /* 0x0000011000017945 */ /* 0x000fe20003800200 */
[----:B------:R-:W-:-:S03]  /*1130*/  FSETP.GEU.AND P1, PT, |R15|, 6.5827683646048100446e-37, PT ;  /* 0x036000000f00780b */ /* 0x000fc60003f2e200 */
[----:B------:R-:W0:Y:S02]  /*1140*/  MUFU.RCP64H R5, R13 ;  /* 0x0000000d00057308 */ /* 0x000e240000001800 */
        /* <DEDUP_REMOVED lines=12> */
[----:B------:R-:W-:Y:S05]  /*1210*/  CALL.REL.NOINC `($__internal_2_$__cuda_sm20_div_rn_f64_full) ;  /* 0x0000009400947944 */ /* 0x000fea0003c00000 */
[----:B------:R-:W-:-:S07]  /*1220*/  MOV R7, R5 ;  /* 0x0000000500077202 */ /* 0x000fce0000000f00 */
.L_x_43:
[----:B------:R-:W-:Y:S05]  /*1230*/  BSYNC.RECONVERGENT B1 ;  /* 0x0000000000017941 */ /* 0x000fea0003800200 */
.L_x_42:
[----:B------:R-:W0:Y:S01]  /*1240*/  LDCU.64 UR6, c[0x3][0x20] ;  /* 0x00c00400ff0677ac */ /* 0x000e220008000a00 */
[----:B------:R-:W-:Y:S02]  /*1250*/  HFMA2 R12, -RZ, RZ, 1.875, 0 ;  /* 0x3f800000ff0c7431 */ /* 0x000fe400000001ff */
[----:B------:R-:W-:Y:S01]  /*1260*/  IMAD.MOV.U32 R8, RZ, RZ, 0x3f800000 ;  /* 0x3f800000ff087424 */ /* 0x000fe200078e00ff */
[----:B------:R-:W1:Y:S01]  /*1270*/  LDCU.64 UR10, c[0x3][0x28] ;  /* 0x00c00500ff0a77ac */ /* 0x000e620008000a00 */
[----:B0-----:R-:W0:Y:S08]  /*1280*/  F2F.F32.F64 R5, UR6 ;  /* 0x0000000600057d10 */ /* 0x001e300008301000 */
[----:B-1----:R-:W1:Y:S01]  /*1290*/  F2F.F32.F64 R4, UR10 ;  /* 0x0000000a00047d10 */ /* 0x002e620008301000 */
[----:B0-----:R-:W-:-:S02]  /*12a0*/  FSETP.NEU.AND P0, PT, R5, 1, PT ;  /* 0x3f8000000500780b */ /* 0x001fc40003f0d000 */
[----:B-1----:R-:W-:-:S11]  /*12b0*/  FSETP.NEU.AND P1, PT, R4, 1, PT ;  /* 0x3f8000000400780b */ /* 0x002fd60003f2d000 */
[----:B------:R-:W-:Y:S05]  /*12c0*/  @!P0 BRA `(.L_x_44) ;  /* 0x0000000400048947 */ /* 0x000fea0003800000 */
[----:B------:R-:W-:-:S13]  /*12d0*/  FSETP.NAN.AND P0, PT, |R5|, |R5|, PT ;  /* 0x400000050500720b */ /* 0x000fda0003f08200 */
[----:B------:R-:W-:Y:S01]  /*12e0*/  @P0 FADD R8, R5, 2 ;  /* 0x4000000005080421 */ /* 0x000fe20000000000 */
[----:B------:R-:W-:Y:S06]  /*12f0*/  @P0 BRA `(.L_x_44) ;  /* 0x0000000000f80947 */ /* 0x000fec0003800000 */
[C---:B------:R-:W-:Y:S01]  /*1300*/  FMUL R8, |R5|.reuse, 16777216 ;  /* 0x4b80000005087820 */ /* 0x040fe20000400200 */
[C---:B------:R-:W-:Y:S02]  /*1310*/  FSETP.GEU.AND P0, PT, |R5|.reuse, 1.175494350822287508e-38, PT ;  /* 0x008000000500780b */ /* 0x040fe40003f0e200 */
[----:B------:R-:W-:Y:S02]  /*1320*/  MOV R17, 0x3a2c32e4 ;  /* 0x3a2c32e400117802 */ /* 0x000fe40000000f00 */
[----:B------:R-:W-:Y:S02]  /*1330*/  FSEL R8, R8, |R5|, !P0 ;  /* 0x4000000508087208 */ /* 0x000fe40004000000 */
[----:B------:R-:W-:Y:S02]  /*1340*/  FSEL R14, RZ, -24, P0 ;  /* 0xc1c00000ff0e7808 */ /* 0x000fe40000000000 */
[----:B------:R-:W-:Y:S02]  /*1350*/  IADD3 R9, PT, PT, R8, -0x3f3504f3, RZ ;  /* 0xc0cafb0d08097810 */ /* 0x000fe40007ffe0ff */
[----:B------:R-:W-:-:S02]  /*1360*/  FSETP.NEU.AND P0, PT, |R5|, +INF , PT ;  /* 0x7f8000000500780b */ /* 0x000fc40003f0d200 */
[----:B------:R-:W-:Y:S02]  /*1370*/  LOP3.LUT R9, R9, 0xff800000, RZ, 0xc0, !PT ;  /* 0xff80000009097812 */ /* 0x000fe400078ec0ff */
[----:B------:R-:W-:Y:S02]  /*1380*/  FSETP.NEU.AND P0, PT, R5, RZ, P0 ;  /* 0x000000ff0500720b */ /* 0x000fe4000070d000 */
[-C--:B------:R-:W-:Y:S02]  /*1390*/  IADD3 R8, PT, PT, R8, -R9.reuse, RZ ;  /* 0x8000000908087210 */ /* 0x080fe40007ffe0ff */
[----:B------:R-:W-:-:S03]  /*13a0*/  I2FP.F32.S32 R9, R9 ;  /* 0x0000000900097245 */ /* 0x000fc60000201400 */
[C---:B------:R-:W-:Y:S01]  /*13b0*/  FADD R10, R8.reuse, 1 ;  /* 0x3f800000080a7421 */ /* 0x040fe20000000000 */
[----:B------:R-:W-:-:S04]  /*13c0*/  FADD R13, R8, -1 ;  /* 0xbf800000080d7421 */ /* 0x000fc80000000000 */
[----:B------:R-:W-:Y:S01]  /*13d0*/  FADD R11, R13, R13 ;  /* 0x0000000d0d0b7221 */ /* 0x000fe20000000000 */
[----:B------:R-:W0:Y:S01]  /*13e0*/  MUFU.RCP R10, R10 ;  /* 0x0000000a000a7308 */ /* 0x000e220000001000 */
[----:B------:R-:W-:Y:S02]  /*13f0*/  @!P0 FADD R5, R5, R5 ;  /* 0x0000000505058221 */ /* 0x000fe40000000000 */
[----:B0-----:R-:W-:Y:S01]  /*1400*/  FMUL R8, R10, R11 ;  /* 0x0000000b0a087220 */ /* 0x001fe20000400000 */
[----:B------:R-:W-:-:S03]  /*1410*/  FFMA R11, R9, 1.1920928955078125e-07, R14 ;  /* 0x34000000090b7823 */ /* 0x000fc6000000000e */
        /* <DEDUP_REMOVED lines=44> */
.L_x_44:
[----:B------:R-:W-:Y:S05]  /*16e0*/  @!P1 BRA `(.L_x_45) ;  /* 0x0000000400049947 */ /* 0x000fea0003800000 */
[----:B------:R-:W-:-:S13]  /*16f0*/  FSETP.NAN.AND P0, PT, |R4|, |R4|, PT ;  /* 0x400000040400720b */ /* 0x000fda0003f08200 */
[----:B------:R-:W-:Y:S01]  /*1700*/  @P0 FADD R12, R4, 2 ;  /* 0x40000000040c0421 */ /* 0x000fe20000000000 */
[----:B------:R-:W-:Y:S06]  /*1710*/  @P0 BRA `(.L_x_45) ;  /* 0x0000000000f80947 */ /* 0x000fec0003800000 */
[C---:B------:R-:W-:Y:S01]  /*1720*/  FMUL R5, |R4|.reuse, 16777216 ;  /* 0x4b80000004057820 */ /* 0x040fe20000400200 */
[----:B------:R-:W-:Y:S02]  /*1730*/  FSETP.GEU.AND P0, PT, |R4|, 1.175494350822287508e-38, PT ;  /* 0x008000000400780b */ /* 0x000fe40003f0e200 */
[----:B------:R-:W-:Y:S02]  /*1740*/  MOV R16, 0x3a2c32e4 ;  /* 0x3a2c32e400107802 */ /* 0x000fe40000000f00 */
[----:B------:R-:W-:-:S04]  /*1750*/  FSEL R5, R5, |R4|, !P0 ;  /* 0x4000000405057208 */ /* 0x000fc80004000000 */
[----:B------:R-:W-:-:S04]  /*1760*/  IADD3 R9, PT, PT, R5, -0x3f3504f3, RZ ;  /* 0xc0cafb0d05097810 */ /* 0x000fc80007ffe0ff */
[----:B------:R-:W-:Y:S02]  /*1770*/  LOP3.LUT R10, R9, 0xff800000, RZ, 0xc0, !PT ;  /* 0xff800000090a7812 */ /* 0x000fe400078ec0ff */
[----:B------:R-:W-:Y:S02]  /*1780*/  FSEL R9, RZ, -24, P0 ;  /* 0xc1c00000ff097808 */ /* 0x000fe40000000000 */
[-C--:B------:R-:W-:Y:S02]  /*1790*/  IADD3 R5, PT, PT, R5, -R10.reuse, RZ ;  /* 0x8000000a05057210 */ /* 0x080fe40007ffe0ff */
[----:B------:R-:W-:Y:S02]  /*17a0*/  I2FP.F32.S32 R10, R10 ;  /* 0x0000000a000a7245 */ /* 0x000fe40000201400 */
[----:B------:R-:W-:Y:S01]  /*17b0*/  FSETP.NEU.AND P0, PT, |R4|, +INF , PT ;  /* 0x7f8000000400780b */ /* 0x000fe20003f0d200 */
[C---:B------:R-:W-:Y:S01]  /*17c0*/  FADD R11, R5.reuse, 1 ;  /* 0x3f800000050b7421 */ /* 0x040fe20000000000 */
[----:B------:R-:W-:Y:S01]  /*17d0*/  FADD R12, R5, -1 ;  /* 0xbf800000050c7421 */ /* 0x000fe20000000000 */
[----:B------:R-:W-:Y:S01]  /*17e0*/  FFMA R10, R10, 1.1920928955078125e-07, R9 ;  /* 0x340000000a0a7823 */ /* 0x000fe20000000009 */
[----:B------:R-:W-:-:S02]  /*17f0*/  FSETP.NEU.AND P0, PT, R4, RZ, P0 ;  /* 0x000000ff0400720b */ /* 0x000fc4000070d000 */
[----:B------:R-:W-:Y:S01]  /*1800*/  FADD R14, R12, R12 ;  /* 0x0000000c0c0e7221 */ /* 0x000fe20000000000 */
[----:B------:R-:W0:Y:S10]  /*1810*/  MUFU.RCP R11, R11 ;  /* 0x0000000b000b7308 */ /* 0x000e340000001000 */
[----:B------:R-:W-:Y:S01]  /*1820*/  @!P0 FADD R4, R4, R4 ;  /* 0x0000000404048221 */ /* 0x000fe20000000000 */
        /* <DEDUP_REMOVED lines=24> */
[----:B------:R-:W-:Y:S01]  /*19b0*/  HFMA2 R14, -RZ, RZ, 0.64013671875, -15.109375 ;  /* 0x391fcb8eff0e7431 */ /* 0x000fe200000001ff */
[----:B------:R-:W-:Y:S02]  /*19c0*/  FSETP.GT.AND P2, PT, |R5|, 152, PT ;  /* 0x431800000500780b */ /* 0x000fe40003f44200 */
        /* <DEDUP_REMOVED lines=8> */
[----:B------:R-:W-:Y:S01]  /*1a50*/  FFMA R12, R9, R10, 0.24022644758224487305 ;  /* 0x3e75fdec090c7423 */ /* 0x000fe2000000000a */
        /* <DEDUP_REMOVED lines=10> */
.L_x_45:
[----:B------:R-:W0:Y:S01]  /*1b00*/  F2F.F64.F32 R12, R12 ;  /* 0x0000000c000c7310 */ /* 0x000e220000201800 */
[----:B------:R-:W-:Y:S01]  /*1b10*/  MOV R4, 0x1 ;  /* 0x0000000100047802 */ /* 0x000fe20000000f00 */
[----:B------:R-:W1:Y:S01]  /*1b20*/  LDCU.64 UR6, c[0x3][0x38] ;  /* 0x00c00700ff0677ac */ /* 0x000e620008000a00 */
[----:B------:R-:W-:-:S05]  /*1b30*/  DADD R2, R2, R6 ;  /* 0x0000000002027229 */ /* 0x000fca0000000006 */
[----:B------:R-:W1:Y:S08]  /*1b40*/  F2F.F64.F32 R8, R8 ;  /* 0x0000000800087310 */ /* 0x000e700000201800 */
[----:B0-----:R-:W0:Y:S01]  /*1b50*/  MUFU.RCP64H R5, R13 ;  /* 0x0000000d00057308 */ /* 0x001e220000001800 */
[----:B-1----:R-:W-:Y:S02]  /*1b60*/  DMUL R14, R8, UR6 ;  /* 0x00000006080e7c28 */ /* 0x002fe40008000000 */
[----:B0-----:R-:W-:-:S08]  /*1b70*/  DFMA R10, -R12, R4, 1 ;  /* 0x3ff000000c0a742b */ /* 0x001fd00000000104 */
        /* <DEDUP_REMOVED lines=13> */
[----:B------:R-:W-:-:S07]  /*1c50*/  IMAD.MOV.U32 R4, RZ, RZ, R6 ;  /* 0x000000ffff047224 */ /* 0x000fce00078e0006 */
.L_x_46:
[----:B------:R-:W0:Y:S01]  /*1c60*/  LDS.64 R8, [R20+0x10] ;  /* 0x0000100014087984 */ /* 0x000e220000000a00 */
[----:B------:R-:W1:Y:S01]  /*1c70*/  LDC.64 R14, c[0x3][0x30] ;  /* 0x00c00c00ff0e7b82 */ /* 0x000e620000000a00 */
[--C-:B------:R-:W-:Y:S02]  /*1c80*/  DADD R10, R22, R22.reuse ;  /* 0x00000000160a7229 */ /* 0x100fe40000000016 */
[----:B------:R-:W2:Y:S05]  /*1c90*/  LDS.64 R12, [R20] ;  /* 0x00000000140c7984 */ /* 0x000eaa0000000a00 */
[----:B------:R-:W3:Y:S08]  /*1ca0*/  LDC.64 R16, c[0x3][0x38] ;  /* 0x00c00e00ff107b82 */ /* 0x000ef00000000a00 */
[----:B------:R-:W4:Y:S01]  /*1cb0*/  LDC.64 R6, c[0x0][0x398] ;  /* 0x0000e600ff067b82 */ /* 0x000f220000000a00 */
[----:B---3--:R-:W-:-:S02]  /*1cc0*/  DFMA R2, -R2, R16, -R22 ;  /* 0x000000100202722b */ /* 0x008fc40000000916 */
[----:B0-----:R-:W-:Y:S01]  /*1cd0*/  DADD R10, R8, -R10 ;  /* 0x00000000080a7229 */ /* 0x001fe2000000080a */
[----:B----4-:R-:W-:Y:S01]  /*1ce0*/  IMAD.WIDE.U32 R6, R0, 0x8, R6 ;  /* 0x0000000800067825 */ /* 0x010fe200078e0006 */
[----:B-1----:R-:W-:-:S06]  /*1cf0*/  DADD R8, R14, -1 ;  /* 0xbff000000e087429 */ /* 0x002fcc0000000000 */
[----:B--2---:R-:W-:Y:S02]  /*1d00*/  DADD R10, R10, R12 ;  /* 0x000000000a0a7229 */ /* 0x004fe4000000000c */
[----:B------:R-:W-:-:S08]  /*1d10*/  DMUL R8, R8, R4 ;  /* 0x0000000408087228 */ /* 0x000fd00000000000 */
[----:B------:R-:W-:-:S07]  /*1d20*/  DFMA R2, R8, R10, R2 ;  /* 0x0000000a0802722b */ /* 0x000fce0000000002 */
[----:B------:R0:W-:Y:S01]  /*1d30*/  STG.E.64 desc[UR8][R6.64], R2 ;  /* 0x0000000206007986 */ /* 0x0001e2000c101b08 */
[----:B------:R-:W-:Y:S05]  /*1d40*/  BRA `(.L_x_47) ;  /* 0x0000004c00487947 */ /* 0x000fea0003800000 */
.L_x_33:
[----:B------:R-:W-:-:S13]  /*1d50*/  ISETP.NE.AND P0, PT, R0, RZ, PT ;  /* 0x000000ff0000720c */ /* 0x000fda0003f05270 */
[----:B------:R-:W-:Y:S05]  /*1d60*/  @P0 BRA `(.L_x_47) ;  /* 0x0000004c00400947 */ /* 0x000fea0003800000 */
[----:B------:R-:W0:Y:S02]  /*1d70*/  LDCU.64 UR6, c[0x3][URZ] ;  /* 0x00c00000ff0677ac */ /* 0x000e240008000a00 */
[----:B0-----:R-:W-:-:S14]  /*1d80*/  DSETP.NEU.AND P0, PT, RZ, UR6, PT ;  /* 0x00000006ff007e2a */ /* 0x001fdc000bf0d000 */
[----:B------:R-:W-:Y:S05]  /*1d90*/  @P0 BRA `(.L_x_48) ;  /* 0x0000000c00e40947 */ /* 0x000fea0003800000 */
[----:B------:R-:W0:Y:S01]  /*1da0*/  LDC.64 R6, c[0x3][0x38] ;  /* 0x00c00e00ff067b82 */ /* 0x000e220000000a00 */
[----:B------:R-:W0:Y:S01]  /*1db0*/  LDCU.64 UR6, c[0x0][0x3a8] ;  /* 0x00007500ff0677ac */ /* 0x000e220008000a00 */
[----:B------:R-:W-:Y:S01]  /*1dc0*/  MOV R2, 0x3f800000 ;  /* 0x3f80000000027802 */ /* 0x000fe20000000f00 */
[----:B0-----:R-:W-:Y:S01]  /*1dd0*/  DMUL R6, R6, UR6 ;  /* 0x0000000606067c28 */ /* 0x001fe20008000000 */
[----:B------:R-:W-:Y:S01]  /*1de0*/  UMOV UR6, 0x24dd2f1a ;  /* 0x24dd2f1a00067882 */ /* 0x000fe20000000000 */
[----:B------:R-:W-:-:S04]  /*1df0*/  UMOV UR7, 0x3fe4f922 ;  /* 0x3fe4f92200077882 */ /* 0x000fc80000000000 */
[----:B------:R-:W0:Y:S04]  /*1e00*/  F2F.F32.F64 R3, R6 ;  /* 0x0000000600037310 */ /* 0x000e280000301000 */
[----:B------:R-:W-:Y:S02]  /*1e10*/  LOP3.LUT R5, R7, 0x7fffffff, RZ, 0xc0, !PT ;  /* 0x7fffffff07057812 */ /* 0x000fe400078ec0ff */
[----:B------:R-:W-:-:S06]  /*1e20*/  MOV R4, R6 ;  /* 0x0000000600047202 */ /* 0x000fcc0000000f00 */
[----:B------:R-:W-:Y:S01]  /*1e30*/  DSETP.GE.AND P1, PT, R4, UR6, PT ;  /* 0x0000000604007e2a */ /* 0x000fe2000bf26000 */
[----:B0-----:R-:W-:-:S13]  /*1e40*/  FSETP.NEU.AND P0, PT, R3, 1, PT ;  /* 0x3f8000000300780b */ /* 0x001fda0003f0d000 */
        /* <DEDUP_REMOVED lines=9> */
[----:B------:R-:W-:-:S04]  /*1ee0*/  LOP3.LUT R9, R8, 0xff800000, RZ, 0xc0, !PT ;  /* 0xff80000008097812 */ /* 0x000fc800078ec0ff */
[-C--:B------:R-:W-:Y:S02]  /*1ef0*/  IADD3 R2, PT, PT, R2, -R9.reuse, RZ ;  /* 0x8000000902027210 */ /* 0x080fe40007ffe0ff */
[----:B------:R-:W-:-:S03]  /*1f00*/  I2FP.F32.S32 R9, R9 ;  /* 0x0000000900097245 */ /* 0x000fc60000201400 */
[C---:B------:R-:W-:Y:S01]  /*1f10*/  FADD R10, R2.reuse, 1 ;  /* 0x3f800000020a7421 */ /* 0x040fe20000000000 */
[----:B------:R-:W-:Y:S01]  /*1f20*/  FADD R8, R2, -1 ;  /* 0xbf80000002087421 */ /* 0x000fe20000000000 */
[----:B------:R-:W-:Y:S02]  /*1f30*/  FSEL R2, RZ, -24, P0 ;  /* 0xc1c00000ff027808 */ /* 0x000fe40000000000 */
[----:B------:R-:W-:Y:S01]  /*1f40*/  FSETP.NEU.AND P0, PT, |R3|, +INF , PT ;  /* 0x7f8000000300780b */ /* 0x000fe20003f0d200 */
[----:B------:R-:W-:Y:S01]  /*1f50*/  FADD R11, R8, R8 ;  /* 0x00000008080b7221 */ /* 0x000fe20000000000 */
[----:B------:R-:W0:Y:S01]  /*1f60*/  MUFU.RCP R10, R10 ;  /* 0x0000000a000a7308 */ /* 0x000e220000001000 */
[----:B------:R-:W-:Y:S01]  /*1f70*/  FFMA R9, R9, 1.1920928955078125e-07, R2 ;  /* 0x3400000009097823 */ /* 0x000fe20000000002 */
[----:B------:R-:W-:-:S13]  /*1f80*/  FSETP.NEU.AND P0, PT, R3, RZ, P0 ;  /* 0x000000ff0300720b */ /* 0x000fda000070d000 */
[----:B------:R-:W-:Y:S01]  /*1f90*/  @!P0 FADD R3, R3, R3 ;  /* 0x0000000303038221 */ /* 0x000fe20000000000 */
        /* <DEDUP_REMOVED lines=45> */
.L_x_49:
[----:B------:R-:W-:Y:S05]  /*2270*/  @!P1 BRA `(.L_x_50) ;  /* 0x0000000000e49947 */ /* 0x000fea0003800000 */
[----:B------:R-:W-:Y:S01]  /*2280*/  DADD R10, R4, R4 ;  /* 0x00000000040a7229 */ /* 0x000fe20000000004 */
[----:B------:R-:W-:Y:S01]  /*2290*/  UMOV UR6, 0xfefa39ef ;  /* 0xfefa39ef00067882 */ /* 0x000fe20000000000 */
[----:B------:R-:W-:Y:S01]  /*22a0*/  UMOV UR7, 0x3fe62e42 ;  /* 0x3fe62e4200077882 */ /* 0x000fe20000000000 */
[----:B------:R-:W-:Y:S01]  /*22b0*/  HFMA2 R13, -RZ, RZ, 1.642578125, -0.00018775463104248046875 ;  /* 0x3e928a27ff0d7431 */ /* 0x000fe200000001ff */
[----:B------:R-:W-:Y:S02]  /*22c0*/  MOV R12, 0xf89b6999 ;  /* 0xf89b6999000c7802 */ /* 0x000fe40000000f00 */
[----:B------:R-:W0:Y:S01]  /*22d0*/  F2F.F32.F64 R3, R10 ;  /* 0x0000000a00037310 */ /* 0x000e220000301000 */
[----:B------:R-:W-:Y:S01]  /*22e0*/  ISETP.GT.U32.AND P0, PT, R5, 0x40330fc1, PT ;  /* 0x40330fc10500780c */ /* 0x000fe20003f04070 */
[----:B0-----:R-:W-:-:S06]  /*22f0*/  FMUL R3, R3, 1.4426950216293334961 ;  /* 0x3fb8aa3b03037820 */ /* 0x001fcc0000400000 */
[----:B------:R-:W0:Y:S08]  /*2300*/  FRND R3, R3 ;  /* 0x0000000300037307 */ /* 0x000e300000201000 */
[----:B0-----:R0:W1:Y:S08]  /*2310*/  F2F.F64.F32 R8, R3 ;  /* 0x0000000300087310 */ /* 0x0010700000201800 */
[----:B0-----:R-:W0:Y:S01]  /*2320*/  MUFU.EX2 R3, R3 ;  /* 0x0000000300037308 */ /* 0x001e220000000800 */
[----:B-1----:R-:W-:Y:S01]  /*2330*/  DFMA R8, R8, -UR6, R10 ;  /* 0x8000000608087c2b */ /* 0x002fe2000800000a */
[----:B------:R-:W-:Y:S01]  /*2340*/  UMOV UR6, 0xa4741b81 ;  /* 0xa4741b8100067882 */ /* 0x000fe20000000000 */
[----:B------:R-:W-:-:S06]  /*2350*/  UMOV UR7, 0x3e5ae904 ;  /* 0x3e5ae90400077882 */ /* 0x000fcc0000000000 */
[C---:B------:R-:W-:Y:S01]  /*2360*/  DFMA R12, R8.reuse, UR6, R12 ;  /* 0x00000006080c7c2b */ /* 0x040fe2000800000c */
        /* <DEDUP_REMOVED lines=35> */
[----:B------:R-:W-:Y:S01]  /*25a0*/  HFMA2 R9, -RZ, RZ, 2, 0 ;  /* 0x40000000ff097431 */ /* 0x000fe200000001ff */
[----:B------:R-:W-:-:S06]  /*25b0*/  MOV R8, 0x0 ;  /* 0x0000000000087802 */ /* 0x000fcc0000000f00 */
[----:B------:R-:W-:-:S10]  /*25c0*/  DFMA R10, R10, -R8, 1 ;  /* 0x3ff000000a0a742b */ /* 0x000fd40000000808 */
[----:B------:R-:W-:Y:S02]  /*25d0*/  FSEL R3, R11, 1.875, !P0 ;  /* 0x3ff000000b037808 */ /* 0x000fe40004000000 */
[----:B------:R-:W-:Y:S02]  /*25e0*/  FSEL R8, R10, RZ, !P0 ;  /* 0x000000ff0a087208 */ /* 0x000fe40004000000 */
[----:B------:R-:W-:Y:S01]  /*25f0*/  LOP3.LUT R9, R3, 0x80000000, R7, 0xb8, !PT ;  /* 0x8000000003097812 */ /* 0x000fe200078eb807 */
[----:B------:R-:W-:Y:S06]  /*2600*/  BRA `(.L_x_51) ;  /* 0x00000000008c7947 */ /* 0x000fec0003800000 */
.L_x_50:
[----:B------:R-:W-:Y:S01]  /*2610*/  DMUL R8, R6, R6 ;  /* 0x0000000606087228 */ /* 0x000fe20000000000 */
[----:B------:R-:W-:Y:S01]  /*2620*/  IMAD.MOV.U32 R10, RZ, RZ, 0x420afc3d ;  /* 0x420afc3dff0a7424 */ /* 0x000fe200078e00ff */
[----:B------:R-:W-:Y:S01]  /*2630*/  MOV R11, 0x3f14359f ;  /* 0x3f14359f000b7802 */ /* 0x000fe20000000f00 */
[----:B------:R-:W-:Y:S01]  /*2640*/  UMOV UR6, 0xe2f5e964 ;  /* 0xe2f5e96400067882 */ /* 0x000fe20000000000 */
[----:B------:R-:W-:-:S04]  /*2650*/  UMOV UR7, 0x3ef0bc46 ;  /* 0x3ef0bc4600077882 */ /* 0x000fc80000000000 */
        /* <DEDUP_REMOVED lines=30> */
.L_x_51:
[----:B------:R-:W-:-:S13]  /*2840*/  ISETP.GT.U32.AND P0, PT, R5, 0x408633ce, PT ;  /* 0x408633ce0500780c */ /* 0x000fda0003f04070 */
[----:B------:R-:W-:Y:S05]  /*2850*/  @P0 BRA `(.L_x_52) ;  /* 0x0000000000c80947 */ /* 0x000fea0003800000 */
[----:B------:R-:W-:Y:S01]  /*2860*/  HFMA2 R7, -RZ, RZ, 1.9912109375, 0.00128841400146484375 ;  /* 0x3ff71547ff077431 */ /* 0x000fe200000001ff */
[----:B------:R-:W-:Y:S01]  /*2870*/  MOV R6, 0x652b82fe ;  /* 0x652b82fe00067802 */ /* 0x000fe20000000f00 */
[----:B------:R-:W-:Y:S01]  /*2880*/  UMOV UR6, 0xfefa39ef ;  /* 0xfefa39ef00067882 */ /* 0x000fe20000000000 */
[----:B------:R-:W-:-:S04]  /*2890*/  UMOV UR7, 0x3fe62e42 ;  /* 0x3fe62e4200077882 */ /* 0x000fc80000000000 */
[----:B------:R-:W-:-:S08]  /*28a0*/  DFMA R6, R4, R6, 6.75539944105574400000e+15 ;  /* 0x433800000406742b */ /* 0x000fd00000000006 */
[----:B------:R-:W-:-:S08]  /*28b0*/  DADD R10, R6, -6.75539944105574400000e+15 ;  /* 0xc3380000060a7429 */ /* 0x000fd00000000000 */
[----:B------:R-:W-:Y:S01]  /*28c0*/  DFMA R4, R10, -UR6, R4 ;  /* 0x800000060a047c2b */ /* 0x000fe20008000004 */
[----:B------:R-:W-:Y:S01]  /*28d0*/  UMOV UR6, 0x3b39803f ;  /* 0x3b39803f00067882 */ /* 0x000fe20000000000 */
[----:B------:R-:W-:-:S06]  /*28e0*/  UMOV UR7, 0x3c7abc9e ;  /* 0x3c7abc9e00077882 */ /* 0x000fcc0000000000 */
[----:B------:R-:W-:Y:S01]  /*28f0*/  DFMA R4, R10, -UR6, R4 ;  /* 0x800000060a047c2b */ /* 0x000fe20008000004 */
[----:B------:R-:W-:Y:S01]  /*2900*/  UMOV UR6, 0x69ce2bdf ;  /* 0x69ce2bdf00067882 */ /* 0x000fe20000000000 */
[----:B------:R-:W-:Y:S01]  /*2910*/  HFMA2 R11, -RZ, RZ, 1.642578125, -0.00021207332611083984375 ;  /* 0x3e928af3ff0b7431 */ /* 0x000fe200000001ff */
[----:B------:R-:W-:Y:S01]  /*2920*/  MOV R10, 0xfca213ea ;  /* 0xfca213ea000a7802 */ /* 0x000fe20000000f00 */
[----:B------:R-:W-:-:S05]  /*2930*/  UMOV UR7, 0x3e5ade15 ;  /* 0x3e5ade1500077882 */ /* 0x000fca0000000000 */
        /* <DEDUP_REMOVED lines=36> */
.L_x_52:
[----:B------:R-:W-:-:S06]  /*2b80*/  DSETP.GTU.AND P0, PT, R6, +INF , PT ;  /* 0x7ff000000600742a */ /* 0x000fcc0003f0c000 */
[----:B------:R-:W-:Y:S02]  /*2b90*/  FSEL R6, R6, RZ, P0 ;  /* 0x000000ff06067208 */ /* 0x000fe40000000000 */
[----:B------:R-:W-:-:S07]  /*2ba0*/  FSEL R7, R7, +QNAN , P0 ;  /* 0x7ff0000007077808 */ /* 0x000fce0000000000 */
.L_x_53:
[----:B------:R-:W-:Y:S01]  /*2bb0*/  DADD R12, R6, R6 ;  /* 0x00000000060c7229 */ /* 0x000fe20000000006 */
[----:B------:R-:W-:Y:S01]  /*2bc0*/  MOV R4, 0x1 ;  /* 0x0000000100047802 */ /* 0x000fe20000000f00 */
[----:B------:R-:W-:-:S04]  /*2bd0*/  DADD R14, R8, 1 ;  /* 0x3ff00000080e7429 */ /* 0x000fc80000000000 */
[----:B------:R-:W0:Y:S06]  /*2be0*/  MUFU.RCP64H R5, R13 ;  /* 0x0000000d00057308 */ /* 0x000e2c0000001800 */
        /* <DEDUP_REMOVED lines=15> */
.L_x_54:
[----:B------:R-:W0:Y:S01]  /*2ce0*/  LDC.64 R4, c[0x0][0x398] ;  /* 0x0000e600ff047b82 */ /* 0x000e220000000a00 */
[----:B------:R-:W1:Y:S02]  /*2cf0*/  F2F.F64.F32 R2, R2 ;  /* 0x0000000200027310 */ /* 0x000e640000201800 */
[----:B-1----:R-:W-:-:S07]  /*2d00*/  DADD R6, R2, R6 ;  /* 0x0000000002067229 */ /* 0x002fce0000000006 */
[----:B0-----:R1:W-:Y:S01]  /*2d10*/  STG.E.64 desc[UR8][R4.64], R6 ;  /* 0x0000000604007986 */ /* 0x0013e2000c101b08 */
[----:B------:R-:W-:Y:S05]  /*2d20*/  BRA `(.L_x_47) ;  /* 0x0000003c00507947 */ /* 0x000fea0003800000 */
.L_x_48:
[----:B------:R-:W0:Y:S01]  /*2d30*/  LDC.64 R22, c[0x0][0x3a0] ;  /* 0x0000e800ff167b82 */ /* 0x000e220000000a00 */
[----:B------:R-:W1:Y:S01]  /*2d40*/  LDCU.64 UR6, c[0x3][0x20] ;  /* 0x00c00400ff0677ac */ /* 0x000e620008000a00 */
[----:B------:R-:W2:Y:S01]  /*2d50*/  LDCU.64 UR10, c[0x3][0x28] ;  /* 0x00c00500ff0a77ac */ /* 0x000ea20008000a00 */
[----:B0-----:R-:W5:Y:S01]  /*2d60*/  LDG.E.64 R22, desc[UR8][R22.64] ;  /* 0x0000000816167981 */ /* 0x001f62000c1e1b00 */
[----:B-1----:R-:W0:Y:S01]  /*2d70*/  F2F.F32.F64 R3, UR6 ;  /* 0x0000000600037d10 */ /* 0x002e220008301000 */
[----:B------:R-:W-:-:S07]  /*2d80*/  MOV R4, 0x3f800000 ;  /* 0x3f80000000047802 */ /* 0x000fce0000000f00 */
[----:B--2---:R-:W1:Y:S01]  /*2d90*/  F2F.F32.F64 R2, UR10 ;  /* 0x0000000a00027d10 */ /* 0x004e620008301000 */
[----:B0-----:R-:W-:Y:S02]  /*2da0*/  FSETP.NEU.AND P0, PT, R3, 1, PT ;  /* 0x3f8000000300780b */ /* 0x001fe40003f0d000 */
[----:B-1----:R-:W-:-:S11]  /*2db0*/  FSETP.NEU.AND P1, PT, R2, 1, PT ;  /* 0x3f8000000200780b */ /* 0x002fd60003f2d000 */
[----:B------:R-:W-:Y:S05]  /*2dc0*/  @!P0 BRA `(.L_x_55) ;  /* 0x0000000400048947 */ /* 0x000fea0003800000 */
[----:B------:R-:W-:-:S13]  /*2dd0*/  FSETP.NAN.AND P0, PT, |R3|, |R3|, PT ;  /* 0x400000030300720b */ /* 0x000fda0003f08200 */
[----:B------:R-:W-:Y:S01]  /*2de0*/  @P0 FADD R4, R3, 2 ;  /* 0x4000000003040421 */ /* 0x000fe20000000000 */
[----:B------:R-:W-:Y:S06]  /*2df0*/  @P0 BRA `(.L_x_55) ;  /* 0x0000000000f80947 */ /* 0x000fec0003800000 */
[C---:B------:R-:W-:Y:S01]  /*2e00*/  FMUL R4, |R3|.reuse, 16777216 ;  /* 0x4b80000003047820 */ /* 0x040fe20000400200 */
[----:B------:R-:W-:Y:S01]  /*2e10*/  FSETP.GEU.AND P0, PT, |R3|, 1.175494350822287508e-38, PT ;  /* 0x008000000300780b */ /* 0x000fe20003f0e200 */
[----:B------:R-:W-:-:S03]  /*2e20*/  IMAD.MOV.U32 R12, RZ, RZ, 0x3a2c32e4 ;  /* 0x3a2c32e4ff0c7424 */ /* 0x000fc600078e00ff */
        /* <DEDUP_REMOVED lines=38> */
[----:B------:R-:W-:Y:S02]  /*3090*/  MOV R9, 0x391fcb8e ;  /* 0x391fcb8e00097802 */ /* 0x000fe40000000f00 */
[----:B------:R-:W-:Y:S01]  /*30a0*/  FSETP.GT.AND P3, PT, |R6|, 152, PT ;  /* 0x431800000600780b */ /* 0x000fe20003f64200 */
[----:B------:R-:W-:Y:S02]  /*30b0*/  FFMA R5, R4, 2, R5 ;  /* 0x4000000004057823 */ /* 0x000fe40000000005 */
[----:B------:R-:W1:Y:S01]  /*30c0*/  F2I.NTZ R8, R6 ;  /* 0x0000000600087305 */ /* 0x000e620000203100 */
[----:B0-----:R-:W-:Y:S01]  /*30d0*/  FADD R4, R6, -R7 ;  /* 0x8000000706047221 */ /* 0x001fe20000000000 */
[----:B------:R-:W-:-:S03]  /*30e0*/  FSETP.GT.AND P2, PT, R7, RZ, PT ;  /* 0x000000ff0700720b */ /* 0x000fc60003f44000 */
[----:B------:R-:W-:Y:S01]  /*30f0*/  FADD R4, R4, R5 ;  /* 0x0000000504047221 */ /* 0x000fe20000000000 */
[----:B------:R-:W-:Y:S02]  /*3100*/  SEL R5, RZ, 0x83000000, P2 ;  /* 0x83000000ff057807 */ /* 0x000fe40001000000 */
[----:B------:R-:W-:Y:S01]  /*3110*/  FSETP.GEU.AND P2, PT, R6, RZ, PT ;  /* 0x000000ff0600720b */ /* 0x000fe20003f4e000 */
[----:B------:R-:W-:Y:S01]  /*3120*/  FFMA R9, R4, R9, 0.0013391353422775864601 ;  /* 0x3aaf85ed04097423 */ /* 0x000fe20000000009 */
[----:B------:R-:W-:Y:S02]  /*3130*/  IADD3 R7, PT, PT, R5, 0x7f000000, RZ ;  /* 0x7f00000005077810 */ /* 0x000fe40007ffe0ff */
[----:B-1----:R-:W-:Y:S01]  /*3140*/  LEA R8, R8, -R5, 0x17 ;  /* 0x8000000508087211 */ /* 0x002fe200078eb8ff */
[----:B------:R-:W-:-:S04]  /*3150*/  FFMA R9, R4, R9, 0.0096188392490148544312 ;  /* 0x3c1d985604097423 */ /* 0x000fc80000000009 */
[----:B------:R-:W-:-:S04]  /*3160*/  FFMA R9, R4, R9, 0.055503588169813156128 ;  /* 0x3d6357bb04097423 */ /* 0x000fc80000000009 */
[----:B------:R-:W-:-:S04]  /*3170*/  FFMA R9, R4, R9, 0.24022644758224487305 ;  /* 0x3e75fdec04097423 */ /* 0x000fc80000000009 */
[----:B------:R-:W-:-:S04]  /*3180*/  FFMA R9, R4, R9, 0.69314718246459960938 ;  /* 0x3f31721804097423 */ /* 0x000fc80000000009 */
[----:B------:R-:W-:Y:S01]  /*3190*/  FFMA R6, R4, R9, 1 ;  /* 0x3f80000004067423 */ /* 0x000fe20000000009 */
[----:B------:R-:W-:-:S03]  /*31a0*/  FSEL R4, RZ, +INF , !P2 ;  /* 0x7f800000ff047808 */ /* 0x000fc60005000000 */
[----:B------:R-:W-:-:S04]  /*31b0*/  FMUL R7, R7, R6 ;  /* 0x0000000607077220 */ /* 0x000fc80000400000 */
[----:B------:R-:W-:Y:S01]  /*31c0*/  @!P3 FMUL R4, R8, R7 ;  /* 0x000000070804b220 */ /* 0x000fe20000400000 */
[----:B------:R-:W-:-:S07]  /*31d0*/  @!P0 LOP3.LUT R4, R3, 0x7fffffff, RZ, 0xc0, !PT ;  /* 0x7fffffff03048812 */ /* 0x000fce00078ec0ff */
.L_x_55:
[----:B------:R-:W-:Y:S01]  /*31e0*/  HFMA2 R3, -RZ, RZ, 1.875, 0 ;  /* 0x3f800000ff037431 */ /* 0x000fe200000001ff */
[----:B------:R-:W-:Y:S06]  /*31f0*/  @!P1 BRA `(.L_x_56) ;  /* 0x0000000400049947 */ /* 0x000fec0003800000 */
        /* <DEDUP_REMOVED lines=54> */
[----:B-1----:R-:W-:-:S03]  /*3560*/  LEA R7, R7, -R6, 0x17 ;  /* 0x8000000607077211 */ /* 0x002fc600078eb8ff */
[----:B------:R-:W-:-:S04]  /*3570*/  FFMA R8, R3, R8, 0.0096188392490148544312 ;  /* 0x3c1d985603087423 */ /* 0x000fc80000000008 */
[----:B------:R-:W-:-:S04]  /*3580*/  FFMA R8, R3, R8, 0.055503588169813156128 ;  /* 0x3d6357bb03087423 */ /* 0x000fc80000000008 */
[----:B------:R-:W-:-:S04]  /*3590*/  FFMA R8, R3, R8, 0.24022644758224487305 ;  /* 0x3e75fdec03087423 */ /* 0x000fc80000000008 */
[----:B------:R-:W-:Y:S01]  /*35a0*/  FFMA R10, R3, R8, 0.69314718246459960938 ;  /* 0x3f317218030a7423 */ /* 0x000fe20000000008 */
[----:B------:R-:W-:-:S03]  /*35b0*/  IADD3 R8, PT, PT, R6, 0x7f000000, RZ ;  /* 0x7f00000006087810 */ /* 0x000fc60007ffe0ff */
[----:B------:R-:W-:Y:S01]  /*35c0*/  FFMA R5, R3, R10, 1 ;  /* 0x3f80000003057423 */ /* 0x000fe2000000000a */
[----:B------:R-:W-:-:S03]  /*35d0*/  FSEL R3, RZ, +INF , !P1 ;  /* 0x7f800000ff037808 */ /* 0x000fc60004800000 */
[----:B------:R-:W-:-:S04]  /*35e0*/  FMUL R8, R8, R5 ;  /* 0x0000000508087220 */ /* 0x000fc80000400000 */
[----:B------:R-:W-:Y:S01]  /*35f0*/  @!P2 FMUL R3, R7, R8 ;  /* 0x000000080703a220 */ /* 0x000fe20000400000 */
[----:B------:R-:W-:-:S07]  /*3600*/  @!P0 LOP3.LUT R3, R2, 0x7fffffff, RZ, 0xc0, !PT ;  /* 0x7fffffff02038812 */ /* 0x000fce00078ec0ff */
.L_x_56:
[----:B------:R-:W-:Y:S01]  /*3610*/  FADD R12, R3, R3 ;  /* 0x00000003030c7221 */ /* 0x000fe20000000000 */
[----:B------:R-:W-:Y:S01]  /*3620*/  MOV R2, 0x1 ;  /* 0x0000000100027802 */ /* 0x000fe20000000f00 */
        /* <DEDUP_REMOVED lines=18> */
[----:B-----5:R-:W-:Y:S05]  /*3750*/  CALL.REL.NOINC `($__internal_2_$__cuda_sm20_div_rn_f64_full) ;  /* 0x0000007000447944 */ /* 0x020fea0003c00000 */
[----:B------:R-:W-:Y:S02]  /*3760*/  MOV R2, R6 ;  /* 0x0000000600027202 */ /* 0x000fe40000000f00 */
[----:B------:R-:W-:-:S07]  /*3770*/  MOV R3, R5 ;  /* 0x0000000500037202 */ /* 0x000fce0000000f00 */
.L_x_57:
[----:B------:R-:W0:Y:S01]  /*3780*/  LDC.64 R8, c[0x3][0x38] ;  /* 0x00c00e00ff087b82 */ /* 0x000e220000000a00 */
[----:B------:R-:W0:Y:S01]  /*3790*/  LDCU.64 UR6, c[0x0][0x3a8] ;  /* 0x00007500ff0677ac */ /* 0x000e220008000a00 */
[----:B------:R-:W-:Y:S01]  /*37a0*/  MOV R20, 0x3f800000 ;  /* 0x3f80000000147802 */ /* 0x000fe20000000f00 */
[----:B0-----:R-:W-:Y:S01]  /*37b0*/  DMUL R8, R8, UR6 ;  /* 0x0000000608087c28 */ /* 0x001fe20008000000 */
[----:B------:R-:W-:Y:S01]  /*37c0*/  UMOV UR6, 0x24dd2f1a ;  /* 0x24dd2f1a00067882 */ /* 0x000fe20000000000 */
[----:B------:R-:W-:-:S04]  /*37d0*/  UMOV UR7, 0x3fe4f922 ;  /* 0x3fe4f92200077882 */ /* 0x000fc80000000000 */
[----:B------:R-:W0:Y:S04]  /*37e0*/  F2F.F32.F64 R4, R8 ;  /* 0x0000000800047310 */ /* 0x000e280000301000 */
[----:B------:R-:W-:Y:S01]  /*37f0*/  LOP3.LUT R7, R9, 0x7fffffff, RZ, 0xc0, !PT ;  /* 0x7fffffff09077812 */ /* 0x000fe200078ec0ff */
[----:B------:R-:W-:-:S06]  /*3800*/  IMAD.MOV.U32 R6, RZ, RZ, R8 ;  /* 0x000000ffff067224 */ /* 0x000fcc00078e0008 */
[----:B------:R-:W-:Y:S01]  /*3810*/  DSETP.GE.AND P1, PT, R6, UR6, PT ;  /* 0x0000000606007e2a */ /* 0x000fe2000bf26000 */
[----:B0-----:R-:W-:-:S13]  /*3820*/  FSETP.NEU.AND P0, PT, R4, 1, PT ;  /* 0x3f8000000400780b */ /* 0x001fda0003f0d000 */
        /* <DEDUP_REMOVED lines=57> */
[----:B------:R-:W-:Y:S01]  /*3bc0*/  FFMA R14, R5, R14, 0.0096188392490148544312 ;  /* 0x3c1d9856050e7423 */ /* 0x000fe2000000000e */
[----:B------:R-:W-:-:S03]  /*3bd0*/  FSEL R20, RZ, +INF , !P2 ;  /* 0x7f800000ff147808 */ /* 0x000fc60005000000 */
[----:B------:R-:W-:-:S04]  /*3be0*/  FFMA R14, R5, R14, 0.055503588169813156128 ;  /* 0x3d6357bb050e7423 */ /* 0x000fc8000000000e */
[----:B------:R-:W-:-:S04]  /*3bf0*/  FFMA R14, R5, R14, 0.24022644758224487305 ;  /* 0x3e75fdec050e7423 */ /* 0x000fc8000000000e */
[----:B------:R-:W-:-:S04]  /*3c00*/  FFMA R14, R5, R14, 0.69314718246459960938 ;  /* 0x3f317218050e7423 */ /* 0x000fc8000000000e */
[----:B------:R-:W-:-:S04]  /*3c10*/  FFMA R14, R5, R14, 1 ;  /* 0x3f800000050e7423 */ /* 0x000fc8000000000e */
[----:B------:R-:W-:-:S04]  /*3c20*/  FMUL R14, R13, R14 ;  /* 0x0000000e0d0e7220 */ /* 0x000fc80000400000 */
[----:B------:R-:W-:Y:S01]  /*3c30*/  @!P3 FMUL R20, R11, R14 ;  /* 0x0000000e0b14b220 */ /* 0x000fe20000400000 */
[----:B------:R-:W-:-:S07]  /*3c40*/  @!P0 LOP3.LUT R20, R4, 0x7fffffff, RZ, 0xc0, !PT ;  /* 0x7fffffff04148812 */ /* 0x000fce00078ec0ff */
.L_x_58:
        /* <DEDUP_REMOVED lines=58> */
.L_x_59:
[----:B------:R-:W-:Y:S01]  /*3ff0*/  DMUL R4, R8, R8 ;  /* 0x0000000808047228 */ /* 0x000fe20000000000 */
[----:B------:R-:W-:Y:S01]  /*4000*/  MOV R10, 0x420afc3d ;  /* 0x420afc3d000a7802 */ /* 0x000fe20000000f00 */
[----:B------:R-:W-:Y:S01]  /*4010*/  IMAD.MOV.U32 R11, RZ, RZ, 0x3f14359f ;  /* 0x3f14359fff0b7424 */ /* 0x000fe200078e00ff */
        /* <DEDUP_REMOVED lines=32> */
.L_x_60:
        /* <DEDUP_REMOVED lines=52> */
.L_x_61:
[----:B------:R-:W-:-:S06]  /*4560*/  DSETP.GTU.AND P0, PT, R8, +INF , PT ;  /* 0x7ff000000800742a */ /* 0x000fcc0003f0c000 */
[----:B------:R-:W-:Y:S02]  /*4570*/  FSEL R12, R8, RZ, P0 ;  /* 0x000000ff080c7208 */ /* 0x000fe40000000000 */
[----:B------:R-:W-:-:S07]  /*4580*/  FSEL R13, R9, +QNAN , P0 ;  /* 0x7ff00000090d7808 */ /* 0x000fce0000000000 */
.L_x_62:
        /* <DEDUP_REMOVED lines=18> */
[----:B------:R-:W-:-:S07]  /*46b0*/  MOV R4, R6 ;  /* 0x0000000600047202 */ /* 0x000fce0000000f00 */
.L_x_63:
[----:B------:R-:W0:Y:S01]  /*46c0*/  LDCU UR5, c[0x3][0x4] ;  /* 0x00c00080ff0577ac */ /* 0x000e220008000800 */
[----:B------:R-:W1:Y:S01]  /*46d0*/  LDC.64 R6, c[0x3][RZ] ;  /* 0x00c00000ff067b82 */ /* 0x000e620000000a00 */
[----:B------:R-:W-:Y:S01]  /*46e0*/  MOV R8, 0x1 ;  /* 0x0000000100087802 */ /* 0x000fe20000000f00 */
[----:B------:R-:W2:Y:S01]  /*46f0*/  F2F.F64.F32 R20, R20 ;  /* 0x0000001400147310 */ /* 0x000ea20000201800 */
[----:B------:R-:W3:Y:S01]  /*4700*/  LDCU.64 UR6, c[0x3][0x28] ;  /* 0x00c00500ff0677ac */ /* 0x000ee20008000a00 */
[----:B------:R-:W-:Y:S06]  /*4710*/  BSSY.RECONVERGENT B1, `(.L_x_64) ;  /* 0x0000017000017945 */ /* 0x000fec0003800200 */
[----:B0-----:R-:W1:Y:S01]  /*4720*/  MUFU.RCP64H R9, UR5 ;  /* 0x0000000500097d08 */ /* 0x001e620008001800 */
[----:B--2---:R-:W-:-:S08]  /*4730*/  DADD R4, R20, R4 ;  /* 0x0000000014047229 */ /* 0x004fd00000000004 */
[----:B------:R-:W-:Y:S02]  /*4740*/  DADD R4, R4, R4 ;  /* 0x0000000004047229 */ /* 0x000fe40000000004 */
[----:B-1----:R-:W-:-:S06]  /*4750*/  DFMA R10, R8, -R6, 1 ;  /* 0x3ff00000080a742b */ /* 0x002fcc0000000806 */
[----:B---3--:R-:W-:Y:S02]  /*4760*/  DMUL R14, R4, UR6 ;  /* 0x00000006040e7c28 */ /* 0x008fe40008000000 */
[----:B------:R-:W-:-:S08]  /*4770*/  DFMA R10, R10, R10, R10 ;  /* 0x0000000a0a0a722b */ /* 0x000fd0000000000a */
[----:B------:R-:W-:Y:S01]  /*4780*/  FSETP.GEU.AND P1, PT, |R15|, 6.5827683646048100446e-37, PT ;  /* 0x036000000f00780b */ /* 0x000fe20003f2e200 */
[----:B------:R-:W-:-:S08]  /*4790*/  DFMA R10, R8, R10, R8 ;  /* 0x0000000a080a722b */ /* 0x000fd00000000008 */
[----:B------:R-:W-:-:S08]  /*47a0*/  DFMA R8, R10, -R6, 1 ;  /* 0x3ff000000a08742b */ /* 0x000fd00000000806 */
[----:B------:R-:W-:-:S08]  /*47b0*/  DFMA R8, R10, R8, R10 ;  /* 0x000000080a08722b */ /* 0x000fd0000000000a */
        /* <DEDUP_REMOVED lines=10> */
[----:B-----5:R-:W-:Y:S05]  /*4860*/  CALL.REL.NOINC `($__internal_2_$__cuda_sm20_div_rn_f64_full) ;  /* 0x0000006000007944 */ /* 0x020fea0003c00000 */
[----:B------:R-:W-:-:S07]  /*4870*/  MOV R4, R6 ;  /* 0x0000000600047202 */ /* 0x000fce0000000f00 */
.L_x_65:
[----:B------:R-:W-:Y:S05]  /*4880*/  BSYNC.RECONVERGENT B1 ;  /* 0x0000000000017941 */ /* 0x000fea0003800200 */
.L_x_64:
[----:B------:R-:W0:Y:S01]  /*4890*/  LDC.64 R20, c[0x0][0x3a0] ;  /* 0x0000e800ff147b82 */ /* 0x000e220000000a00 */
[----:B------:R-:W1:Y:S07]  /*48a0*/  LDCU.64 UR6, c[0x3][0x38] ;  /* 0x00c00700ff0677ac */ /* 0x000e6e0008000a00 */
[----:B------:R-:W2:Y:S01]  /*48b0*/  LDC.64 R6, c[0x0][0x3a8] ;  /* 0x0000ea00ff067b82 */ /* 0x000ea20000000a00 */
[----:B0-----:R-:W3:Y:S01]  /*48c0*/  LDG.E.64 R20, desc[UR8][R20.64+0x8] ;  /* 0x0000080814147981 */ /* 0x001ee2000c1e1b00 */
[----:B-----5:R-:W-:Y:S01]  /*48d0*/  DADD R12, R22, R22 ;  /* 0x00000000160c7229 */ /* 0x020fe20000000016 */
[----:B------:R-:W-:Y:S01]  /*48e0*/  MOV R25, 0x3f800000 ;  /* 0x3f80000000197802 */ /* 0x000fe20000000f00 */
[----:B--2---:R-:W-:-:S08]  /*48f0*/  DADD R6, R6, -1 ;  /* 0xbff0000006067429 */ /* 0x004fd00000000000 */
[----:B-1----:R-:W-:Y:S01]  /*4900*/  DMUL R6, R6, UR6 ;  /* 0x0000000606067c28 */ /* 0x002fe20008000000 */
[----:B------:R-:W-:Y:S01]  /*4910*/  UMOV UR6, 0x24dd2f1a ;  /* 0x24dd2f1a00067882 */ /* 0x000fe20000000000 */
[----:B------:R-:W-:-:S04]  /*4920*/  UMOV UR7, 0x3fe4f922 ;  /* 0x3fe4f92200077882 */ /* 0x000fc80000000000 */
[----:B------:R-:W0:Y:S02]  /*4930*/  F2F.F32.F64 R8, R6 ;  /* 0x0000000600087310 */ /* 0x000e240000301000 */
[----:B0-----:R-:W-:Y:S01]  /*4940*/  FSETP.NEU.AND P0, PT, R8, 1, PT ;  /* 0x3f8000000800780b */ /* 0x001fe20003f0d000 */
[----:B---3--:R-:W-:Y:S01]  /*4950*/  DADD R10, R20, -R4 ;  /* 0x00000000140a7229 */ /* 0x008fe20000000804 */
[----:B------:R-:W-:Y:S01]  /*4960*/  LOP3.LUT R5, R7, 0x7fffffff, RZ, 0xc0, !PT ;  /* 0x7fffffff07057812 */ /* 0x000fe200078ec0ff */
[----:B------:R-:W-:-:S06]  /*4970*/  IMAD.MOV.U32 R4, RZ, RZ, R6 ;  /* 0x000000ffff047224 */ /* 0x000fcc00078e0006 */
[----:B------:R-:W-:Y:S02]  /*4980*/  DADD R10, R10, -R12 ;  /* 0x000000000a0a7229 */ /* 0x000fe4000000080c */
[----:B------:R-:W-:-:S06]  /*4990*/  DSETP.GE.AND P1, PT, R4, UR6, PT ;  /* 0x0000000604007e2a */ /* 0x000fcc000bf26000 */
[----:B------:R-:W-:Y:S01]  /*49a0*/  DADD R20, R20, R10 ;  /* 0x0000000014147229 */ /* 0x000fe2000000000a */
[----:B------:R-:W-:Y:S10]  /*49b0*/  @!P0 BRA `(.L_x_66) ;  /* 0x0000000400048947 */ /* 0x000ff40003800000 */
[----:B------:R-:W-:-:S13]  /*49c0*/  FSETP.NAN.AND P0, PT, |R8|, |R8|, PT ;  /* 0x400000080800720b */ /* 0x000fda0003f08200 */
[----:B------:R-:W-:Y:S01]  /*49d0*/  @P0 FADD R25, R8, 2 ;  /* 0x4000000008190421 */ /* 0x000fe20000000000 */
[----:B------:R-:W-:Y:S06]  /*49e0*/  @P0 BRA `(.L_x_66) ;  /* 0x0000000000f80947 */ /* 0x000fec0003800000 */
[C---:B------:R-:W-:Y:S01]  /*49f0*/  FMUL R9, |R8|.reuse, 16777216 ;  /* 0x4b80000008097820 */ /* 0x040fe20000400200 */
[----:B------:R-:W-:Y:S01]  /*4a00*/  FSETP.GEU.AND P0, PT, |R8|, 1.175494350822287508e-38, PT ;  /* 0x008000000800780b */ /* 0x000fe20003f0e200 */
[----:B------:R-:W-:-:S03]  /*4a10*/  HFMA2 R16, -RZ, RZ, 0.771484375, 0.21533203125 ;  /* 0x3a2c32e4ff107431 */ /* 0x000fc600000001ff */
        /* <DEDUP_REMOVED lines=31> */
[----:B------:R-:W-:-:S03]  /*4c10*/  MOV R13, 0x391fcb8e ;  /* 0x391fcb8e000d7802 */ /* 0x000fc60000000f00 */
        /* <DEDUP_REMOVED lines=27> */
.L_x_66:
        /* <DEDUP_REMOVED lines=58> */
.L_x_67:
        /* <DEDUP_REMOVED lines=35> */
.L_x_68:
        /* <DEDUP_REMOVED lines=52> */
.L_x_69:
[----:B------:R-:W-:-:S06]  /*56e0*/  DSETP.GTU.AND P0, PT, R6, +INF , PT ;  /* 0x7ff000000600742a */ /* 0x000fcc0003f0c000 */
[----:B------:R-:W-:Y:S02]  /*56f0*/  FSEL R6, R6, RZ, P0 ;  /* 0x000000ff06067208 */ /* 0x000fe40000000000 */
[----:B------:R-:W-:-:S07]  /*5700*/  FSEL R7, R7, +QNAN , P0 ;  /* 0x7ff0000007077808 */ /* 0x000fce0000000000 */
.L_x_70:
        /* <DEDUP_REMOVED lines=19> */
.L_x_71:
[----:B------:R-:W0:Y:S01]  /*5840*/  LDCU UR5, c[0x3][0x4] ;  /* 0x00c00080ff0577ac */ /* 0x000e220008000800 */
[----:B------:R-:W1:Y:S01]  /*5850*/  LDC.64 R6, c[0x3][RZ] ;  /* 0x00c00000ff067b82 */ /* 0x000e620000000a00 */
[----:B------:R-:W2:Y:S01]  /*5860*/  F2F.F64.F32 R8, R25 ;  /* 0x0000001900087310 */ /* 0x000ea20000201800 */
[----:B------:R-:W-:Y:S01]  /*5870*/  MOV R10, 0x1 ;  /* 0x00000001000a7802 */ /* 0x000fe20000000f00 */
[----:B------:R-:W3:Y:S01]  /*5880*/  LDCU.64 UR6, c[0x3][0x10] ;  /* 0x00c00200ff0677ac */ /* 0x000ee20008000a00 */
[----:B------:R-:W-:Y:S01]  /*5890*/  BSSY.RECONVERGENT B1, `(.L_x_72) ;  /* 0x0000019000017945 */ /* 0x000fe20003800200 */
[----:B------:R-:W4:Y:S01]  /*58a0*/  LDCU.64 UR10, c[0x3][0x28] ;  /* 0x00c00500ff0a77ac */ /* 0x000f220008000a00 */
[----:B--2---:R-:W-:-:S03]  /*58b0*/  DADD R8, R8, R4 ;  /* 0x0000000008087229 */ /* 0x004fc60000000004 */
[----:B0-----:R-:W1:Y:S05]  /*58c0*/  MUFU.RCP64H R11, UR5 ;  /* 0x00000005000b7d08 */ /* 0x001e6a0008001800 */
[----:B---3--:R-:W-:-:S08]  /*58d0*/  DFMA R8, -R22, UR6, R8 ;  /* 0x0000000616087c2b */ /* 0x008fd00008000108 */
[----:B------:R-:W-:Y:S02]  /*58e0*/  DADD R8, R8, R8 ;  /* 0x0000000008087229 */ /* 0x000fe40000000008 */
[----:B-1----:R-:W-:-:S06]  /*58f0*/  DFMA R12, R10, -R6, 1 ;  /* 0x3ff000000a0c742b */ /* 0x002fcc0000000806 */
[----:B----4-:R-:W-:Y:S02]  /*5900*/  DMUL R14, R8, UR10 ;  /* 0x0000000a080e7c28 */ /* 0x010fe40008000000 */
[----:B------:R-:W-:-:S08]  /*5910*/  DFMA R12, R12, R12, R12 ;  /* 0x0000000c0c0c722b */ /* 0x000fd0000000000c */
[----:B------:R-:W-:Y:S01]  /*5920*/  DFMA R12, R10, R12, R10 ;  /* 0x0000000c0a0c722b */ /* 0x000fe2000000000a */
[----:B------:R-:W-:-:S07]  /*5930*/  FSETP.GEU.AND P1, PT, |R15|, 6.5827683646048100446e-37, PT ;  /* 0x036000000f00780b */ /* 0x000fce0003f2e200 */
        /* <DEDUP_REMOVED lines=12> */
[----:B------:R-:W-:Y:S05]  /*5a00*/  CALL.REL.NOINC `($__internal_2_$__cuda_sm20_div_rn_f64_full) ;  /* 0x0000004c00987944 */ /* 0x000fea0003c00000 */
[----:B------:R-:W-:-:S07]  /*5a10*/  MOV R4, R6 ;  /* 0x0000000600047202 */ /* 0x000fce0000000f00 */
.L_x_73:
[----:B------:R-:W-:Y:S05]  /*5a20*/  BSYNC.RECONVERGENT B1 ;  /* 0x0000000000017941 */ /* 0x000fea0003800200 */
.L_x_72:
[----:B------:R-:W0:Y:S01]  /*5a30*/  LDC.64 R8, c[0x0][0x3b0] ;  /* 0x0000ec00ff087b82 */ /* 0x000e220000000a00 */
[----:B------:R-:W1:Y:S07]  /*5a40*/  LDCU.64 UR6, c[0x3][0x38] ;  /* 0x00c00700ff0677ac */ /* 0x000e6e0008000a00 */
[----:B------:R-:W2:Y:S01]  /*5a50*/  LDC.64 R6, c[0x0][0x3a8] ;  /* 0x0000ea00ff067b82 */ /* 0x000ea20000000a00 */
[----:B0-----:R-:W3:Y:S01]  /*5a60*/  LDG.E.64 R8, desc[UR8][R8.64] ;  /* 0x0000000808087981 */ /* 0x001ee2000c1e1b00 */
[----:B------:R-:W-:-:S02]  /*5a70*/  DADD R20, R20, -R4 ;  /* 0x0000000014147229 */ /* 0x000fc40000000804 */
[----:B--2---:R-:W-:-:S06]  /*5a80*/  DADD R6, R6, -0.5 ;  /* 0xbfe0000006067429 */ /* 0x004fcc0000000000 */
[----:B------:R-:W-:Y:S02]  /*5a90*/  DFMA R2, R20, R2, R22 ;  /* 0x000000021402722b */ /* 0x000fe40000000016 */
[----:B-1----:R-:W-:Y:S01]  /*5aa0*/  DMUL R12, R6, UR6 ;  /* 0x00000006060c7c28 */ /* 0x002fe20008000000 */
[----:B------:R-:W-:Y:S01]  /*5ab0*/  UMOV UR6, 0x24dd2f1a ;  /* 0x24dd2f1a00067882 */ /* 0x000fe20000000000 */
[----:B------:R-:W-:-:S06]  /*5ac0*/  UMOV UR7, 0x3fe4f922 ;  /* 0x3fe4f92200077882 */ /* 0x000fcc0000000000 */
[--C-:B---3--:R-:W-:Y:S02]  /*5ad0*/  DADD R6, -R12, R8.reuse ;  /* 0x000000000c067229 */ /* 0x108fe40000000108 */
[----:B------:R-:W-:-:S08]  /*5ae0*/  DADD R10, R8, R8 ;  /* 0x00000000080a7229 */ /* 0x000fd00000000008 */
[----:B------:R-:W-:Y:S01]  /*5af0*/  LOP3.LUT R5, R7, 0x7fffffff, RZ, 0xc0, !PT ;  /* 0x7fffffff07057812 */ /* 0x000fe200078ec0ff */
[----:B------:R-:W-:Y:S01]  /*5b00*/  IMAD.MOV.U32 R4, RZ, RZ, R6 ;  /* 0x000000ffff047224 */ /* 0x000fe200078e0006 */
[----:B------:R-:W-:-:S05]  /*5b10*/  DMUL R20, R12, R10 ;  /* 0x0000000a0c147228 */ /* 0x000fca0000000000 */
[----:B------:R-:W-:-:S14]  /*5b20*/  DSETP.GE.AND P0, PT, R4, UR6, PT ;  /* 0x0000000604007e2a */ /* 0x000fdc000bf06000 */
[----:B------:R-:W-:Y:S05]  /*5b30*/  @!P0 BRA `(.L_x_74) ;  /* 0x0000000000e48947 */ /* 0x000fea0003800000 */
        /* <DEDUP_REMOVED lines=57> */
.L_x_74:
        /* <DEDUP_REMOVED lines=35> */
.L_x_75:
[----:B------:R-:W0:Y:S01]  /*6100*/  F2F.F32.F64 R10, R8 ;  /* 0x00000008000a7310 */ /* 0x000e220000301000 */
[----:B------:R-:W-:Y:S02]  /*6110*/  MOV R11, 0x3f800000 ;  /* 0x3f800000000b7802 */ /* 0x000fe40000000f00 */
        /* <DEDUP_REMOVED lines=60> */
[----:B------:R-:W-:Y:S01]  /*64e0*/  IADD3 R15, PT, PT, R13, 0x7f000000, RZ ;  /* 0x7f0000000d0f7810 */ /* 0x000fe20007ffe0ff */
[----:B-1----:R-:W-:Y:S01]  /*64f0*/  IMAD R14, R14, 0x800000, -R13 ;  /* 0x008000000e0e7824 */ /* 0x002fe200078e0a0d */
[----:B------:R-:W-:Y:S01]  /*6500*/  FSEL R11, RZ, +INF , !P1 ;  /* 0x7f800000ff0b7808 */ /* 0x000fe20004800000 */
[----:B------:R-:W-:-:S04]  /*6510*/  FFMA R12, R12, R17, 1 ;  /* 0x3f8000000c0c7423 */ /* 0x000fc80000000011 */
[----:B------:R-:W-:-:S04]  /*6520*/  FMUL R15, R15, R12 ;  /* 0x0000000c0f0f7220 */ /* 0x000fc80000400000 */
[----:B------:R-:W-:Y:S01]  /*6530*/  @!P2 FMUL R11, R14, R15 ;  /* 0x0000000f0e0ba220 */ /* 0x000fe20000400000 */
[----:B------:R-:W-:-:S07]  /*6540*/  @!P0 LOP3.LUT R11, R10, 0x7fffffff, RZ, 0xc0, !PT ;  /* 0x7fffffff0a0b8812 */ /* 0x000fce00078ec0ff */
.L_x_76:
[----:B------:R-:W-:Y:S01]  /*6550*/  FADD R11, R11, R11 ;  /* 0x0000000b0b0b7221 */ /* 0x000fe20000000000 */
[----:B------:R-:W-:Y:S01]  /*6560*/  ISETP.GT.U32.AND P0, PT, R5, 0x408633ce, PT ;  /* 0x408633ce0500780c */ /* 0x000fe20003f04070 */
[----:B------:R-:W-:Y:S02]  /*6570*/  DADD R8, R8, 1 ;  /* 0x3ff0000008087429 */ /* 0x000fe40000000000 */
        /* <DEDUP_REMOVED lines=53> */
.L_x_77:
[----:B------:R-:W-:-:S06]  /*68d0*/  DSETP.GTU.AND P0, PT, R6, +INF , PT ;  /* 0x7ff000000600742a */ /* 0x000fcc0003f0c000 */
[----:B------:R-:W-:Y:S02]  /*68e0*/  FSEL R6, R6, RZ, P0 ;  /* 0x000000ff06067208 */ /* 0x000fe40000000000 */
[----:B------:R-:W-:-:S07]  /*68f0*/  FSEL R7, R7, +QNAN , P0 ;  /* 0x7ff0000007077808 */ /* 0x000fce0000000000 */
.L_x_78:
[----:B------:R-:W-:Y:S01]  /*6900*/  DADD R12, R6, R6 ;  /* 0x00000000060c7229 */ /* 0x000fe20000000006 */
[----:B------:R-:W-:Y:S02]  /*6910*/  MOV R4, 0x1 ;  /* 0x0000000100047802 */ /* 0x000fe40000000f00 */
        /* <DEDUP_REMOVED lines=16> */
.L_x_79:
[----:B------:R-:W0:Y:S01]  /*6a20*/  LDCU.64 UR6, c[0x3][0x38] ;  /* 0x00c00700ff0677ac */ /* 0x000e220008000a00 */
[----:B------:R-:W1:Y:S01]  /*6a30*/  LDC.64 R4, c[0x0][0x398] ;  /* 0x0000e600ff047b82 */ /* 0x000e620000000a00 */
[----:B------:R-:W-:-:S08]  /*6a40*/  DADD R20, R20, R6 ;  /* 0x0000000014147229 */ /* 0x000fd00000000006 */
[----:B0-----:R-:W-:-:S07]  /*6a50*/  DFMA R2, R20, UR6, R2 ;  /* 0x0000000614027c2b */ /* 0x001fce0008000002 */
[----:B-1----:R2:W-:Y:S04]  /*6a60*/  STG.E.64 desc[UR8][R4.64], R2 ;  /* 0x0000000204007986 */ /* 0x0025e8000c101b08 */
.L_x_47:
[----:B------:R-:W-:Y:S05]  /*6a70*/  BSYNC.RECONVERGENT B0 ;  /* 0x0000000000007941 */ /* 0x000fea0003800200 */
.L_x_32:
[----:B------:R-:W-:-:S13]  /*6a80*/  ISETP.NE.AND P0, PT, R0, UR4, PT ;  /* 0x0000000400007c0c */ /* 0x000fda000bf05270 */
[----:B------:R-:W-:Y:S05]  /*6a90*/  @P0 EXIT ;  /* 0x000000000000094d */ /* 0x000fea0003800000 */
[----:B------:R-:W3:Y:S02]  /*6aa0*/  LDCU.64 UR4, c[0x3][0x8] ;  /* 0x00c00100ff0477ac */ /* 0x000ee40008000a00 */
[----:B---3--:R-:W-:-:S14]  /*6ab0*/  DSETP.NEU.AND P0, PT, RZ, UR4, PT ;  /* 0x00000004ff007e2a */ /* 0x008fdc000bf0d000 */
[----:B------:R-:W-:Y:S05]  /*6ac0*/  @P0 BRA `(.L_x_80) ;  /* 0x0000000800600947 */ /* 0x000fea0003800000 */
[----:B0-2---:R-:W0:Y:S01]  /*6ad0*/  LDC.64 R2, c[0x3][0x38] ;  /* 0x00c00e00ff027b82 */ /* 0x005e220000000a00 */
[----:B------:R-:W0:Y:S02]  /*6ae0*/  LDCU.64 UR4, c[0x0][0x3a8] ;  /* 0x00007500ff0477ac */ /* 0x000e240008000a00 */
[----:B0-----:R-:W-:Y:S01]  /*6af0*/  DMUL R8, R2, UR4 ;  /* 0x0000000402087c28 */ /* 0x001fe20008000000 */
[----:B------:R-:W-:-:S05]  /*6b00*/  MOV R2, 0x3f800000 ;  /* 0x3f80000000027802 */ /* 0x000fca0000000f00 */
[----:B------:R-:W0:Y:S02]  /*6b10*/  F2F.F32.F64 R3, R8 ;  /* 0x0000000800037310 */ /* 0x000e240000301000 */
[----:B-1----:R-:W-:-:S10]  /*6b20*/  DADD R4, -R8, 1 ;  /* 0x3ff0000008047429 */ /* 0x002fd40000000100 */
[----:B------:R-:W-:Y:S02]  /*6b30*/  LOP3.LUT R7, R5, 0x7fffffff, RZ, 0xc0, !PT ;  /* 0x7fffffff05077812 */ /* 0x000fe400078ec0ff */
[----:B0-----:R-:W-:Y:S02]  /*6b40*/  FSETP.NEU.AND P0, PT, R3, 1, PT ;  /* 0x3f8000000300780b */ /* 0x001fe40003f0d000 */
[----:B------:R-:W-:-:S11]  /*6b50*/  ISETP.GT.U32.AND P1, PT, R7, 0x408633ce, PT ;  /* 0x408633ce0700780c */ /* 0x000fd60003f24070 */
        /* <DEDUP_REMOVED lines=45> */
[----:B------:R-:W-:Y:S01]  /*6e30*/  IMAD.MOV.U32 R11, RZ, RZ, 0x391fcb8e ;  /* 0x391fcb8eff0b7424 */ /* 0x000fe200078e00ff */
        /* <DEDUP_REMOVED lines=20> */
.L_x_81:
[----:B------:R-:W-:Y:S01]  /*6f80*/  MOV R6, R4 ;  /* 0x0000000400067202 */ /* 0x000fe20000000f00 */
[----:B------:R-:W-:Y:S06]  /*6f90*/  @P1 BRA `(.L_x_82) ;  /* 0x0000000000c81947 */ /* 0x000fec0003800000 */
[----:B------:R-:W-:Y:S01]  /*6fa0*/  HFMA2 R4, -RZ, RZ, 1323, -4.565715789794921875e-05 ;  /* 0x652b82feff047431 */ /* 0x000fe200000001ff */
        /* <DEDUP_REMOVED lines=39> */
[----:B------:R-:W-:-:S10]  /*7220*/  DFMA R8, R6, R8, 1 ;  /* 0x3ff000000608742b */ /* 0x000fd40000000008 */
[----:B------:R-:W-:-:S04]  /*7230*/  LEA R4, R4, R9, 0x14 ;  /* 0x0000000904047211 */ /* 0x000fc800078ea0ff */
[----:B------:R-:W-:Y:S02]  /*7240*/  IADD3 R9, PT, PT, R4, -0x200000, RZ ;  /* 0xffe0000004097810 */ /* 0x000fe40007ffe0ff */
[----:B------:R-:W-:Y:S02]  /*7250*/  MOV R4, RZ ;  /* 0x000000ff00047202 */ /* 0x000fe40000000f00 */
[----:B------:R-:W0:Y:S04]  /*7260*/  MUFU.RCP64H R5, R9 ;  /* 0x0000000900057308 */ /* 0x000e280000001800 */
[----:B0-----:R-:W-:-:S08]  /*7270*/  DFMA R6, -R8, R4, 1 ;  /* 0x3ff000000806742b */ /* 0x001fd00000000104 */
[----:B------:R-:W-:-:S08]  /*7280*/  DFMA R6, R6, R6, R6 ;  /* 0x000000060606722b */ /* 0x000fd00000000006 */
[----:B------:R-:W-:-:S08]  /*7290*/  DFMA R6, R4, R6, R4 ;  /* 0x000000060406722b */ /* 0x000fd00000000004 */
[----:B------:R-:W-:Y:S01]  /*72a0*/  DFMA R6, R6, 0.0625, R8 ;  /* 0x3fb000000606782b */ /* 0x000fe20000000008 */
[----:B------:R-:W-:Y:S10]  /*72b0*/  BRA `(.L_x_83) ;  /* 0x00000000000c7947 */ /* 0x000ff40003800000 */
.L_x_82:
[----:B------:R-:W-:-:S06]  /*72c0*/  DSETP.GTU.AND P0, PT, R4, +INF , PT ;  /* 0x7ff000000400742a */ /* 0x000fcc0003f0c000 */
[----:B------:R-:W-:Y:S02]  /*72d0*/  FSEL R6, R4, RZ, P0 ;  /* 0x000000ff04067208 */ /* 0x000fe40000000000 */
[----:B------:R-:W-:-:S07]  /*72e0*/  FSEL R7, R5, +QNAN , P0 ;  /* 0x7ff0000005077808 */ /* 0x000fce0000000000 */
.L_x_83:
[----:B------:R-:W-:-:S06]  /*72f0*/  DADD R10, R6, R6 ;  /* 0x00000000060a7229 */ /* 0x000fcc0000000006 */
[----:B------:R-:W0:Y:S04]  /*7300*/  MUFU.RCP64H R5, R11 ;  /* 0x0000000b00057308 */ /* 0x000e280000001800 */
[----:B------:R-:W-:-:S04]  /*7310*/  IADD3 R4, PT, PT, R11, 0x300402, RZ ;  /* 0x003004020b047810 */ /* 0x000fc80007ffe0ff */
[----:B------:R-:W-:Y:S02]  /*7320*/  FSETP.GEU.AND P0, PT, |R4|, 5.8789094863358348022e-39, PT ;  /* 0x004004020400780b */ /* 0x000fe40003f0e200 */
[----:B0-----:R-:W-:-:S08]  /*7330*/  DFMA R6, -R10, R4, 1 ;  /* 0x3ff000000a06742b */ /* 0x001fd00000000104 */
[----:B------:R-:W-:-:S08]  /*7340*/  DFMA R6, R6, R6, R6 ;  /* 0x000000060606722b */ /* 0x000fd00000000006 */
[----:B------:R-:W-:-:S08]  /*7350*/  DFMA R6, R4, R6, R4 ;  /* 0x000000060406722b */ /* 0x000fd00000000004 */
[----:B------:R-:W-:-:S08]  /*7360*/  DFMA R8, -R10, R6, 1 ;  /* 0x3ff000000a08742b */ /* 0x000fd00000000106 */
[----:B------:R-:W-:Y:S01]  /*7370*/  DFMA R6, R6, R8, R6 ;  /* 0x000000080606722b */ /* 0x000fe20000000006 */
[----:B------:R-:W-:Y:S10]  /*7380*/  @P0 BRA `(.L_x_84) ;  /* 0x0000000000180947 */ /* 0x000ff40003800000 */
[----:B------:R-:W-:Y:S02]  /*7390*/  LOP3.LUT R3, R11, 0x7fffffff, RZ, 0xc0, !PT ;  /* 0x7fffffff0b037812 */ /* 0x000fe400078ec0ff */
[----:B------:R-:W-:Y:S02]  /*73a0*/  MOV R12, R10 ;  /* 0x0000000a000c7202 */ /* 0x000fe40000000f00 */
[----:B------:R-:W-:Y:S01]  /*73b0*/  MOV R13, R11 ;  /* 0x0000000b000d7202 */ /* 0x000fe20000000f00 */
[----:B------:R-:W-:Y:S01]  /*73c0*/  VIADD R14, R3, 0xfff00000 ;  /* 0xfff00000030e7836 */ /* 0x000fe20000000000 */
[----:B------:R-:W-:-:S07]  /*73d0*/  MOV R10, 0x73f0 ;  /* 0x000073f0000a7802 */ /* 0x000fce0000000f00 */
[----:B------:R-:W-:Y:S05]  /*73e0*/  CALL.REL.NOINC `($__internal_1_$__cuda_sm20_dblrcp_rn_slowpath_v3) ;  /* 0x00000030007c7944 */ /* 0x000fea0003c00000 */
.L_x_84:
[----:B------:R-:W0:Y:S01]  /*73f0*/  LDC.64 R4, c[0x0][0x398] ;  /* 0x0000e600ff047b82 */ /* 0x000e220000000a00 */
[----:B------:R-:W1:Y:S02]  /*7400*/  F2F.F64.F32 R2, R2 ;  /* 0x0000000200027310 */ /* 0x000e640000201800 */
[----:B-1----:R-:W-:Y:S01]  /*7410*/  DADD R6, R2, R6 ;  /* 0x0000000002067229 */ /* 0x002fe20000000006 */
[----:B0-----:R-:W-:-:S06]  /*7420*/  IMAD.WIDE R4, R0, 0x8, R4 ;  /* 0x0000000800047825 */ /* 0x001fcc00078e0204 */
[----:B------:R-:W-:Y:S01]  /*7430*/  STG.E.64 desc[UR8][R4.64], R6 ;  /* 0x0000000604007986 */ /* 0x000fe2000c101b08 */
[----:B------:R-:W-:Y:S05]  /*7440*/  EXIT ;  /* 0x000000000000794d */ /* 0x000fea0003800000 */
.L_x_80:
[----:B------:R-:W3:Y:S01]  /*7450*/  LDC.64 R20, c[0x0][0x3a0] ;  /* 0x0000e800ff147b82 */ /* 0x000ee20000000a00 */
[----:B------:R-:W0:Y:S01]  /*7460*/  LDCU.64 UR4, c[0x3][0x20] ;  /* 0x00c00400ff0477ac */ /* 0x000e220008000a00 */
[----:B------:R-:W4:Y:S01]  /*7470*/  LDCU.64 UR6, c[0x3][0x28] ;  /* 0x00c00500ff0677ac */ /* 0x000f220008000a00 */
[----:B---3--:R-:W5:Y:S01]  /*7480*/  LDG.E.64 R20, desc[UR8][R20.64] ;  /* 0x0000000814147981 */ /* 0x008f62000c1e1b00 */
[----:B0-2---:R-:W0:Y:S01]  /*7490*/  F2F.F32.F64 R3, UR4 ;  /* 0x0000000400037d10 */ /* 0x005e220008301000 */
[----:B-1----:R-:W-:-:S07]  /*74a0*/  MOV R4, 0x3f800000 ;  /* 0x3f80000000047802 */ /* 0x002fce0000000f00 */
[----:B----4-:R-:W1:Y:S01]  /*74b0*/  F2F.F32.F64 R2, UR6 ;  /* 0x0000000600027d10 */ /* 0x010e620008301000 */
[----:B0-----:R-:W-:Y:S02]  /*74c0*/  FSETP.NEU.AND P0, PT, R3, 1, PT ;  /* 0x3f8000000300780b */ /* 0x001fe40003f0d000 */
[----:B-1----:R-:W-:-:S11]  /*74d0*/  FSETP.NEU.AND P1, PT, R2, 1, PT ;  /* 0x3f8000000200780b */ /* 0x002fd60003f2d000 */
        /* <DEDUP_REMOVED lines=66> */
.L_x_85:
[----:B------:R-:W-:Y:S01]  /*7900*/  MOV R3, 0x3f800000 ;  /* 0x3f80000000037802 */ /* 0x000fe20000000f00 */
        /* <DEDUP_REMOVED lines=54> */
[----:B------:R-:W-:Y:S02]  /*7c70*/  FFMA R8, R3, R8, 0.0013391353422775864601 ;  /* 0x3aaf85ed03087423 */ /* 0x000fe40000000008 */
[----:B-1----:R-:W-:Y:S02]  /*7c80*/  IMAD R7, R7, 0x800000, -R6 ;  /* 0x0080000007077824 */ /* 0x002fe400078e0a06 */
        /* <DEDUP_REMOVED lines=10> */
.L_x_86:
        /* <DEDUP_REMOVED lines=23> */
.L_x_87:
[----:B------:R-:W0:Y:S01]  /*7ea0*/  LDC.64 R4, c[0x3][0x38] ;  /* 0x00c00e00ff047b82 */ /* 0x000e220000000a00 */
[----:B------:R-:W0:Y:S02]  /*7eb0*/  LDCU.64 UR4, c[0x0][0x3a8] ;  /* 0x00007500ff0477ac */ /* 0x000e240008000a00 */
[----:B0-----:R-:W-:Y:S01]  /*7ec0*/  DMUL R10, R4, UR4 ;  /* 0x00000004040a7c28 */ /* 0x001fe20008000000 */
[----:B------:R-:W-:-:S05]  /*7ed0*/  MOV R4, 0x3f800000 ;  /* 0x3f80000000047802 */ /* 0x000fca0000000f00 */
[----:B------:R-:W0:Y:S02]  /*7ee0*/  F2F.F32.F64 R5, R10 ;  /* 0x0000000a00057310 */ /* 0x000e240000301000 */
[----:B------:R-:W-:-:S10]  /*7ef0*/  DADD R6, -R10, 1 ;  /* 0x3ff000000a067429 */ /* 0x000fd40000000100 */
        /* <DEDUP_REMOVED lines=30> */
[----:B------:R-:W-:Y:S01]  /*80e0*/  FADD R11, R11, -R10 ;  /* 0x8000000a0b0b7221 */ /* 0x000fe20000000000 */
[----:B------:R-:W-:Y:S02]  /*80f0*/  HFMA2 R15, -RZ, RZ, 0.64013671875, -15.109375 ;  /* 0x391fcb8eff0f7431 */ /* 0x000fe400000001ff */
        /* <DEDUP_REMOVED lines=37> */
.L_x_88:
[----:B------:R-:W-:Y:S01]  /*8350*/  MOV R8, R6 ;  /* 0x0000000600087202 */ /* 0x000fe20000000f00 */
[----:B------:R-:W-:Y:S06]  /*8360*/  @P1 BRA `(.L_x_89) ;  /* 0x0000000000c81947 */ /* 0x000fec0003800000 */
        /* <DEDUP_REMOVED lines=11> */
[----:B------:R-:W-:Y:S01]  /*8420*/  IMAD.MOV.U32 R10, RZ, RZ, -0x35dec16 ;  /* 0xfca213eaff0a7424 */ /* 0x000fe200078e00ff */
        /* <DEDUP_REMOVED lines=38> */
.L_x_89:
[----:B------:R-:W-:-:S06]  /*8690*/  DSETP.GTU.AND P0, PT, R6, +INF , PT ;  /* 0x7ff000000600742a */ /* 0x000fcc0003f0c000 */
[----:B------:R-:W-:Y:S02]  /*86a0*/  FSEL R6, R6, RZ, P0 ;  /* 0x000000ff06067208 */ /* 0x000fe40000000000 */
[----:B------:R-:W-:-:S07]  /*86b0*/  FSEL R7, R7, +QNAN , P0 ;  /* 0x7ff0000007077808 */ /* 0x000fce0000000000 */
.L_x_90:
        /* <DEDUP_REMOVED lines=11> */
[----:B------:R-:W-:Y:S02]  /*8770*/  MOV R10, 0x87a0 ;  /* 0x000087a0000a7802 */ /* 0x000fe40000000f00 */
[----:B------:R-:W-:-:S07]  /*8780*/  IADD3 R14, PT, PT, R5, -0x100000, RZ ;  /* 0xfff00000050e7810 */ /* 0x000fce0007ffe0ff */
[----:B-----5:R-:W-:Y:S05]  /*8790*/  CALL.REL.NOINC `($__internal_1_$__cuda_sm20_dblrcp_rn_slowpath_v3) ;  /* 0x0000001c00907944 */ /* 0x020fea0003c00000 */
[----:B------:R-:W-:Y:S02]  /*87a0*/  MOV R8, R6 ;  /* 0x0000000600087202 */ /* 0x000fe40000000f00 */
[----:B------:R-:W-:-:S07]  /*87b0*/  MOV R9, R7 ;  /* 0x0000000700097202 */ /* 0x000fce0000000f00 */
.L_x_91:
[----:B------:R-:W0:Y:S01]  /*87c0*/  LDCU UR4, c[0x3][0xc] ;  /* 0x00c00180ff0477ac */ /* 0x000e220008000800 */
[----:B------:R-:W1:Y:S01]  /*87d0*/  LDC.64 R6, c[0x3][0x8] ;  /* 0x00c00200ff067b82 */ /* 0x000e620000000a00 */
[----:B------:R-:W-:Y:S01]  /*87e0*/  MOV R10, 0x1 ;  /* 0x00000001000a7802 */ /* 0x000fe20000000f00 */
[----:B------:R-:W2:Y:S01]  /*87f0*/  F2F.F64.F32 R4, R4 ;  /* 0x0000000400047310 */ /* 0x000ea20000201800 */
[----:B------:R-:W3:Y:S07]  /*8800*/  LDCU.64 UR6, c[0x3][0x28] ;  /* 0x00c00500ff0677ac */ /* 0x000eee0008000a00 */
        /* <DEDUP_REMOVED lines=22> */
.L_x_92:
[----:B------:R-:W0:Y:S01]  /*8970*/  LDC.64 R6, c[0x0][0x3a0] ;  /* 0x0000e800ff067b82 */ /* 0x000e220000000a00 */
[----:B------:R-:W1:Y:S07]  /*8980*/  LDCU.64 UR4, c[0x3][0x38] ;  /* 0x00c00700ff0477ac */ /* 0x000e6e0008000a00 */
[----:B------:R-:W2:Y:S08]  /*8990*/  LDC R23, c[0x0][0x3b8] ;  /* 0x0000ee00ff177b82 */ /* 0x000eb00000000800 */
[----:B------:R-:W3:Y:S01]  /*89a0*/  LDC.64 R8, c[0x0][0x3a8] ;  /* 0x0000ea00ff087b82 */ /* 0x000ee20000000a00 */
[----:B0-----:R-:W-:-:S04]  /*89b0*/  IMAD.WIDE R12, R0, 0x8, R6 ;  /* 0x00000008000c7825 */ /* 0x001fc800078e0206 */
[----:B--2---:R-:W-:Y:S02]  /*89c0*/  IMAD.WIDE R22, R23, 0x8, R6 ;  /* 0x0000000817167825 */ /* 0x004fe400078e0206 */
[----:B------:R-:W2:Y:S04]  /*89d0*/  LDG.E.64 R6, desc[UR8][R12.64] ;  /* 0x000000080c067981 */ /* 0x000ea8000c1e1b00 */
[----:B------:R-:W4:Y:S01]  /*89e0*/  LDG.E.64 R22, desc[UR8][R22.64+-0x10] ;  /* 0xfffff00816167981 */ /* 0x000f22000c1e1b00 */
[----:B---3--:R-:W-:-:S08]  /*89f0*/  DADD R8, R8, -1 ;  /* 0xbff0000008087429 */ /* 0x008fd00000000000 */
[----:B-1----:R-:W-:Y:S02]  /*8a00*/  DMUL R14, R8, UR4 ;  /* 0x00000004080e7c28 */ /* 0x002fe40008000000 */
[----:B--2---:R-:W-:-:S04]  /*8a10*/  DADD R10, R6, R6 ;  /* 0x00000000060a7229 */ /* 0x004fc80000000006 */
[----:B------:R-:W0:Y:S01]  /*8a20*/  F2F.F32.F64 R6, R14 ;  /* 0x0000000e00067310 */ /* 0x000e220000301000 */
[----:B----4-:R-:W-:Y:S02]  /*8a30*/  DADD R8, R22, R4 ;  /* 0x0000000016087229 */ /* 0x010fe40000000004 */
[----:B------:R-:W-:Y:S01]  /*8a40*/  DADD R4, -R14, 1 ;  /* 0x3ff000000e047429 */ /* 0x000fe20000000100 */
[----:B0-----:R-:W-:-:S05]  /*8a50*/  FSETP.NEU.AND P0, PT, R6, 1, PT ;  /* 0x3f8000000600780b */ /* 0x001fca0003f0d000 */
[----:B------:R-:W-:-:S04]  /*8a60*/  DADD R8, R8, -R10 ;  /* 0x0000000008087229 */ /* 0x000fc8000000080a */
[----:B------:R-:W-:-:S04]  /*8a70*/  LOP3.LUT R7, R5, 0x7fffffff, RZ, 0xc0, !PT ;  /* 0x7fffffff05077812 */ /* 0x000fc800078ec0ff */
[----:B------:R-:W-:Y:S01]  /*8a80*/  ISETP.GT.U32.AND P1, PT, R7, 0x408633ce, PT ;  /* 0x408633ce0700780c */ /* 0x000fe20003f24070 */
[----:B------:R-:W-:Y:S01]  /*8a90*/  DADD R22, R22, R8 ;  /* 0x0000000016167229 */ /* 0x000fe20000000008 */
[----:B------:R-:W-:Y:S01]  /*8aa0*/  MOV R8, 0x3f800000 ;  /* 0x3f80000000087802 */ /* 0x000fe20000000f00 */
[----:B------:R-:W-:Y:S10]  /*8ab0*/  @!P0 BRA `(.L_x_93) ;  /* 0x0000000400048947 */ /* 0x000ff40003800000 */
        /* <DEDUP_REMOVED lines=8> */
[----:B------:R-:W-:Y:S01]  /*8b40*/  FSETP.NEU.AND P0, PT, |R6|, +INF , PT ;  /* 0x7f8000000600780b */ /* 0x000fe20003f0d200 */
[----:B------:R-:W-:-:S03]  /*8b50*/  VIADD R8, R9, 0xc0cafb0d ;  /* 0xc0cafb0d09087836 */ /* 0x000fc60000000000 */
[----:B------:R-:W-:Y:S02]  /*8b60*/  FSETP.NEU.AND P0, PT, R6, RZ, P0 ;  /* 0x000000ff0600720b */ /* 0x000fe4000070d000 */
[----:B------:R-:W-:-:S04]  /*8b70*/  LOP3.LUT R8, R8, 0xff800000, RZ, 0xc0, !PT ;  /* 0xff80000008087812 */ /* 0x000fc800078ec0ff */
[----:B------:R-:W-:-:S05]  /*8b80*/  IADD3 R9, PT, PT, R9, -R8, RZ ;  /* 0x8000000809097210 */ /* 0x000fca0007ffe0ff */
[C---:B------:R-:W-:Y:S01]  /*8b90*/  FADD R10, R9.reuse, 1 ;  /* 0x3f800000090a7421 */ /* 0x040fe20000000000 */
[----:B------:R-:W-:Y:S01]  /*8ba0*/  FADD R13, R9, -1 ;  /* 0xbf800000090d7421 */ /* 0x000fe20000000000 */
[----:B------:R-:W-:-:S03]  /*8bb0*/  I2FP.F32.S32 R9, R8 ;  /* 0x0000000800097245 */ /* 0x000fc60000201400 */
[----:B------:R-:W-:Y:S01]  /*8bc0*/  FADD R11, R13, R13 ;  /* 0x0000000d0d0b7221 */ /* 0x000fe20000000000 */
[----:B------:R-:W0:Y:S03]  /*8bd0*/  MUFU.RCP R10, R10 ;  /* 0x0000000a000a7308 */ /* 0x000e260000001000 */
        /* <DEDUP_REMOVED lines=35> */
[----:B-1----:R-:W-:Y:S02]  /*8e10*/  LEA R11, R11, -R10, 0x17 ;  /* 0x8000000a0b0b7211 */ /* 0x002fe400078eb8ff */
[----:B------:R-:W-:Y:S01]  /*8e20*/  FSEL R8, RZ, +INF , !P2 ;  /* 0x7f800000ff087808 */ /* 0x000fe20005000000 */
[----:B------:R-:W-:-:S04]  /*8e30*/  FFMA R12, R9, R12, 0.0096188392490148544312 ;  /* 0x3c1d9856090c7423 */ /* 0x000fc8000000000c */
[----:B------:R-:W-:-:S04]  /*8e40*/  FFMA R12, R9, R12, 0.055503588169813156128 ;  /* 0x3d6357bb090c7423 */ /* 0x000fc8000000000c */
[----:B------:R-:W-:-:S04]  /*8e50*/  FFMA R12, R9, R12, 0.24022644758224487305 ;  /* 0x3e75fdec090c7423 */ /* 0x000fc8000000000c */
[----:B------:R-:W-:Y:S01]  /*8e60*/  FFMA R14, R9, R12, 0.69314718246459960938 ;  /* 0x3f317218090e7423 */ /* 0x000fe2000000000c */
[----:B------:R-:W-:-:S03]  /*8e70*/  IADD3 R12, PT, PT, R10, 0x7f000000, RZ ;  /* 0x7f0000000a0c7810 */ /* 0x000fc60007ffe0ff */
[----:B------:R-:W-:-:S04]  /*8e80*/  FFMA R9, R9, R14, 1 ;  /* 0x3f80000009097423 */ /* 0x000fc8000000000e */
[----:B------:R-:W-:Y:S01]  /*8e90*/  FMUL R12, R12, R9 ;  /* 0x000000090c0c7220 */ /* 0x000fe20000400000 */
[----:B------:R-:W-:-:S03]  /*8ea0*/  @!P0 FADD R9, R6, R6 ;  /* 0x0000000606098221 */ /* 0x000fc60000000000 */
[----:B------:R-:W-:Y:S02]  /*8eb0*/  @!P3 FMUL R8, R11, R12 ;  /* 0x0000000c0b08b220 */ /* 0x000fe40000400000 */
[----:B------:R-:W-:-:S07]  /*8ec0*/  @!P0 LOP3.LUT R8, R9, 0x7fffffff, RZ, 0xc0, !PT ;  /* 0x7fffffff09088812 */ /* 0x000fce00078ec0ff */
.L_x_93:
        /* <DEDUP_REMOVED lines=52> */
.L_x_94:
[----:B------:R-:W-:-:S06]  /*9210*/  DSETP.GTU.AND P0, PT, R4, +INF , PT ;  /* 0x7ff000000400742a */ /* 0x000fcc0003f0c000 */
[----:B------:R-:W-:Y:S02]  /*9220*/  FSEL R6, R4, RZ, P0 ;  /* 0x000000ff04067208 */ /* 0x000fe40000000000 */
[----:B------:R-:W-:-:S07]  /*9230*/  FSEL R7, R5, +QNAN , P0 ;  /* 0x7ff0000005077808 */ /* 0x000fce0000000000 */
.L_x_95:
[----:B------:R-:W-:-:S06]  /*9240*/  DADD R12, R6, R6 ;  /* 0x00000000060c7229 */ /* 0x000fcc0000000006 */
[----:B------:R-:W0:Y:S04]  /*9250*/  MUFU.RCP64H R5, R13 ;  /* 0x0000000d00057308 */ /* 0x000e280000001800 */
[----:B------:R-:W-:-:S05]  /*9260*/  VIADD R4, R13, 0x300402 ;  /* 0x003004020d047836 */ /* 0x000fca0000000000 */
[----:B------:R-:W-:Y:S01]  /*9270*/  FSETP.GEU.AND P0, PT, |R4|, 5.8789094863358348022e-39, PT ;  /* 0x004004020400780b */ /* 0x000fe20003f0e200 */
        /* <DEDUP_REMOVED lines=10> */
.L_x_96:
[----:B------:R-:W0:Y:S01]  /*9320*/  LDCU UR10, c[0x3][0xc] ;  /* 0x00c00180ff0a77ac */ /* 0x000e220008000800 */
[----:B------:R-:W1:Y:S01]  /*9330*/  LDC.64 R4, c[0x3][0x8] ;  /* 0x00c00200ff047b82 */ /* 0x000e620000000a00 */
[----:B------:R-:W2:Y:S01]  /*9340*/  F2F.F64.F32 R8, R8 ;  /* 0x0000000800087310 */ /* 0x000ea20000201800 */
[----:B------:R-:W-:Y:S01]  /*9350*/  MOV R10, 0x1 ;  /* 0x00000001000a7802 */ /* 0x000fe20000000f00 */
[----:B------:R-:W3:Y:S01]  /*9360*/  LDCU.64 UR4, c[0x3][0x18] ;  /* 0x00c00300ff0477ac */ /* 0x000ee20008000a00 */
[----:B------:R-:W4:Y:S01]  /*9370*/  LDCU.64 UR6, c[0x3][0x28] ;  /* 0x00c00500ff0677ac */ /* 0x000f220008000a00 */
[----:B--2---:R-:W-:-:S04]  /*9380*/  DADD R6, R8, R6 ;  /* 0x0000000008067229 */ /* 0x004fc80000000006 */
[----:B0-----:R-:W1:Y:S04]  /*9390*/  MUFU.RCP64H R11, UR10 ;  /* 0x0000000a000b7d08 */ /* 0x001e680008001800 */
[----:B---3-5:R-:W-:-:S08]  /*93a0*/  DFMA R6, -R20, UR4, R6 ;  /* 0x0000000414067c2b */ /* 0x028fd00008000106 */
        /* <DEDUP_REMOVED lines=20> */
.L_x_97:
[----:B------:R-:W0:Y:S01]  /*94f0*/  LDC.64 R8, c[0x0][0x3b0] ;  /* 0x0000ec00ff087b82 */ /* 0x000e220000000a00 */
[----:B------:R-:W1:Y:S07]  /*9500*/  LDCU.64 UR4, c[0x3][0x38] ;  /* 0x00c00700ff0477ac */ /* 0x000e6e0008000a00 */
[----:B------:R-:W2:Y:S01]  /*9510*/  LDC.64 R6, c[0x0][0x3a8] ;  /* 0x0000ea00ff067b82 */ /* 0x000ea20000000a00 */
[----:B0-----:R-:W-:-:S06]  /*9520*/  IMAD.WIDE R8, R0, 0x8, R8 ;  /* 0x0000000800087825 */ /* 0x001fcc00078e0208 */
[----:B------:R-:W3:Y:S01]  /*9530*/  LDG.E.64 R8, desc[UR8][R8.64] ;  /* 0x0000000808087981 */ /* 0x000ee2000c1e1b00 */
[----:B------:R-:W-:Y:S01]  /*9540*/  DADD R22, R22, R4 ;  /* 0x0000000016167229 */ /* 0x000fe20000000004 */
[----:B------:R-:W-:Y:S01]  /*9550*/  BSSY.RECONVERGENT B0, `(.L_x_98) ;  /* 0x0000069000007945 */ /* 0x000fe20003800200 */
        /* <DEDUP_REMOVED lines=8> */
[----:B------:R-:W-:Y:S01]  /*95e0*/  DMUL R20, R12, R10 ;  /* 0x0000000a0c147228 */ /* 0x000fe20000000000 */
[----:B------:R-:W-:-:S06]  /*95f0*/  MOV R4, R6 ;  /* 0x0000000600047202 */ /* 0x000fcc0000000f00 */
        /* <DEDUP_REMOVED lines=59> */
.L_x_99:
        /* <DEDUP_REMOVED lines=35> */
.L_x_100:
[----:B------:R-:W-:Y:S05]  /*9be0*/  BSYNC.RECONVERGENT B0 ;  /* 0x0000000000007941 */ /* 0x000fea0003800200 */
.L_x_98:
[----:B------:R-:W0:Y:S01]  /*9bf0*/  F2F.F32.F64 R10, R8 ;  /* 0x00000008000a7310 */ /* 0x000e220000301000 */
[----:B------:R-:W-:Y:S01]  /*9c00*/  BSSY.RECONVERGENT B0, `(.L_x_101) ;  /* 0x0000045000007945 */ /* 0x000fe20003800200 */
[----:B------:R-:W-:Y:S01]  /*9c10*/  IMAD.MOV.U32 R11, RZ, RZ, 0x3f800000 ;  /* 0x3f800000ff0b7424 */ /* 0x000fe200078e00ff */
        /* <DEDUP_REMOVED lines=67> */
.L_x_102:
[----:B------:R-:W-:Y:S05]  /*a050*/  BSYNC.RECONVERGENT B0 ;  /* 0x0000000000007941 */ /* 0x000fea0003800200 */
.L_x_101:
        /* <DEDUP_REMOVED lines=57> */
.L_x_104:
[----:B------:R-:W-:-:S06]  /*a3f0*/  DSETP.GTU.AND P0, PT, R6, +INF , PT ;  /* 0x7ff000000600742a */ /* 0x000fcc0003f0c000 */
[----:B------:R-:W-:Y:S02]  /*a400*/  FSEL R6, R6, RZ, P0 ;  /* 0x000000ff06067208 */ /* 0x000fe40000000000 */
[----:B------:R-:W-:-:S07]  /*a410*/  FSEL R7, R7, +QNAN , P0 ;  /* 0x7ff0000007077808 */ /* 0x000fce0000000000 */
.L_x_105:
[----:B------:R-:W-:Y:S05]  /*a420*/  BSYNC.RECONVERGENT B0 ;  /* 0x0000000000007941 */ /* 0x000fea0003800200 */
.L_x_103:
[----:B------:R-:W-:Y:S01]  /*a430*/  DADD R12, R6, R6 ;  /* 0x00000000060c7229 */ /* 0x000fe20000000006 */
[----:B------:R-:W-:Y:S01]  /*a440*/  IMAD.MOV.U32 R4, RZ, RZ, 0x1 ;  /* 0x00000001ff047424 */ /* 0x000fe200078e00ff */
[----:B------:R-:W-:Y:S01]  /*a450*/  FSETP.GEU.AND P1, PT, |R15|, 6.5827683646048100446e-37, PT ;  /* 0x036000000f00780b */ /* 0x000fe20003f2e200 */
[----:B------:R-:W-:Y:S03]  /*a460*/  BSSY.RECONVERGENT B0, `(.L_x_106) ;  /* 0x0000010000007945 */ /* 0x000fe60003800200 */
        /* <DEDUP_REMOVED lines=15> */
.L_x_107:
[----:B------:R-:W-:Y:S05]  /*a560*/  BSYNC.RECONVERGENT B0 ;  /* 0x0000000000007941 */ /* 0x000fea0003800200 */
.L_x_106:
[----:B------:R-:W0:Y:S01]  /*a570*/  LDC.64 R4, c[0x0][0x398] ;  /* 0x0000e600ff047b82 */ /* 0x000e220000000a00 */
[----:B------:R-:W1:Y:S01]  /*a580*/  LDCU.64 UR4, c[0x3][0x38] ;  /* 0x00c00700ff0477ac */ /* 0x000e620008000a00 */
[----:B------:R-:W-:-:S08]  /*a590*/  DADD R20, R20, R6 ;  /* 0x0000000014147229 */ /* 0x000fd00000000006 */
[----:B-1----:R-:W-:Y:S01]  /*a5a0*/  DFMA R2, R20, UR4, R2 ;  /* 0x0000000414027c2b */ /* 0x002fe20008000002 */
[----:B0-----:R-:W-:-:S06]  /*a5b0*/  IMAD.WIDE R4, R0, 0x8, R4 ;  /* 0x0000000800047825 */ /* 0x001fcc00078e0204 */
[----:B------:R-:W-:Y:S01]  /*a5c0*/  STG.E.64 desc[UR8][R4.64], R2 ;  /* 0x0000000204007986 */ /* 0x000fe2000c101b08 */
[----:B------:R-:W-:Y:S05]  /*a5d0*/  EXIT ;  /* 0x000000000000794d */ /* 0x000fea0003800000 */
        .weak           $__internal_1_$__cuda_sm20_dblrcp_rn_slowpath_v3
        .type           $__internal_1_$__cuda_sm20_dblrcp_rn_slowpath_v3,@function
        .size           $__internal_1_$__cuda_sm20_dblrcp_rn_slowpath_v3,($__internal_2_$__cuda_sm20_div_rn_f64_full - $__internal_1_$__cuda_sm20_dblrcp_rn_slowpath_v3)
$__internal_1_$__cuda_sm20_dblrcp_rn_slowpath_v3:
[----:B------:R-:W-:Y:S02]  /*a5e0*/  MOV R6, R12 ;  /* 0x0000000c00067202 */ /* 0x000fe40000000f00 */
[----:B------:R-:W-:-:S06]  /*a5f0*/  MOV R7, R13 ;  /* 0x0000000d00077202 */ /* 0x000fcc0000000f00 */
[----:B------:R-:W-:-:S14]  /*a600*/  DSETP.GTU.AND P0, PT, |R6|, +INF , PT ;  /* 0x7ff000000600742a */ /* 0x000fdc0003f0c200 */
[----:B------:R-:W-:Y:S05]  /*a610*/  @P0 BRA `(.L_x_108) ;  /* 0x00000000007c0947 */ /* 0x000fea0003800000 */
[----:B------:R-:W-:-:S04]  /*a620*/  LOP3.LUT R9, R13, 0x7fffffff, RZ, 0xc0, !PT ;  /* 0x7fffffff0d097812 */ /* 0x000fc800078ec0ff */
[----:B------:R-:W-:-:S04]  /*a630*/  IADD3 R5, PT, PT, R9, -0x1, RZ ;  /* 0xffffffff09057810 */ /* 0x000fc80007ffe0ff */
[----:B------:R-:W-:-:S13]  /*a640*/  ISETP.GE.U32.AND P0, PT, R5, 0x7fefffff, PT ;  /* 0x7fefffff0500780c */ /* 0x000fda0003f06070 */
[----:B------:R-:W-:Y:S02]  /*a650*/  @P0 LOP3.LUT R13, R7, 0x7ff00000, RZ, 0x3c, !PT ;  /* 0x7ff00000070d0812 */ /* 0x000fe400078e3cff */
[----:B------:R-:W-:Y:S01]  /*a660*/  @P0 MOV R12, RZ ;  /* 0x000000ff000c0202 */ /* 0x000fe20000000f00 */
[----:B------:R-:W-:Y:S06]  /*a670*/  @P0 BRA `(.L_x_109) ;  /* 0x00000000006c0947 */ /* 0x000fec0003800000 */
[----:B------:R-:W-:-:S13]  /*a680*/  ISETP.GE.U32.AND P0, PT, R9, 0x1000001, PT ;  /* 0x010000010900780c */ /* 0x000fda0003f06070 */
[----:B------:R-:W-:Y:S05]  /*a690*/  @!P0 BRA `(.L_x_110) ;  /* 0x0000000000348947 */ /* 0x000fea0003800000 */
[----:B------:R-:W-:Y:S02]  /*a6a0*/  IADD3 R13, PT, PT, R7, -0x3fe00000, RZ ;  /* 0xc0200000070d7810 */ /* 0x000fe40007ffe0ff */
[----:B------:R-:W-:Y:S02]  /*a6b0*/  MOV R12, R6 ;  /* 0x00000006000c7202 */ /* 0x000fe40000000f00 */
[----:B------:R-:W0:Y:S04]  /*a6c0*/  MUFU.RCP64H R15, R13 ;  /* 0x0000000d000f7308 */ /* 0x000e280000001800 */
[----:B0-----:R-:W-:-:S08]  /*a6d0*/  DFMA R16, -R12, R14, 1 ;  /* 0x3ff000000c10742b */ /* 0x001fd0000000010e */
[----:B------:R-:W-:-:S08]  /*a6e0*/  DFMA R16, R16, R16, R16 ;  /* 0x000000101010722b */ /* 0x000fd00000000010 */
[----:B------:R-:W-:-:S08]  /*a6f0*/  DFMA R16, R14, R16, R14 ;  /* 0x000000100e10722b */ /* 0x000fd0000000000e */
[----:B------:R-:W-:-:S08]  /*a700*/  DFMA R14, -R12, R16, 1 ;  /* 0x3ff000000c0e742b */ /* 0x000fd00000000110 */
[----:B------:R-:W-:-:S08]  /*a710*/  DFMA R14, R16, R14, R16 ;  /* 0x0000000e100e722b */ /* 0x000fd00000000010 */
[----:B------:R-:W-:-:S08]  /*a720*/  DMUL R14, R14, 2.2250738585072013831e-308 ;  /* 0x001000000e0e7828 */ /* 0x000fd00000000000 */
[----:B------:R-:W-:-:S08]  /*a730*/  DFMA R6, -R6, R14, 1 ;  /* 0x3ff000000606742b */ /* 0x000fd0000000010e */
[----:B------:R-:W-:-:S08]  /*a740*/  DFMA R6, R6, R6, R6 ;  /* 0x000000060606722b */ /* 0x000fd00000000006 */
[----:B------:R-:W-:Y:S01]  /*a750*/  DFMA R12, R14, R6, R14 ;  /* 0x000000060e0c722b */ /* 0x000fe2000000000e */
[----:B------:R-:W-:Y:S10]  /*a760*/  BRA `(.L_x_109) ;  /* 0x0000000000307947 */ /* 0x000ff40003800000 */
.L_x_110:
[----:B------:R-:W-:Y:S01]  /*a770*/  DMUL R6, R6, 8.11296384146066816958e+31 ;  /* 0x4690000006067828 */ /* 0x000fe20000000000 */
[----:B------:R-:W-:-:S05]  /*a780*/  MOV R12, R14 ;  /* 0x0000000e000c7202 */ /* 0x000fca0000000f00 */
[----:B------:R-:W0:Y:S02]  /*a790*/  MUFU.RCP64H R13, R7 ;  /* 0x00000007000d7308 */ /* 0x000e240000001800 */
[----:B0-----:R-:W-:-:S08]  /*a7a0*/  DFMA R14, -R6, R12, 1 ;  /* 0x3ff00000060e742b */ /* 0x001fd0000000010c */
[----:B------:R-:W-:-:S08]  /*a7b0*/  DFMA R14, R14, R14, R14 ;  /* 0x0000000e0e0e722b */ /* 0x000fd0000000000e */
[----:B------:R-:W-:-:S08]  /*a7c0*/  DFMA R14, R12, R14, R12 ;  /* 0x0000000e0c0e722b */ /* 0x000fd0000000000c */
[----:B------:R-:W-:-:S08]  /*a7d0*/  DFMA R12, -R6, R14, 1 ;  /* 0x3ff00000060c742b */ /* 0x000fd0000000010e */
[----:B------:R-:W-:-:S08]  /*a7e0*/  DFMA R12, R14, R12, R14 ;  /* 0x0000000c0e0c722b */ /* 0x000fd0000000000e */
[----:B------:R-:W-:Y:S01]  /*a7f0*/  DMUL R12, R12, 8.11296384146066816958e+31 ;  /* 0x469000000c0c7828 */ /* 0x000fe20000000000 */
[----:B------:R-:W-:Y:S10]  /*a800*/  BRA `(.L_x_109) ;  /* 0x0000000000087947 */ /* 0x000ff40003800000 */
.L_x_108:
[----:B------:R-:W-:Y:S02]  /*a810*/  LOP3.LUT R13, R7, 0x80000, RZ, 0xfc, !PT ;  /* 0x00080000070d7812 */ /* 0x000fe400078efcff */
[----:B------:R-:W-:-:S07]  /*a820*/  MOV R12, R6 ;  /* 0x00000006000c7202 */ /* 0x000fce0000000f00 */
.L_x_109:
[----:B------:R-:W-:Y:S02]  /*a830*/  MOV R11, 0x0 ;  /* 0x00000000000b7802 */ /* 0x000fe40000000f00 */
[----:B------:R-:W-:Y:S02]  /*a840*/  MOV R6, R12 ;  /* 0x0000000c00067202 */ /* 0x000fe40000000f00 */
[----:B------:R-:W-:Y:S01]  /*a850*/  MOV R7, R13 ;  /* 0x0000000d00077202 */ /* 0x000fe20000000f00 */
[----:B------:R-:W-:Y:S06]  /*a860*/  RET.REL.NODEC R10 `(_Z10next_2_ordPdS_S_S_S_dS_i) ;  /* 0xffffff540ae47950 */ /* 0x000fec0003c3ffff */
        .weak           $__internal_2_$__cuda_sm20_div_rn_f64_full
        .type           $__internal_2_$__cuda_sm20_div_rn_f64_full,@function
        .size           $__internal_2_$__cuda_sm20_div_rn_f64_full,(.L_x_207 - $__internal_2_$__cuda_sm20_div_rn_f64_full)
$__internal_2_$__cuda_sm20_div_rn_f64_full:
[C---:B------:R-:W-:Y:S01]  /*a870*/  FSETP.GEU.AND P0, PT, |R13|.reuse, 1.469367938527859385e-39, PT ;  /* 0x001000000d00780b */ /* 0x040fe20003f0e200 */
[----:B------:R-:W-:Y:S01]  /*a880*/  IMAD.MOV.U32 R18, RZ, RZ, 0x1 ;  /* 0x00000001ff127424 */ /* 0x000fe200078e00ff */
[----:B------:R-:W-:Y:S01]  /*a890*/  LOP3.LUT R10, R13, 0x800fffff, RZ, 0xc0, !PT ;  /* 0x800fffff0d0a7812 */ /* 0x000fe200078ec0ff */
[----:B------:R-:W-:Y:S01]  /*a8a0*/  BSSY.RECONVERGENT B2, `(.L_x_111) ;  /* 0x0000059000027945 */ /* 0x000fe20003800200 */
[C---:B------:R-:W-:Y:S02]  /*a8b0*/  FSETP.GEU.AND P2, PT, |R15|.reuse, 1.469367938527859385e-39, PT ;  /* 0x001000000f00780b */ /* 0x040fe40003f4e200 */
[----:B------:R-:W-:Y:S02]  /*a8c0*/  LOP3.LUT R11, R10, 0x3ff00000, RZ, 0xfc, !PT ;  /* 0x3ff000000a0b7812 */ /* 0x000fe400078efcff */
[----:B------:R-:W-:Y:S02]  /*a8d0*/  MOV R10, R12 ;  /* 0x0000000c000a7202 */ /* 0x000fe40000000f00 */
[----:B------:R-:W-:-:S02]  /*a8e0*/  LOP3.LUT R5, R15, 0x7ff00000, RZ, 0xc0, !PT ;  /* 0x7ff000000f057812 */ /* 0x000fc400078ec0ff */
[----:B------:R-:W-:Y:S01]  /*a8f0*/  LOP3.LUT R8, R13, 0x7ff00000, RZ, 0xc0, !PT ;  /* 0x7ff000000d087812 */ /* 0x000fe200078ec0ff */
[----:B------:R-:W-:-:S03]  /*a900*/  @!P0 DMUL R10, R12, 8.98846567431157953865e+307 ;  /* 0x7fe000000c0a8828 */ /* 0x000fc60000000000 */
[----:B------:R-:W-:Y:S02]  /*a910*/  ISETP.GE.U32.AND P1, PT, R5, R8, PT ;  /* 0x000000080500720c */ /* 0x000fe40003f26070 */
[----:B------:R-:W-:Y:S01]  /*a920*/  @!P2 LOP3.LUT R6, R13, 0x7ff00000, RZ, 0xc0, !PT ;  /* 0x7ff000000d06a812 */ /* 0x000fe200078ec0ff */
[----:B------:R-:W0:Y:S01]  /*a930*/  MUFU.RCP64H R19, R11 ;  /* 0x0000000b00137308 */ /* 0x000e220000001800 */
[----:B------:R-:W-:Y:S02]  /*a940*/  @!P2 MOV R26, RZ ;  /* 0x000000ff001aa202 */ /* 0x000fe40000000f00 */
[----:B------:R-:W-:Y:S02]  /*a950*/  @!P2 ISETP.GE.U32.AND P3, PT, R5, R6, PT ;  /* 0x000000060500a20c */ /* 0x000fe40003f66070 */
[----:B------:R-:W-:Y:S02]  /*a960*/  MOV R6, 0x1ca00000 ;  /* 0x1ca0000000067802 */ /* 0x000fe40000000f00 */
[----:B------:R-:W-:-:S02]  /*a970*/  @!P0 LOP3.LUT R8, R11, 0x7ff00000, RZ, 0xc0, !PT ;  /* 0x7ff000000b088812 */ /* 0x000fc400078ec0ff */
[----:B------:R-:W-:Y:S02]  /*a980*/  @!P2 SEL R7, R6, 0x63400000, !P3 ;  /* 0x634000000607a807 */ /* 0x000fe40005800000 */
[----:B------:R-:W-:Y:S02]  /*a990*/  IADD3 R24, PT, PT, R8, -0x1, RZ ;  /* 0xffffffff08187810 */ /* 0x000fe40007ffe0ff */
[----:B------:R-:W-:Y:S01]  /*a9a0*/  @!P2 LOP3.LUT R7, R7, 0x80000000, R15, 0xf8, !PT ;  /* 0x800000000707a812 */ /* 0x000fe200078ef80f */
[----:B0-----:R-:W-:-:S03]  /*a9b0*/  DFMA R16, R18, -R10, 1 ;  /* 0x3ff000001210742b */ /* 0x001fc6000000080a */
[----:B------:R-:W-:Y:S02]  /*a9c0*/  @!P2 LOP3.LUT R27, R7, 0x100000, RZ, 0xfc, !PT ;  /* 0x00100000071ba812 */ /* 0x000fe400078efcff */
[----:B------:R-:W-:-:S03]  /*a9d0*/  MOV R7, R5 ;  /* 0x0000000500077202 */ /* 0x000fc60000000f00 */
[----:B------:R-:W-:-:S08]  /*a9e0*/  DFMA R16, R16, R16, R16 ;  /* 0x000000101010722b */ /* 0x000fd00000000010 */
[----:B------:R-:W-:Y:S01]  /*a9f0*/  DFMA R18, R18, R16, R18 ;  /* 0x000000101212722b */ /* 0x000fe20000000012 */
[----:B------:R-:W-:Y:S02]  /*aa00*/  SEL R17, R6, 0x63400000, !P1 ;  /* 0x6340000006117807 */ /* 0x000fe40004800000 */
[----:B------:R-:W-:Y:S02]  /*aa10*/  MOV R16, R14 ;  /* 0x0000000e00107202 */ /* 0x000fe40000000f00 */
[----:B------:R-:W-:-:S03]  /*aa20*/  LOP3.LUT R17, R17, 0x800fffff, R15, 0xf8, !PT ;  /* 0x800fffff11117812 */ /* 0x000fc600078ef80f */
        /* <DEDUP_REMOVED lines=11> */
[----:B------:R-:W-:-:S04]  /*aae0*/  LOP3.LUT R8, R13, 0x7ff00000, RZ, 0xc0, !PT ;  /* 0x7ff000000d087812 */ /* 0x000fc800078ec0ff */
[CC--:B------:R-:W-:Y:S02]  /*aaf0*/  VIADDMNMX R7, R5.reuse, -R8.reuse, 0xb9600000, !PT ;  /* 0xb960000005077446 */ /* 0x0c0fe40007800908 */
[----:B------:R-:W-:Y:S02]  /*ab00*/  ISETP.GE.U32.AND P0, PT, R5, R8, PT ;  /* 0x000000080500720c */ /* 0x000fe40003f06070 */
[----:B------:R-:W-:Y:S02]  /*ab10*/  VIMNMX R7, PT, PT, R7, 0x46a00000, PT ;  /* 0x46a0000007077848 */ /* 0x000fe40003fe0100 */
[----:B------:R-:W-:Y:S02]  /*ab20*/  SEL R6, R6, 0x63400000, !P0 ;  /* 0x6340000006067807 */ /* 0x000fe40004000000 */
[----:B------:R-:W-:Y:S02]  /*ab30*/  MOV R8, RZ ;  /* 0x000000ff00087202 */ /* 0x000fe40000000f00 */
[----:B------:R-:W-:-:S04]  /*ab40*/  IADD3 R6, PT, PT, -R6, R7, RZ ;  /* 0x0000000706067210 */ /* 0x000fc80007ffe1ff */
[----:B------:R-:W-:-:S06]  /*ab50*/  IADD3 R9, PT, PT, R6, 0x7fe00000, RZ ;  /* 0x7fe0000006097810 */ /* 0x000fcc0007ffe0ff */
[----:B------:R-:W-:-:S10]  /*ab60*/  DMUL R26, R18, R8 ;  /* 0x00000008121a7228 */ /* 0x000fd40000000000 */
[----:B------:R-:W-:-:S13]  /*ab70*/  FSETP.GTU.AND P0, PT, |R27|, 1.469367938527859385e-39, PT ;  /* 0x001000001b00780b */ /* 0x000fda0003f0c200 */
[----:B------:R-:W-:Y:S05]  /*ab80*/  @P0 BRA `(.L_x_113) ;  /* 0x0000000000a80947 */ /* 0x000fea0003800000 */
[----:B------:R-:W-:-:S06]  /*ab90*/  DFMA R10, R18, -R10, R16 ;  /* 0x8000000a120a722b */ /* 0x000fcc0000000010 */
[----:B------:R-:W-:-:S04]  /*aba0*/  MOV R10, RZ ;  /* 0x000000ff000a7202 */ /* 0x000fc80000000f00 */
[C---:B------:R-:W-:Y:S02]  /*abb0*/  FSETP.NEU.AND P0, PT, R11.reuse, RZ, PT ;  /* 0x000000ff0b00720b */ /* 0x040fe40003f0d000 */
[----:B------:R-:W-:-:S04]  /*abc0*/  LOP3.LUT R12, R11, 0x80000000, R13, 0x48, !PT ;  /* 0x800000000b0c7812 */ /* 0x000fc800078e480d */
[----:B------:R-:W-:-:S07]  /*abd0*/  LOP3.LUT R11, R12, R9, RZ, 0xfc, !PT ;  /* 0x000000090c0b7212 */ /* 0x000fce00078efcff */
[----:B------:R-:W-:Y:S05]  /*abe0*/  @!P0 BRA `(.L_x_113) ;  /* 0x0000000000908947 */ /* 0x000fea0003800000 */
[C---:B------:R-:W-:Y:S02]  /*abf0*/  IADD3 R9, PT, PT, -R6.reuse, RZ, RZ ;  /* 0x000000ff06097210 */ /* 0x040fe40007ffe1ff */
[----:B------:R-:W-:Y:S02]  /*ac00*/  MOV R8, RZ ;  /* 0x000000ff00087202 */ /* 0x000fe40000000f00 */
[----:B------:R-:W-:-:S04]  /*ac10*/  IADD3 R6, PT, PT, -R6, -0x43300000, RZ ;  /* 0xbcd0000006067810 */ /* 0x000fc80007ffe1ff */
[----:B------:R-:W-:Y:S02]  /*ac20*/  DFMA R8, R26, -R8, R18 ;  /* 0x800000081a08722b */ /* 0x000fe40000000012 */
[----:B------:R-:W-:-:S08]  /*ac30*/  DMUL.RP R18, R18, R10 ;  /* 0x0000000a12127228 */ /* 0x000fd00000008000 */
[----:B------:R-:W-:Y:S02]  /*ac40*/  FSETP.NEU.AND P0, PT, |R9|, R6, PT ;  /* 0x000000060900720b */ /* 0x000fe40003f0d200 */
[----:B------:R-:W-:Y:S02]  /*ac50*/  LOP3.LUT R12, R19, R12, RZ, 0x3c, !PT ;  /* 0x0000000c130c7212 */ /* 0x000fe400078e3cff */
[----:B------:R-:W-:Y:S02]  /*ac60*/  FSEL R6, R18, R26, !P0 ;  /* 0x0000001a12067208 */ /* 0x000fe40004000000 */
[----:B------:R-:W-:Y:S02]  /*ac70*/  FSEL R7, R12, R27, !P0 ;  /* 0x0000001b0c077208 */ /* 0x000fe40004000000 */
[----:B------:R-:W-:-:S03]  /*ac80*/  MOV R26, R6 ;  /* 0x00000006001a7202 */ /* 0x000fc60000000f00 */
[----:B------:R-:W-:Y:S01]  /*ac90*/  IMAD.MOV.U32 R27, RZ, RZ, R7 ;  /* 0x000000ffff1b7224 */ /* 0x000fe200078e0007 */
[----:B------:R-:W-:Y:S06]  /*aca0*/  BRA `(.L_x_113) ;  /* 0x0000000000607947 */ /* 0x000fec0003800000 */
.L_x_112:
[----:B------:R-:W-:-:S14]  /*acb0*/  DSETP.NAN.AND P0, PT, R14, R14, PT ;  /* 0x0000000e0e00722a */ /* 0x000fdc0003f08000 */
[----:B------:R-:W-:Y:S05]  /*acc0*/  @P0 BRA `(.L_x_114) ;  /* 0x00000000004c0947 */ /* 0x000fea0003800000 */
[----:B------:R-:W-:-:S14]  /*acd0*/  DSETP.NAN.AND P0, PT, R12, R12, PT ;  /* 0x0000000c0c00722a */ /* 0x000fdc0003f08000 */
[----:B------:R-:W-:Y:S05]  /*ace0*/  @P0 BRA `(.L_x_115) ;  /* 0x0000000000340947 */ /* 0x000fea0003800000 */
[----:B------:R-:W-:Y:S02]  /*acf0*/  ISETP.NE.AND P0, PT, R7, R8, PT ;  /* 0x000000080700720c */ /* 0x000fe40003f05270 */
[----:B------:R-:W-:Y:S02]  /*ad00*/  MOV R26, 0x0 ;  /* 0x00000000001a7802 */ /* 0x000fe40000000f00 */
[----:B------:R-:W-:-:S09]  /*ad10*/  MOV R27, 0xfff80000 ;  /* 0xfff80000001b7802 */ /* 0x000fd20000000f00 */
[----:B------:R-:W-:Y:S05]  /*ad20*/  @!P0 BRA `(.L_x_113) ;  /* 0x0000000000408947 */ /* 0x000fea0003800000 */
[----:B------:R-:W-:Y:S02]  /*ad30*/  ISETP.NE.AND P0, PT, R7, 0x7ff00000, PT ;  /* 0x7ff000000700780c */ /* 0x000fe40003f05270 */
[----:B------:R-:W-:Y:S02]  /*ad40*/  LOP3.LUT R13, R15, 0x80000000, R13, 0x48, !PT ;  /* 0x800000000f0d7812 */ /* 0x000fe400078e480d */
[----:B------:R-:W-:-:S13]  /*ad50*/  ISETP.EQ.OR P0, PT, R8, RZ, !P0 ;  /* 0x000000ff0800720c */ /* 0x000fda0004702670 */
[----:B------:R-:W-:Y:S02]  /*ad60*/  @P0 LOP3.LUT R5, R13, 0x7ff00000, RZ, 0xfc, !PT ;  /* 0x7ff000000d050812 */ /* 0x000fe400078efcff */
[----:B------:R-:W-:Y:S02]  /*ad70*/  @!P0 MOV R26, RZ ;  /* 0x000000ff001a8202 */ /* 0x000fe40000000f00 */
[----:B------:R-:W-:Y:S02]  /*ad80*/  @!P0 MOV R27, R13 ;  /* 0x0000000d001b8202 */ /* 0x000fe40000000f00 */
[----:B------:R-:W-:Y:S02]  /*ad90*/  @P0 MOV R26, RZ ;  /* 0x000000ff001a0202 */ /* 0x000fe40000000f00 */
[----:B------:R-:W-:Y:S01]  /*ada0*/  @P0 MOV R27, R5 ;  /* 0x00000005001b0202 */ /* 0x000fe20000000f00 */
[----:B------:R-:W-:Y:S06]  /*adb0*/  BRA `(.L_x_113) ;  /* 0x00000000001c7947 */ /* 0x000fec0003800000 */
.L_x_115:
[----:B------:R-:W-:Y:S02]  /*adc0*/  LOP3.LUT R5, R13, 0x80000, RZ, 0xfc, !PT ;  /* 0x000800000d057812 */ /* 0x000fe400078efcff */
[----:B------:R-:W-:Y:S02]  /*add0*/  MOV R26, R12 ;  /* 0x0000000c001a7202 */ /* 0x000fe40000000f00 */
[----:B------:R-:W-:Y:S01]  /*ade0*/  MOV R27, R5 ;  /* 0x00000005001b7202 */ /* 0x000fe20000000f00 */
[----:B------:R-:W-:Y:S06]  /*adf0*/  BRA `(.L_x_113) ;  /* 0x00000000000c7947 */ /* 0x000fec0003800000 */
.L_x_114:
[----:B------:R-:W-:Y:S02]  /*ae00*/  LOP3.LUT R5, R15, 0x80000, RZ, 0xfc, !PT ;  /* 0x000800000f057812 */ /* 0x000fe400078efcff */
[----:B------:R-:W-:Y:S02]  /*ae10*/  MOV R26, R14 ;  /* 0x0000000e001a7202 */ /* 0x000fe40000000f00 */
[----:B------:R-:W-:-:S07]  /*ae20*/  MOV R27, R5 ;  /* 0x00000005001b7202 */ /* 0x000fce0000000f00 */
.L_x_113:
[----:B------:R-:W-:Y:S05]  /*ae30*/  BSYNC.RECONVERGENT B2 ;  /* 0x0000000000027941 */ /* 0x000fea0003800200 */
.L_x_111:
[----:B------:R-:W-:Y:S01]  /*ae40*/  HFMA2 R9, -RZ, RZ, 0, 0 ;  /* 0x00000000ff097431 */ /* 0x000fe200000001ff */
[----:B------:R-:W-:Y:S02]  /*ae50*/  MOV R8, R4 ;  /* 0x0000000400087202 */ /* 0x000fe40000000f00 */
[----:B------:R-:W-:Y:S02]  /*ae60*/  MOV R6, R26 ;  /* 0x0000001a00067202 */ /* 0x000fe40000000f00 */
[----:B------:R-:W-:Y:S01]  /*ae70*/  MOV R5, R27 ;  /* 0x0000001b00057202 */ /* 0x000fe20000000f00 */
[----:B------:R-:W-:Y:S06]  /*ae80*/  RET.REL.NODEC R8 `(_Z10next_2_ordPdS_S_S_S_dS_i) ;  /* 0xffffff50085c7950 */ /* 0x000fec0003c3ffff */
.L_x_116:
        /* <DEDUP_REMOVED lines=15> */
.L_x_207:


//--------------------- .text._Z15method_progonkiPdS_S_S_S_i --------------------------
	.section	.text._Z15method_progonkiPdS_S_S_S_i,"ax",@progbits
	.align	128
        .global         _Z15method_progonkiPdS_S_S_S_i
        .type           _Z15method_progonkiPdS_S_S_S_i,@function
        .size           _Z15method_progonkiPdS_S_S_S_i,(.L_x_208 - _Z15method_progonkiPdS_S_S_S_i)
        .other          _Z15method_progonkiPdS_S_S_S_i,@"STO_CUDA_ENTRY STV_DEFAULT"
_Z15method_progonkiPdS_S_S_S_i:
.text._Z15method_progonkiPdS_S_S_S_i:
[----:B------:R-:W0:Y:S01]  /*0000*/  LDC R1, c[0x0][0x37c] ;  /* 0x0000df00ff017b82 */ /* 0x000e220000000800 */
[----:B------:R-:W1:Y:S01]  /*0010*/  LDCU UR36, c[0x0][0x3a8] ;  /* 0x00007500ff2477ac */ /* 0x000e620008000800 */
[----:B------:R-:W-:-:S06]  /*0020*/  MOV R2, 0x0 ;  /* 0x0000000000027802 */ /* 0x000fcc0000000f00 */
[----:B------:R2:W3:Y:S01]  /*0030*/  LDC.64 R6, c[0x4][R2] ;  /* 0x0100000002067b82 */ /* 0x0004e20000000a00 */
[----:B-1----:R-:W-:-:S06]  /*0040*/  UIMAD.WIDE UR36, UR36, 0x8, URZ ;  /* 0x00000008242478a5 */ /* 0x002fcc000f8e02ff */
[----:B------:R-:W-:Y:S02]  /*0050*/  IMAD.U32 R9, RZ, RZ, UR37 ;  /* 0x00000025ff097e24 */ /* 0x000fe4000f8e00ff */
[----:B------:R-:W-:Y:S02]  /*0060*/  IMAD.U32 R5, RZ, RZ, UR37 ;  /* 0x00000025ff057e24 */ /* 0x000fe4000f8e00ff */
[----:B------:R-:W-:Y:S02]  /*0070*/  IMAD.U32 R4, RZ, RZ, UR36 ;  /* 0x00000024ff047e24 */ /* 0x000fe4000f8e00ff */
[----:B------:R-:W-:Y:S02]  /*0080*/  IMAD.U32 R8, RZ, RZ, UR36 ;  /* 0x00000024ff087e24 */ /* 0x000fe4000f8e00ff */
[----:B--2---:R-:W-:-:S07]  /*0090*/  IMAD.MOV.U32 R5, RZ, RZ, R9 ;  /* 0x000000ffff057224 */ /* 0x004fce00078e0009 */
[----:B------:R-:W-:-:S07]  /*00a0*/  LEPC R20, `(.L_x_117) ;  /* 0x000000001014794e */ /* 0x000fce0000000000 */
[----:B0--3--:R-:W-:Y:S05]  /*00b0*/  CALL.ABS.NOINC R6 ;  /* 0x0000000006007343 */ /* 0x009fea0003c00000 */
.L_x_117:
[----:B------:R-:W0:Y:S01]  /*00c0*/  LDC.64 R2, c[0x4][R2] ;  /* 0x0100000002027b82 */ /* 0x000e220000000a00 */
[----:B------:R-:W-:Y:S02]  /*00d0*/  IMAD.U32 R6, RZ, RZ, UR36 ;  /* 0x00000024ff067e24 */ /* 0x000fe4000f8e00ff */
[----:B------:R-:W-:Y:S02]  /*00e0*/  IMAD.U32 R9, RZ, RZ, UR37 ;  /* 0x00000025ff097e24 */ /* 0x000fe4000f8e00ff */
[----:B------:R-:W-:Y:S02]  /*00f0*/  IMAD.MOV.U32 R16, RZ, RZ, R4 ;  /* 0x000000ffff107224 */ /* 0x000fe400078e0004 */
[----:B------:R-:W-:Y:S01]  /*0100*/  IMAD.MOV.U32 R17, RZ, RZ, R5 ;  /* 0x000000ffff117224 */ /* 0x000fe200078e0005 */
[----:B------:R-:W1:Y:S01]  /*0110*/  LDC.64 R18, c[0x0][0x358] ;  /* 0x0000d600ff127b82 */ /* 0x000e620000000a00 */
[----:B------:R-:W-:Y:S02]  /*0120*/  IMAD.U32 R7, RZ, RZ, UR37 ;  /* 0x00000025ff077e24 */ /* 0x000fe4000f8e00ff */
[----:B------:R-:W-:-:S02]  /*0130*/  IMAD.U32 R8, RZ, RZ, UR36 ;  /* 0x00000024ff087e24 */ /* 0x000fc4000f8e00ff */
[----:B------:R-:W-:Y:S02]  /*0140*/  IMAD.MOV.U32 R4, RZ, RZ, R6 ;  /* 0x000000ffff047224 */ /* 0x000fe400078e0006 */
[----:B------:R-:W-:-:S07]  /*0150*/  IMAD.MOV.U32 R5, RZ, RZ, R9 ;  /* 0x000000ffff057224 */ /* 0x000fce00078e0009 */
[----:B------:R-:W-:-:S07]  /*0160*/  LEPC R20, `(.L_x_118) ;  /* 0x000000001014794e */ /* 0x000fce0000000000 */
[----:B01----:R-:W-:Y:S05]  /*0170*/  CALL.ABS.NOINC R2 ;  /* 0x0000000002007343 */ /* 0x003fea0003c00000 */
.L_x_118:
[----:B------:R-:W0:Y:S01]  /*0180*/  LDC.64 R2, c[0x0][0x388] ;  /* 0x0000e200ff027b82 */ /* 0x000e220000000a00 */
[----:B------:R-:W-:Y:S02]  /*0190*/  R2UR UR4, R18 ;  /* 0x00000000120472ca */ /* 0x000fe400000e0000 */
[----:B------:R-:W-:-:S13]  /*01a0*/  R2UR UR5, R19 ;  /* 0x00000000130572ca */ /* 0x000fda00000e0000 */
[----:B0-----:R-:W2:Y:S01]  /*01b0*/  LDG.E.64 R8, desc[UR4][R2.64] ;  /* 0x0000000402087981 */ /* 0x001ea2000c1e1b00 */
[----:B------:R-:W0:Y:S03]  /*01c0*/  LDC.64 R6, c[0x0][0x390] ;  /* 0x0000e400ff067b82 */ /* 0x000e260000000a00 */
[----:B0-----:R-:W3:Y:S01]  /*01d0*/  LDG.E.64 R6, desc[UR4][R6.64] ;  /* 0x0000000406067981 */ /* 0x001ee2000c1e1b00 */
[----:B------:R-:W-:Y:S01]  /*01e0*/  IMAD.MOV.U32 R10, RZ, RZ, 0x1 ;  /* 0x00000001ff0a7424 */ /* 0x000fe200078e00ff */
[----:B--2---:R-:W0:Y:S05]  /*01f0*/  MUFU.RCP64H R11, R9 ;  /* 0x00000009000b7308 */ /* 0x004e2a0000001800 */
[----:B0-----:R-:W-:-:S08]  /*0200*/  DFMA R12, -R8, R10, 1 ;  /* 0x3ff00000080c742b */ /* 0x001fd0000000010a */
[----:B------:R-:W-:Y:S02]  /*0210*/  DFMA R12, R12, R12, R12 ;  /* 0x0000000c0c0c722b */ /* 0x000fe4000000000c */
[----:B---3--:R-:W-:-:S06]  /*0220*/  DADD R30, -RZ, -R6 ;  /* 0x00000000ff1e7229 */ /* 0x008fcc0000000906 */
[----:B------:R-:W-:-:S04]  /*0230*/  DFMA R12, R10, R12, R10 ;  /* 0x0000000c0a0c722b */ /* 0x000fc8000000000a */
[----:B------:R-:W-:-:S04]  /*0240*/  FSETP.GEU.AND P1, PT, |R31|, 6.5827683646048100446e-37, PT ;  /* 0x036000001f00780b */ /* 0x000fc80003f2e200 */
[----:B------:R-:W-:-:S08]  /*0250*/  DFMA R10, -R8, R12, 1 ;  /* 0x3ff00000080a742b */ /* 0x000fd0000000010c */
[----:B------:R-:W-:-:S08]  /*0260*/  DFMA R10, R12, R10, R12 ;  /* 0x0000000a0c0a722b */ /* 0x000fd0000000000c */
[----:B------:R-:W-:-:S08]  /*0270*/  DMUL R2, R6, -R10 ;  /* 0x8000000a06027228 */ /* 0x000fd00000000000 */
[----:B------:R-:W-:-:S08]  /*0280*/  DFMA R12, -R8, R2, -R6 ;  /* 0x00000002080c722b */ /* 0x000fd00000000906 */
[----:B------:R-:W-:-:S10]  /*0290*/  DFMA R2, R10, R12, R2 ;  /* 0x0000000c0a02722b */ /* 0x000fd40000000002 */
[----:B------:R-:W-:-:S05]  /*02a0*/  FFMA R0, RZ, R9, R3 ;  /* 0x00000009ff007223 */ /* 0x000fca0000000003 */
[----:B------:R-:W-:-:S13]  /*02b0*/  FSETP.GT.AND P0, PT, |R0|, 1.469367938527859385e-39, PT ;  /* 0x001000000000780b */ /* 0x000fda0003f04200 */
[----:B------:R-:W-:Y:S05]  /*02c0*/  @P0 BRA P1, `(.L_x_119) ;  /* 0x0000000000140947 */ /* 0x000fea0000800000 */
[----:B------:R-:W-:Y:S01]  /*02d0*/  IMAD.MOV.U32 R2, RZ, RZ, R8 ;  /* 0x000000ffff027224 */ /* 0x000fe200078e0008 */
[----:B------:R-:W-:-:S07]  /*02e0*/  MOV R34, 0x300 ;  /* 0x0000030000227802 */ /* 0x000fce0000000f00 */
[----:B------:R-:W-:Y:S05]  /*02f0*/  CALL.REL.NOINC `($__internal_3_$__cuda_sm20_div_rn_f64_full) ;  /* 0x0000006400287944 */ /* 0x000fea0003c00000 */
[----:B------:R-:W-:Y:S02]  /*0300*/  IMAD.MOV.U32 R2, RZ, RZ, R38 ;  /* 0x000000ffff027224 */ /* 0x000fe400078e0026 */
[----:B------:R-:W-:-:S07]  /*0310*/  IMAD.MOV.U32 R3, RZ, RZ, R39 ;  /* 0x000000ffff037224 */ /* 0x000fce00078e0027 */
.L_x_119:
[----:B------:R-:W0:Y:S01]  /*0320*/  LDC.64 R8, c[0x0][0x388] ;  /* 0x0000e200ff087b82 */ /* 0x000e220000000a00 */
[C---:B------:R-:W-:Y:S02]  /*0330*/  R2UR UR4, R18.reuse ;  /* 0x00000000120472ca */ /* 0x040fe400000e0000 */
[C---:B------:R-:W-:Y:S02]  /*0340*/  R2UR UR5, R19.reuse ;  /* 0x00000000130572ca */ /* 0x040fe400000e0000 */
[----:B------:R-:W-:Y:S02]  /*0350*/  R2UR UR6, R18 ;  /* 0x00000000120672ca */ /* 0x000fe400000e0000 */
[----:B------:R-:W-:-:S09]  /*0360*/  R2UR UR7, R19 ;  /* 0x00000000130772ca */ /* 0x000fd200000e0000 */
[----:B------:R1:W-:Y:S04]  /*0370*/  ST.E.64 desc[UR4][R16.64], R2 ;  /* 0x0000000210007985 */ /* 0x0003e8000c101b04 */
[----:B0-----:R-:W2:Y:S01]  /*0380*/  LDG.E.64 R8, desc[UR6][R8.64] ;  /* 0x0000000608087981 */ /* 0x001ea2000c1e1b00 */
[----:B------:R-:W0:Y:S03]  /*0390*/  LDC.64 R6, c[0x0][0x398] ;  /* 0x0000e600ff067b82 */ /* 0x000e260000000a00 */
[----:B0-----:R-:W3:Y:S01]  /*03a0*/  LDG.E.64 R30, desc[UR4][R6.64] ;  /* 0x00000004061e7981 */ /* 0x001ee2000c1e1b00 */
[----:B------:R-:W-:Y:S01]  /*03b0*/  IMAD.MOV.U32 R10, RZ, RZ, 0x1 ;  /* 0x00000001ff0a7424 */ /* 0x000fe200078e00ff */
[----:B--2---:R-:W0:Y:S05]  /*03c0*/  MUFU.RCP64H R11, R9 ;  /* 0x00000009000b7308 */ /* 0x004e2a0000001800 */
[----:B0-----:R-:W-:-:S08]  /*03d0*/  DFMA R12, -R8, R10, 1 ;  /* 0x3ff00000080c742b */ /* 0x001fd0000000010a */
[----:B------:R-:W-:Y:S01]  /*03e0*/  DFMA R12, R12, R12, R12 ;  /* 0x0000000c0c0c722b */ /* 0x000fe2000000000c */
[----:B---3--:R-:W-:-:S07]  /*03f0*/  FSETP.GEU.AND P1, PT, |R31|, 6.5827683646048100446e-37, PT ;  /* 0x036000001f00780b */ /* 0x008fce0003f2e200 */
[----:B------:R-:W-:-:S08]  /*0400*/  DFMA R12, R10, R12, R10 ;  /* 0x0000000c0a0c722b */ /* 0x000fd0000000000a */
[----:B------:R-:W-:-:S08]  /*0410*/  DFMA R10, -R8, R12, 1 ;  /* 0x3ff00000080a742b */ /* 0x000fd0000000010c */
[----:B------:R-:W-:-:S08]  /*0420*/  DFMA R10, R12, R10, R12 ;  /* 0x0000000a0c0a722b */ /* 0x000fd0000000000c */
[----:B-1----:R-:W-:-:S08]  /*0430*/  DMUL R2, R30, R10 ;  /* 0x0000000a1e027228 */ /* 0x002fd00000000000 */
[----:B------:R-:W-:-:S08]  /*0440*/  DFMA R12, -R8, R2, R30 ;  /* 0x00000002080c722b */ /* 0x000fd0000000011e */
        /* <DEDUP_REMOVED lines=9> */
.L_x_120:
[----:B------:R-:W0:Y:S01]  /*04e0*/  LDC R0, c[0x0][0x3a8] ;  /* 0x0000ea00ff007b82 */ /* 0x000e220000000800 */
[----:B------:R-:W-:Y:S02]  /*04f0*/  R2UR UR4, R18 ;  /* 0x00000000120472ca */ /* 0x000fe400000e0000 */
[----:B------:R-:W-:-:S13]  /*0500*/  R2UR UR5, R19 ;  /* 0x00000000130572ca */ /* 0x000fda00000e0000 */
[----:B------:R1:W-:Y:S01]  /*0510*/  ST.E.64 desc[UR4][R4.64], R2 ;  /* 0x0000000204007985 */ /* 0x0003e2000c101b04 */
[C---:B0-----:R-:W-:Y:S01]  /*0520*/  ISETP.GE.AND P0, PT, R0.reuse, 0x3, PT ;  /* 0x000000030000780c */ /* 0x041fe20003f06270 */
[----:B------:R-:W-:-:S12]  /*0530*/  VIADD R7, R0, 0xffffffff ;  /* 0xffffffff00077836 */ /* 0x000fd80000000000 */
[----:B-1----:R-:W-:Y:S05]  /*0540*/  @!P0 BRA `(.L_x_121) ;  /* 0x0000002800f08947 */ /* 0x002fea0003800000 */
[C---:B------:R-:W-:Y:S02]  /*0550*/  VIADD R2, R0.reuse, 0xfffffffd ;  /* 0xfffffffd00027836 */ /* 0x040fe40000000000 */
[----:B------:R-:W-:Y:S02]  /*0560*/  VIADD R0, R0, 0xfffffffe ;  /* 0xfffffffe00007836 */ /* 0x000fe40000000000 */
[----:B------:R-:W-:Y:S01]  /*0570*/  IMAD.MOV.U32 R11, RZ, RZ, 0x1 ;  /* 0x00000001ff0b7424 */ /* 0x000fe200078e00ff */
[----:B------:R-:W-:-:S13]  /*0580*/  ISETP.GE.U32.AND P0, PT, R2, 0x7, PT ;  /* 0x000000070200780c */ /* 0x000fda0003f06070 */
[----:B------:R-:W-:Y:S05]  /*0590*/  @!P0 BRA `(.L_x_122) ;  /* 0x0000001400908947 */ /* 0x000fea0003800000 */
[----:B------:R-:W0:Y:S01]  /*05a0*/  LDCU.128 UR4, c[0x0][0x380] ;  /* 0x00007000ff0477ac */ /* 0x000e220008000c00 */
[----:B------:R-:W-:Y:S01]  /*05b0*/  LOP3.LUT R22, R0, 0xfffffff8, RZ, 0xc0, !PT ;  /* 0xfffffff800167812 */ /* 0x000fe200078ec0ff */
[----:B------:R-:W-:Y:S01]  /*05c0*/  BSSY.RECONVERGENT B1, `(.L_x_123) ;  /* 0x0000160000017945 */ /* 0x000fe20003800200 */
[----:B------:R-:W-:Y:S01]  /*05d0*/  IADD3 R8, P0, PT, R16, 0x20, RZ ;  /* 0x0000002010087810 */ /* 0x000fe20007f1e0ff */
[----:B------:R-:W1:Y:S01]  /*05e0*/  LDCU.64 UR8, c[0x0][0x390] ;  /* 0x00007200ff0877ac */ /* 0x000e620008000a00 */
[----:B------:R-:W-:Y:S02]  /*05f0*/  IMAD.MOV.U32 R6, RZ, RZ, RZ ;  /* 0x000000ffff067224 */ /* 0x000fe400078e00ff */
[----:B------:R-:W-:Y:S02]  /*0600*/  IMAD.MOV R22, RZ, RZ, -R22 ;  /* 0x000000ffff167224 */ /* 0x000fe400078e0a16 */
[----:B------:R-:W-:Y:S01]  /*0610*/  IMAD.X R15, RZ, RZ, R17, P0 ;  /* 0x000000ffff0f7224 */ /* 0x000fe200000e0611 */
[----:B0-----:R-:W-:-:S02]  /*0620*/  UIADD3 UR6, UP1, UPT, UR6, 0x20, URZ ;  /* 0x0000002006067890 */ /* 0x001fc4000ff3e0ff */
[----:B------:R-:W-:Y:S02]  /*0630*/  UIADD3 UR4, UP2, UPT, UR4, 0x20, URZ ;  /* 0x0000002004047890 */ /* 0x000fe4000ff5e0ff */
[----:B-1----:R-:W-:Y:S02]  /*0640*/  UIADD3 UR8, UP0, UPT, UR8, 0x20, URZ ;  /* 0x0000002008087890 */ /* 0x002fe4000ff1e0ff */
[----:B------:R-:W-:Y:S01]  /*0650*/  UIADD3.X UR7, UPT, UPT, URZ, UR7, URZ, UP1, !UPT ;  /* 0x00000007ff077290 */ /* 0x000fe20008ffe4ff */
[----:B------:R-:W-:Y:S01]  /*0660*/  IMAD.U32 R10, RZ, RZ, UR6 ;  /* 0x00000006ff0a7e24 */ /* 0x000fe2000f8e00ff */
[----:B------:R-:W-:Y:S01]  /*0670*/  UIADD3.X UR5, UPT, UPT, URZ, UR5, URZ, UP2, !UPT ;  /* 0x00000005ff057290 */ /* 0x000fe200097fe4ff */
[----:B------:R-:W-:Y:S01]  /*0680*/  IMAD.U32 R12, RZ, RZ, UR4 ;  /* 0x00000004ff0c7e24 */ /* 0x000fe2000f8e00ff */
[----:B------:R-:W-:Y:S01]  /*0690*/  UIADD3.X UR9, UPT, UPT, URZ, UR9, URZ, UP0, !UPT ;  /* 0x00000009ff097290 */ /* 0x000fe200087fe4ff */
[----:B------:R-:W-:Y:S02]  /*06a0*/  IMAD.U32 R20, RZ, RZ, UR8 ;  /* 0x00000008ff147e24 */ /* 0x000fe4000f8e00ff */
[----:B------:R-:W-:-:S02]  /*06b0*/  IMAD.U32 R11, RZ, RZ, UR7 ;  /* 0x00000007ff0b7e24 */ /* 0x000fc4000f8e00ff */
[----:B------:R-:W-:Y:S02]  /*06c0*/  IMAD.U32 R13, RZ, RZ, UR5 ;  /* 0x00000005ff0d7e24 */ /* 0x000fe4000f8e00ff */
[----:B------:R-:W-:-:S07]  /*06d0*/  IMAD.U32 R21, RZ, RZ, UR9 ;  /* 0x00000009ff157e24 */ /* 0x000fce000f8e00ff */
.L_x_140:
[C---:B------:R-:W-:Y:S01]  /*06e0*/  R2UR UR4, R18.reuse ;  /* 0x00000000120472ca */ /* 0x040fe200000e0000 */
[----:B------:R-:W-:Y:S01]  /*06f0*/  IMAD.MOV.U32 R14, RZ, RZ, R8 ;  /* 0x000000ffff0e7224 */ /* 0x000fe200078e0008 */
[C---:B------:R-:W-:Y:S02]  /*0700*/  R2UR UR5, R19.reuse ;  /* 0x00000000130572ca */ /* 0x040fe400000e0000 */
[C---:B------:R-:W-:Y:S02]  /*0710*/  R2UR UR6, R18.reuse ;  /* 0x00000000120672ca */ /* 0x040fe400000e0000 */
[C---:B------:R-:W-:Y:S02]  /*0720*/  R2UR UR7, R19.reuse ;  /* 0x00000000130772ca */ /* 0x040fe400000e0000 */
[----:B------:R-:W-:Y:S02]  /*0730*/  R2UR UR8, R18 ;  /* 0x00000000120872ca */ /* 0x000fe400000e0000 */
[----:B------:R-:W-:-:S05]  /*0740*/  R2UR UR9, R19 ;  /* 0x00000000130972ca */ /* 0x000fca00000e0000 */
[----:B------:R-:W2:Y:S04]  /*0750*/  LDG.E.64 R2, desc[UR4][R10.64+-0x18] ;  /* 0xffffe8040a027981 */ /* 0x000ea8000c1e1b00 */
[----:B------:R-:W2:Y:S04]  /*0760*/  LDG.E.64 R8, desc[UR6][R12.64+-0x18] ;  /* 0xffffe8060c087981 */ /* 0x000ea8000c1e1b00 */
[----:B------:R-:W2:Y:S04]  /*0770*/  LD.E.64 R24, desc[UR8][R14.64+-0x20] ;  /* 0xffffe0080e187980 */ /* 0x000ea8000c101b00 */
[----:B------:R-:W3:Y:S01]  /*0780*/  LDG.E.64 R30, desc[UR4][R20.64+-0x18] ;  /* 0xffffe804141e7981 */ /* 0x000ee2000c1e1b00 */
[----:B------:R-:W-:Y:S01]  /*0790*/  BSSY.RECONVERGENT B2, `(.L_x_124) ;  /* 0x0000017000027945 */ /* 0x000fe20003800200 */
[----:B--2---:R-:W-:Y:S01]  /*07a0*/  DFMA R26, R8, R24, R2 ;  /* 0x00000018081a722b */ /* 0x004fe20000000002 */
[----:B------:R-:W-:-:S05]  /*07b0*/  IMAD.MOV.U32 R2, RZ, RZ, 0x1 ;  /* 0x00000001ff027424 */ /* 0x000fca00078e00ff */
[----:B------:R-:W0:Y:S02]  /*07c0*/  MUFU.RCP64H R3, R27 ;  /* 0x0000001b00037308 */ /* 0x000e240000001800 */
[----:B0-----:R-:W-:-:S08]  /*07d0*/  DFMA R8, -R26, R2, 1 ;  /* 0x3ff000001a08742b */ /* 0x001fd00000000102 */
[----:B------:R-:W-:-:S08]  /*07e0*/  DFMA R8, R8, R8, R8 ;  /* 0x000000080808722b */ /* 0x000fd00000000008 */
[----:B------:R-:W-:-:S08]  /*07f0*/  DFMA R8, R2, R8, R2 ;  /* 0x000000080208722b */ /* 0x000fd00000000002 */
[----:B------:R-:W-:-:S08]  /*0800*/  DFMA R2, -R26, R8, 1 ;  /* 0x3ff000001a02742b */ /* 0x000fd00000000108 */
[----:B------:R-:W-:-:S08]  /*0810*/  DFMA R2, R8, R2, R8 ;  /* 0x000000020802722b */ /* 0x000fd00000000008 */
[----:B---3--:R-:W-:-:S08]  /*0820*/  DMUL R8, R30, -R2 ;  /* 0x800000021e087228 */ /* 0x008fd00000000000 */
[--C-:B------:R-:W-:Y:S02]  /*0830*/  DFMA R24, -R26, R8, -R30.reuse ;  /* 0x000000081a18722b */ /* 0x100fe4000000091e */
[----:B------:R-:W-:-:S06]  /*0840*/  DADD R30, -RZ, -R30 ;  /* 0x00000000ff1e7229 */ /* 0x000fcc000000091e */
[----:B------:R-:W-:-:S04]  /*0850*/  DFMA R2, R2, R24, R8 ;  /* 0x000000180202722b */ /* 0x000fc80000000008 */
[----:B------:R-:W-:-:S06]  /*0860*/  FSETP.GEU.AND P1, PT, |R31|, 6.5827683646048100446e-37, PT ;  /* 0x036000001f00780b */ /* 0x000fcc0003f2e200 */
[----:B------:R-:W-:-:S05]  /*0870*/  FFMA R8, RZ, R27, R3 ;  /* 0x0000001bff087223 */ /* 0x000fca0000000003 */
[----:B------:R-:W-:-:S13]  /*0880*/  FSETP.GT.AND P0, PT, |R8|, 1.469367938527859385e-39, PT ;  /* 0x001000000800780b */ /* 0x000fda0003f04200 */
[----:B------:R-:W-:Y:S05]  /*0890*/  @P0 BRA P1, `(.L_x_125) ;  /* 0x0000000000180947 */ /* 0x000fea0000800000 */
[----:B------:R-:W-:Y:S01]  /*08a0*/  IMAD.MOV.U32 R2, RZ, RZ, R26 ;  /* 0x000000ffff027224 */ /* 0x000fe200078e001a */
[----:B------:R-:W-:Y:S01]  /*08b0*/  MOV R34, 0x8e0 ;  /* 0x000008e000227802 */ /* 0x000fe20000000f00 */
[----:B------:R-:W-:-:S07]  /*08c0*/  IMAD.MOV.U32 R9, RZ, RZ, R27 ;  /* 0x000000ffff097224 */ /* 0x000fce00078e001b */
[----:B------:R-:W-:Y:S05]  /*08d0*/  CALL.REL.NOINC `($__internal_3_$__cuda_sm20_div_rn_f64_full) ;  /* 0x0000005c00b07944 */ /* 0x000fea0003c00000 */
[----:B------:R-:W-:Y:S02]  /*08e0*/  IMAD.MOV.U32 R2, RZ, RZ, R38 ;  /* 0x000000ffff027224 */ /* 0x000fe400078e0026 */
[----:B------:R-:W-:-:S07]  /*08f0*/  IMAD.MOV.U32 R3, RZ, RZ, R39 ;  /* 0x000000ffff037224 */ /* 0x000fce00078e0027 */
.L_x_125:
[----:B------:R-:W-:Y:S05]  /*0900*/  BSYNC.RECONVERGENT B2 ;  /* 0x0000000000027941 */ /* 0x000fea0003800200 */
.L_x_124:
[C---:B------:R-:W-:Y:S01]  /*0910*/  R2UR UR4, R18.reuse ;  /* 0x00000000120472ca */ /* 0x040fe200000e0000 */
[----:B------:R-:W-:Y:S01]  /*0920*/  IMAD.WIDE.U32 R24, R7, 0x8, R16 ;  /* 0x0000000807187825 */ /* 0x000fe200078e0010 */
[C---:B------:R-:W-:Y:S02]  /*0930*/  R2UR UR5, R19.reuse ;  /* 0x00000000130572ca */ /* 0x040fe400000e0000 */
[C---:B------:R-:W-:Y:S02]  /*0940*/  R2UR UR6, R18.reuse ;  /* 0x00000000120672ca */ /* 0x040fe400000e0000 */
[C---:B------:R-:W-:Y:S02]  /*0950*/  R2UR UR7, R19.reuse ;  /* 0x00000000130772ca */ /* 0x040fe400000e0000 */
[----:B------:R-:W-:Y:S02]  /*0960*/  R2UR UR8, R18 ;  /* 0x00000000120872ca */ /* 0x000fe400000e0000 */
[----:B------:R-:W-:-:S02]  /*0970*/  R2UR UR9, R19 ;  /* 0x00000000130972ca */ /* 0x000fc400000e0000 */
[C---:B------:R-:W-:Y:S02]  /*0980*/  R2UR UR10, R18.reuse ;  /* 0x00000000120a72ca */ /* 0x040fe400000e0000 */
[C---:B------:R-:W-:Y:S01]  /*0990*/  R2UR UR11, R19.reuse ;  /* 0x00000000130b72ca */ /* 0x040fe200000e0000 */
[----:B------:R0:W-:Y:S01]  /*09a0*/  ST.E.64 desc[UR4][R14.64+-0x18], R2 ;  /* 0xffffe8020e007985 */ /* 0x0001e2000c101b04 */
[----:B------:R-:W-:Y:S02]  /*09b0*/  R2UR UR12, R18 ;  /* 0x00000000120c72ca */ /* 0x000fe400000e0000 */
[----:B------:R-:W-:Y:S01]  /*09c0*/  R2UR UR13, R19 ;  /* 0x00000000130d72ca */ /* 0x000fe200000e0000 */
[----:B------:R1:W-:Y:S04]  /*09d0*/  ST.E.64 desc[UR6][R24.64], RZ ;  /* 0x000000ff18007985 */ /* 0x0003e8000c101b06 */
[----:B------:R-:W2:Y:S04]  /*09e0*/  LDG.E.64 R8, desc[UR8][R10.64+-0x10] ;  /* 0xfffff0080a087981 */ /* 0x000ea8000c1e1b00 */
[----:B------:R-:W2:Y:S04]  /*09f0*/  LDG.E.64 R26, desc[UR10][R12.64+-0x10] ;  /* 0xfffff00a0c1a7981 */ /* 0x000ea8000c1e1b00 */
[----:B------:R-:W2:Y:S04]  /*0a00*/  LD.E.64 R28, desc[UR12][R14.64+-0x18] ;  /* 0xffffe80c0e1c7980 */ /* 0x000ea8000c101b00 */
[----:B------:R-:W3:Y:S01]  /*0a10*/  LDG.E.64 R30, desc[UR4][R20.64+-0x10] ;  /* 0xfffff004141e7981 */ /* 0x000ee2000c1e1b00 */
[----:B------:R-:W-:Y:S01]  /*0a20*/  BSSY.RECONVERGENT B2, `(.L_x_126) ;  /* 0x0000017000027945 */ /* 0x000fe20003800200 */
[----:B--2---:R-:W-:Y:S01]  /*0a30*/  DFMA R28, R26, R28, R8 ;  /* 0x0000001c1a1c722b */ /* 0x004fe20000000008 */
[----:B------:R-:W-:-:S05]  /*0a40*/  IMAD.MOV.U32 R8, RZ, RZ, 0x1 ;  /* 0x00000001ff087424 */ /* 0x000fca00078e00ff */
[----:B------:R-:W2:Y:S02]  /*0a50*/  MUFU.RCP64H R9, R29 ;  /* 0x0000001d00097308 */ /* 0x000ea40000001800 */
[----:B--2---:R-:W-:-:S08]  /*0a60*/  DFMA R26, -R28, R8, 1 ;  /* 0x3ff000001c1a742b */ /* 0x004fd00000000108 */
[----:B------:R-:W-:-:S08]  /*0a70*/  DFMA R26, R26, R26, R26 ;  /* 0x0000001a1a1a722b */ /* 0x000fd0000000001a */
[----:B------:R-:W-:-:S08]  /*0a80*/  DFMA R26, R8, R26, R8 ;  /* 0x0000001a081a722b */ /* 0x000fd00000000008 */
[----:B0-----:R-:W-:-:S08]  /*0a90*/  DFMA R2, -R28, R26, 1 ;  /* 0x3ff000001c02742b */ /* 0x001fd0000000011a */
        /* <DEDUP_REMOVED lines=8> */
[----:B-1----:R-:W-:Y:S05]  /*0b20*/  @P0 BRA P1, `(.L_x_127) ;  /* 0x0000000000180947 */ /* 0x002fea0000800000 */
[----:B------:R-:W-:Y:S01]  /*0b30*/  IMAD.MOV.U32 R2, RZ, RZ, R28 ;  /* 0x000000ffff027224 */ /* 0x000fe200078e001c */
[----:B------:R-:W-:Y:S01]  /*0b40*/  MOV R34, 0xb70 ;  /* 0x00000b7000227802 */ /* 0x000fe20000000f00 */
[----:B------:R-:W-:-:S07]  /*0b50*/  IMAD.MOV.U32 R9, RZ, RZ, R29 ;  /* 0x000000ffff097224 */ /* 0x000fce00078e001d */
[----:B------:R-:W-:Y:S05]  /*0b60*/  CALL.REL.NOINC `($__internal_3_$__cuda_sm20_div_rn_f64_full) ;  /* 0x0000005c000c7944 */ /* 0x000fea0003c00000 */
[----:B------:R-:W-:Y:S02]  /*0b70*/  IMAD.MOV.U32 R2, RZ, RZ, R38 ;  /* 0x000000ffff027224 */ /* 0x000fe400078e0026 */
[----:B------:R-:W-:-:S07]  /*0b80*/  IMAD.MOV.U32 R3, RZ, RZ, R39 ;  /* 0x000000ffff037224 */ /* 0x000fce00078e0027 */
.L_x_127:
[----:B------:R-:W-:Y:S05]  /*0b90*/  BSYNC.RECONVERGENT B2 ;  /* 0x0000000000027941 */ /* 0x000fea0003800200 */
.L_x_126:
[C---:B------:R-:W-:Y:S02]  /*0ba0*/  R2UR UR4, R18.reuse ;  /* 0x00000000120472ca */ /* 0x040fe400000e0000 */
        /* <DEDUP_REMOVED lines=38> */
.L_x_129:
[----:B------:R-:W-:Y:S05]  /*0e10*/  BSYNC.RECONVERGENT B2 ;  /* 0x0000000000027941 */ /* 0x000fea0003800200 */
.L_x_128:
        /* <DEDUP_REMOVED lines=39> */
.L_x_131:
[----:B------:R-:W-:Y:S05]  /*1090*/  BSYNC.RECONVERGENT B2 ;  /* 0x0000000000027941 */ /* 0x000fea0003800200 */
.L_x_130:
        /* <DEDUP_REMOVED lines=39> */
.L_x_133:
[----:B------:R-:W-:Y:S05]  /*1310*/  BSYNC.RECONVERGENT B2 ;  /* 0x0000000000027941 */ /* 0x000fea0003800200 */
.L_x_132:
        /* <DEDUP_REMOVED lines=39> */
.L_x_135:
[----:B------:R-:W-:Y:S05]  /*1590*/  BSYNC.RECONVERGENT B2 ;  /* 0x0000000000027941 */ /* 0x000fea0003800200 */
.L_x_134:
        /* <DEDUP_REMOVED lines=39> */
.L_x_137:
[----:B------:R-:W-:Y:S05]  /*1810*/  BSYNC.RECONVERGENT B2 ;  /* 0x0000000000027941 */ /* 0x000fea0003800200 */
.L_x_136:
        /* <DEDUP_REMOVED lines=39> */
.L_x_139:
[----:B------:R-:W-:Y:S05]  /*1a90*/  BSYNC.RECONVERGENT B2 ;  /* 0x0000000000027941 */ /* 0x000fea0003800200 */
.L_x_138:
[----:B------:R-:W-:Y:S01]  /*1aa0*/  VIADD R22, R22, 0x8 ;  /* 0x0000000816167836 */ /* 0x000fe20000000000 */
[----:B------:R-:W-:Y:S01]  /*1ab0*/  R2UR UR4, R18 ;  /* 0x00000000120472ca */ /* 0x000fe200000e0000 */
[----:B------:R-:W-:Y:S01]  /*1ac0*/  VIADD R6, R6, 0x8 ;  /* 0x0000000806067836 */ /* 0x000fe20000000000 */
[C---:B------:R-:W-:Y:S02]  /*1ad0*/  R2UR UR5, R19.reuse ;  /* 0x00000000130572ca */ /* 0x040fe400000e0000 */
[----:B------:R-:W-:Y:S02]  /*1ae0*/  R2UR UR6, R18 ;  /* 0x00000000120672ca */ /* 0x000fe400000e0000 */
[----:B------:R-:W-:Y:S02]  /*1af0*/  R2UR UR7, R19 ;  /* 0x00000000130772ca */ /* 0x000fe400000e0000 */
[----:B------:R-:W-:Y:S02]  /*1b00*/  ISETP.NE.AND P0, PT, R22, RZ, PT ;  /* 0x000000ff1600720c */ /* 0x000fe40003f05270 */
[----:B------:R-:W-:-:S02]  /*1b10*/  IADD3 R20, P1, PT, R20, 0x40, RZ ;  /* 0x0000004014147810 */ /* 0x000fc40007f3e0ff */
[----:B------:R-:W-:Y:S02]  /*1b20*/  IADD3 R10, P2, PT, R10, 0x40, RZ ;  /* 0x000000400a0a7810 */ /* 0x000fe40007f5e0ff */
[----:B------:R-:W-:Y:S01]  /*1b30*/  IADD3 R12, P3, PT, R12, 0x40, RZ ;  /* 0x000000400c0c7810 */ /* 0x000fe20007f7e0ff */
[----:B------:R0:W-:Y:S01]  /*1b40*/  ST.E.64 desc[UR4][R14.64+0x20], R2 ;  /* 0x000020020e007985 */ /* 0x0001e2000c101b04 */
[----:B------:R-:W-:Y:S01]  /*1b50*/  IADD3 R8, P4, PT, R14, 0x40, RZ ;  /* 0x000000400e087810 */ /* 0x000fe20007f9e0ff */
[----:B------:R-:W-:Y:S02]  /*1b60*/  IMAD.X R21, RZ, RZ, R21, P1 ;  /* 0x000000ffff157224 */ /* 0x000fe400008e0615 */
[----:B------:R1:W-:Y:S01]  /*1b70*/  ST.E.64 desc[UR6][R24.64], RZ ;  /* 0x000000ff18007985 */ /* 0x0003e2000c101b06 */
[----:B------:R-:W-:Y:S02]  /*1b80*/  IMAD.X R11, RZ, RZ, R11, P2 ;  /* 0x000000ffff0b7224 */ /* 0x000fe400010e060b */
[----:B------:R-:W-:-:S02]  /*1b90*/  IMAD.X R13, RZ, RZ, R13, P3 ;  /* 0x000000ffff0d7224 */ /* 0x000fc400018e060d */
[----:B0-----:R-:W-:Y:S01]  /*1ba0*/  IMAD.X R15, RZ, RZ, R15, P4 ;  /* 0x000000ffff0f7224 */ /* 0x001fe200020e060f */
[----:B-1----:R-:W-:Y:S06]  /*1bb0*/  @P0 BRA `(.L_x_140) ;  /* 0xffffffe800c80947 */ /* 0x002fec000383ffff */
[----:B------:R-:W-:Y:S05]  /*1bc0*/  BSYNC.RECONVERGENT B1 ;  /* 0x0000000000017941 */ /* 0x000fea0003800200 */
.L_x_123:
[----:B------:R-:W-:-:S07]  /*1bd0*/  VIADD R11, R6, 0x1 ;  /* 0x00000001060b7836 */ /* 0x000fce0000000000 */
.L_x_122:
[----:B------:R-:W-:-:S13]  /*1be0*/  LOP3.LUT P0, R0, R0, 0x7, RZ, 0xc0, !PT ;  /* 0x0000000700007812 */ /* 0x000fda000780c0ff */
[----:B------:R-:W-:Y:S05]  /*1bf0*/  @!P0 BRA `(.L_x_121) ;  /* 0x0000001400448947 */ /* 0x000fea0003800000 */
[----:B------:R-:W-:-:S13]  /*1c00*/  ISETP.GE.U32.AND P0, PT, R0, 0x4, PT ;  /* 0x000000040000780c */ /* 0x000fda0003f06070 */
[----:B------:R-:W-:Y:S05]  /*1c10*/  @!P0 BRA `(.L_x_141) ;  /* 0x0000000800e88947 */ /* 0x000fea0003800000 */
[----:B------:R-:W0:Y:S01]  /*1c20*/  LDC.64 R14, c[0x0][0x388] ;  /* 0x0000e200ff0e7b82 */ /* 0x000e220000000a00 */
[C---:B------:R-:W-:Y:S01]  /*1c30*/  R2UR UR8, R18.reuse ;  /* 0x00000000120872ca */ /* 0x040fe200000e0000 */
[----:B------:R-:W-:Y:S01]  /*1c40*/  IMAD.WIDE R12, R11, 0x8, R16 ;  /* 0x000000080b0c7825 */ /* 0x000fe200078e0210 */
[C---:B------:R-:W-:Y:S02]  /*1c50*/  R2UR UR9, R19.reuse ;  /* 0x00000000130972ca */ /* 0x040fe400000e0000 */
[C---:B------:R-:W-:Y:S02]  /*1c60*/  R2UR UR4, R18.reuse ;  /* 0x00000000120472ca */ /* 0x040fe400000e0000 */
[C---:B------:R-:W-:Y:S01]  /*1c70*/  R2UR UR5, R19.reuse ;  /* 0x00000000130572ca */ /* 0x040fe200000e0000 */
[----:B------:R-:W1:Y:S01]  /*1c80*/  LDC.64 R20, c[0x0][0x380] ;  /* 0x0000e000ff147b82 */ /* 0x000e620000000a00 */
[----:B------:R-:W-:Y:S02]  /*1c90*/  R2UR UR6, R18 ;  /* 0x00000000120672ca */ /* 0x000fe400000e0000 */
[----:B------:R-:W-:-:S05]  /*1ca0*/  R2UR UR7, R19 ;  /* 0x00000000130772ca */ /* 0x000fca00000e0000 */
[----:B------:R-:W2:Y:S01]  /*1cb0*/  LD.E.64 R24, desc[UR8][R12.64+-0x8] ;  /* 0xfffff8080c187980 */ /* 0x000ea2000c101b00 */
[----:B------:R-:W3:Y:S01]  /*1cc0*/  LDC.64 R22, c[0x0][0x390] ;  /* 0x0000e400ff167b82 */ /* 0x000ee20000000a00 */
[----:B0-----:R-:W-:-:S05]  /*1cd0*/  IMAD.WIDE.U32 R14, R11, 0x8, R14 ;  /* 0x000000080b0e7825 */ /* 0x001fca00078e000e */
[----:B------:R-:W2:Y:S01]  /*1ce0*/  LDG.E.64 R2, desc[UR4][R14.64] ;  /* 0x000000040e027981 */ /* 0x000ea2000c1e1b00 */
[----:B-1----:R-:W-:-:S05]  /*1cf0*/  IMAD.WIDE.U32 R20, R11, 0x8, R20 ;  /* 0x000000080b147825 */ /* 0x002fca00078e0014 */
[----:B------:R-:W2:Y:S01]  /*1d00*/  LDG.E.64 R8, desc[UR6][R20.64] ;  /* 0x0000000614087981 */ /* 0x000ea2000c1e1b00 */
[----:B---3--:R-:W-:-:S05]  /*1d10*/  IMAD.WIDE.U32 R22, R11, 0x8, R22 ;  /* 0x000000080b167825 */ /* 0x008fca00078e0016 */
[----:B------:R-:W3:Y:S01]  /*1d20*/  LDG.E.64 R30, desc[UR4][R22.64] ;  /* 0x00000004161e7981 */ /* 0x000ee2000c1e1b00 */
[----:B------:R-:W-:Y:S01]  /*1d30*/  BSSY.RECONVERGENT B1, `(.L_x_142) ;  /* 0x0000017000017945 */ /* 0x000fe20003800200 */
[----:B--2---:R-:W-:-:S06]  /*1d40*/  DFMA R26, R8, R24, R2 ;  /* 0x00000018081a722b */ /* 0x004fcc0000000002 */
[----:B------:R-:W0:Y:S01]  /*1d50*/  MUFU.RCP64H R3, R27 ;  /* 0x0000001b00037308 */ /* 0x000e220000001800 */
[----:B------:R-:W-:-:S06]  /*1d60*/  IMAD.MOV.U32 R2, RZ, RZ, 0x1 ;  /* 0x00000001ff027424 */ /* 0x000fcc00078e00ff */
        /* <DEDUP_REMOVED lines=19> */
.L_x_143:
[----:B------:R-:W-:Y:S05]  /*1ea0*/  BSYNC.RECONVERGENT B1 ;  /* 0x0000000000017941 */ /* 0x000fea0003800200 */
.L_x_142:
[----:B------:R-:W0:Y:S01]  /*1eb0*/  LDC.64 R30, c[0x0][0x388] ;  /* 0x0000e200ff1e7b82 */ /* 0x000e220000000a00 */
[C---:B------:R-:W-:Y:S01]  /*1ec0*/  R2UR UR4, R18.reuse ;  /* 0x00000000120472ca */ /* 0x040fe200000e0000 */
[----:B------:R-:W-:Y:S01]  /*1ed0*/  VIADD R29, R11, 0x1 ;  /* 0x000000010b1d7836 */ /* 0x000fe20000000000 */
[----:B------:R-:W-:Y:S01]  /*1ee0*/  R2UR UR5, R19 ;  /* 0x00000000130572ca */ /* 0x000fe200000e0000 */
[--C-:B------:R-:W-:Y:S01]  /*1ef0*/  IMAD.WIDE.U32 R24, R11, 0x8, R16.reuse ;  /* 0x000000080b187825 */ /* 0x100fe200078e0010 */
[C---:B------:R-:W-:Y:S02]  /*1f00*/  R2UR UR6, R18.reuse ;  /* 0x00000000120672ca */ /* 0x040fe400000e0000 */
[----:B------:R-:W-:Y:S01]  /*1f10*/  R2UR UR7, R19 ;  /* 0x00000000130772ca */ /* 0x000fe200000e0000 */
[----:B------:R-:W1:Y:S01]  /*1f20*/  LDC.64 R32, c[0x0][0x380] ;  /* 0x0000e000ff207b82 */ /* 0x000e620000000a00 */
[----:B------:R-:W-:Y:S01]  /*1f30*/  R2UR UR12, R18 ;  /* 0x00000000120c72ca */ /* 0x000fe200000e0000 */
[----:B------:R-:W-:Y:S01]  /*1f40*/  IMAD.WIDE.U32 R26, R7, 0x8, R16 ;  /* 0x00000008071a7825 */ /* 0x000fe200078e0010 */
[----:B------:R-:W-:-:S02]  /*1f50*/  R2UR UR13, R19 ;  /* 0x00000000130d72ca */ /* 0x000fc400000e0000 */
[C---:B------:R-:W-:Y:S02]  /*1f60*/  R2UR UR8, R18.reuse ;  /* 0x00000000120872ca */ /* 0x040fe400000e0000 */
[C---:B------:R-:W-:Y:S01]  /*1f70*/  R2UR UR9, R19.reuse ;  /* 0x00000000130972ca */ /* 0x040fe200000e0000 */
[----:B------:R2:W-:Y:S01]  /*1f80*/  ST.E.64 desc[UR4][R24.64], R2 ;  /* 0x0000000218007985 */ /* 0x0005e2000c101b04 */
[----:B------:R-:W-:Y:S01]  /*1f90*/  R2UR UR10, R18 ;  /* 0x00000000120a72ca */ /* 0x000fe200000e0000 */
[----:B------:R-:W3:Y:S01]  /*1fa0*/  LDC.64 R8, c[0x0][0x390] ;  /* 0x0000e400ff087b82 */ /* 0x000ee20000000a00 */
[----:B------:R-:W-:Y:S01]  /*1fb0*/  R2UR UR11, R19 ;  /* 0x00000000130b72ca */ /* 0x000fe200000e0000 */
[----:B------:R4:W-:Y:S01]  /*1fc0*/  ST.E.64 desc[UR6][R26.64], RZ ;  /* 0x000000ff1a007985 */ /* 0x0009e2000c101b06 */
[----:B0-----:R-:W-:-:S03]  /*1fd0*/  IMAD.WIDE.U32 R30, R29, 0x8, R30 ;  /* 0x000000081d1e7825 */ /* 0x001fc600078e001e */
[----:B------:R-:W5:Y:S04]  /*1fe0*/  LD.E.64 R34, desc[UR12][R12.64] ;  /* 0x0000000c0c227980 */ /* 0x000f68000c101b00 */
[----:B------:R-:W5:Y:S01]  /*1ff0*/  LDG.E.64 R30, desc[UR8][R30.64] ;  /* 0x000000081e1e7981 */ /* 0x000f62000c1e1b00 */
[----:B-1----:R-:W-:-:S06]  /*2000*/  IMAD.WIDE.U32 R32, R29, 0x8, R32 ;  /* 0x000000081d207825 */ /* 0x002fcc00078e0020 */
[----:B------:R-:W5:Y:S01]  /*2010*/  LDG.E.64 R32, desc[UR10][R32.64] ;  /* 0x0000000a20207981 */ /* 0x000f62000c1e1b00 */
[----:B---3--:R-:W-:-:S06]  /*2020*/  IMAD.WIDE.U32 R8, R29, 0x8, R8 ;  /* 0x000000081d087825 */ /* 0x008fcc00078e0008 */
[----:B------:R-:W3:Y:S01]  /*2030*/  LDG.E.64 R8, desc[UR4][R8.64] ;  /* 0x0000000408087981 */ /* 0x000ee2000c1e1b00 */
[----:B------:R-:W-:Y:S01]  /*2040*/  BSSY.RECONVERGENT B1, `(.L_x_144) ;  /* 0x0000017000017945 */ /* 0x000fe20003800200 */
[----:B-----5:R-:W-:-:S06]  /*2050*/  DFMA R36, R32, R34, R30 ;  /* 0x000000222024722b */ /* 0x020fcc000000001e */
[----:B------:R-:W2:Y:S01]  /*2060*/  MUFU.RCP64H R35, R37 ;  /* 0x0000002500237308 */ /* 0x000ea20000001800 */
[----:B------:R-:W-:-:S06]  /*2070*/  IMAD.MOV.U32 R34, RZ, RZ, 0x1 ;  /* 0x00000001ff227424 */ /* 0x000fcc00078e00ff */
[----:B--2---:R-:W-:-:S08]  /*2080*/  DFMA R2, -R36, R34, 1 ;  /* 0x3ff000002402742b */ /* 0x004fd00000000122 */
[----:B------:R-:W-:-:S08]  /*2090*/  DFMA R2, R2, R2, R2 ;  /* 0x000000020202722b */ /* 0x000fd00000000002 */
[----:B------:R-:W-:-:S08]  /*20a0*/  DFMA R2, R34, R2, R34 ;  /* 0x000000022202722b */ /* 0x000fd00000000022 */
[----:B------:R-:W-:-:S08]  /*20b0*/  DFMA R30, -R36, R2, 1 ;  /* 0x3ff00000241e742b */ /* 0x000fd00000000102 */
[----:B------:R-:W-:-:S08]  /*20c0*/  DFMA R2, R2, R30, R2 ;  /* 0x0000001e0202722b */ /* 0x000fd00000000002 */
[----:B---3--:R-:W-:-:S08]  /*20d0*/  DMUL R30, R8, -R2 ;  /* 0x80000002081e7228 */ /* 0x008fd00000000000 */
[----:B------:R-:W-:-:S08]  /*20e0*/  DFMA R32, -R36, R30, -R8 ;  /* 0x0000001e2420722b */ /* 0x000fd00000000908 */
[----:B------:R-:W-:Y:S02]  /*20f0*/  DFMA R2, R2, R32, R30 ;  /* 0x000000200202722b */ /* 0x000fe4000000001e */
[----:B------:R-:W-:-:S08]  /*2100*/  DADD R30, -RZ, -R8 ;  /* 0x00000000ff1e7229 */ /* 0x000fd00000000908 */
[----:B------:R-:W-:Y:S02]  /*2110*/  FFMA R0, RZ, R37, R3 ;  /* 0x00000025ff007223 */ /* 0x000fe40000000003 */
[----:B------:R-:W-:-:S03]  /*2120*/  FSETP.GEU.AND P1, PT, |R31|, 6.5827683646048100446e-37, PT ;  /* 0x036000001f00780b */ /* 0x000fc60003f2e200 */
[----:B------:R-:W-:-:S13]  /*2130*/  FSETP.GT.AND P0, PT, |R0|, 1.469367938527859385e-39, PT ;  /* 0x001000000000780b */ /* 0x000fda0003f04200 */
[----:B----4-:R-:W-:Y:S05]  /*2140*/  @P0 BRA P1, `(.L_x_145) ;  /* 0x0000000000180947 */ /* 0x010fea0000800000 */
[----:B------:R-:W-:Y:S01]  /*2150*/  IMAD.MOV.U32 R2, RZ, RZ, R36 ;  /* 0x000000ffff027224 */ /* 0x000fe200078e0024 */
[----:B------:R-:W-:Y:S01]  /*2160*/  MOV R34, 0x2190 ;  /* 0x0000219000227802 */ /* 0x000fe20000000f00 */
[----:B------:R-:W-:-:S07]  /*2170*/  IMAD.MOV.U32 R9, RZ, RZ, R37 ;  /* 0x000000ffff097224 */ /* 0x000fce00078e0025 */
[----:B------:R-:W-:Y:S05]  /*2180*/  CALL.REL.NOINC `($__internal_3_$__cuda_sm20_div_rn_f64_full) ;  /* 0x0000004400847944 */ /* 0x000fea0003c00000 */
[----:B------:R-:W-:Y:S02]  /*2190*/  IMAD.MOV.U32 R2, RZ, RZ, R38 ;  /* 0x000000ffff027224 */ /* 0x000fe400078e0026 */
[----:B------:R-:W-:-:S07]  /*21a0*/  IMAD.MOV.U32 R3, RZ, RZ, R39 ;  /* 0x000000ffff037224 */ /* 0x000fce00078e0027 */
.L_x_145:
[----:B------:R-:W-:Y:S05]  /*21b0*/  BSYNC.RECONVERGENT B1 ;  /* 0x0000000000017941 */ /* 0x000fea0003800200 */
.L_x_144:
[----:B------:R-:W0:Y:S01]  /*21c0*/  LDC.64 R30, c[0x0][0x388] ;  /* 0x0000e200ff1e7b82 */ /* 0x000e220000000a00 */
[C---:B------:R-:W-:Y:S01]  /*21d0*/  R2UR UR4, R18.reuse ;  /* 0x00000000120472ca */ /* 0x040fe200000e0000 */
[----:B------:R-:W-:Y:S01]  /*21e0*/  VIADD R35, R11, 0x2 ;  /* 0x000000020b237836 */ /* 0x000fe20000000000 */
[----:B------:R-:W-:Y:S01]  /*21f0*/  R2UR UR5, R19 ;  /* 0x00000000130572ca */ /* 0x000fe200000e0000 */
[----:B------:R-:W-:Y:S01]  /*2200*/  IMAD.WIDE.U32 R8, R29, 0x8, R16 ;  /* 0x000000081d087825 */ /* 0x000fe200078e0010 */
[C---:B------:R-:W-:Y:S02]  /*2210*/  R2UR UR6, R18.reuse ;  /* 0x00000000120672ca */ /* 0x040fe400000e0000 */
[C---:B------:R-:W-:Y:S01]  /*2220*/  R2UR UR7, R19.reuse ;  /* 0x00000000130772ca */ /* 0x040fe200000e0000 */
[----:B------:R-:W1:Y:S01]  /*2230*/  LDC.64 R32, c[0x0][0x380] ;  /* 0x0000e000ff207b82 */ /* 0x000e620000000a00 */
[----:B------:R-:W-:Y:S02]  /*2240*/  R2UR UR12, R18 ;  /* 0x00000000120c72ca */ /* 0x000fe400000e0000 */
        /* <DEDUP_REMOVED lines=38> */
.L_x_147:
[----:B------:R-:W-:Y:S05]  /*24b0*/  BSYNC.RECONVERGENT B1 ;  /* 0x0000000000017941 */ /* 0x000fea0003800200 */
.L_x_146:
        /* <DEDUP_REMOVED lines=17> */
[----:B------:R-:W-:Y:S01]  /*25d0*/  IMAD.MOV.U32 R28, RZ, RZ, 0x1 ;  /* 0x00000001ff1c7424 */ /* 0x000fe200078e00ff */
[----:B------:R-:W-:Y:S01]  /*25e0*/  BSSY.RECONVERGENT B1, `(.L_x_148) ;  /* 0x0000016000017945 */ /* 0x000fe20003800200 */
[----:B--2---:R-:W-:-:S06]  /*25f0*/  DFMA R32, R20, R12, R14 ;  /* 0x0000000c1420722b */ /* 0x004fcc000000000e */
[----:B------:R-:W2:Y:S02]  /*2600*/  MUFU.RCP64H R29, R33 ;  /* 0x00000021001d7308 */ /* 0x000ea40000001800 */
[----:B--2---:R-:W-:-:S08]  /*2610*/  DFMA R30, -R32, R28, 1 ;  /* 0x3ff00000201e742b */ /* 0x004fd0000000011c */
[----:B------:R-:W-:-:S08]  /*2620*/  DFMA R30, R30, R30, R30 ;  /* 0x0000001e1e1e722b */ /* 0x000fd0000000001e */
[----:B------:R-:W-:-:S08]  /*2630*/  DFMA R30, R28, R30, R28 ;  /* 0x0000001e1c1e722b */ /* 0x000fd0000000001c */
[----:B0-----:R-:W-:-:S08]  /*2640*/  DFMA R2, -R32, R30, 1 ;  /* 0x3ff000002002742b */ /* 0x001fd0000000011e */
[----:B------:R-:W-:Y:S02]  /*2650*/  DFMA R2, R30, R2, R30 ;  /* 0x000000021e02722b */ /* 0x000fe4000000001e */
[----:B---3--:R-:W-:-:S06]  /*2660*/  DADD R30, -RZ, -R22 ;  /* 0x00000000ff1e7229 */ /* 0x008fcc0000000916 */
[----:B------:R-:W-:-:S04]  /*2670*/  DMUL R8, R22, -R2 ;  /* 0x8000000216087228 */ /* 0x000fc80000000000 */
[----:B------:R-:W-:-:S04]  /*2680*/  FSETP.GEU.AND P1, PT, |R31|, 6.5827683646048100446e-37, PT ;  /* 0x036000001f00780b */ /* 0x000fc80003f2e200 */
[----:B------:R-:W-:-:S08]  /*2690*/  DFMA R12, -R32, R8, -R22 ;  /* 0x00000008200c722b */ /* 0x000fd00000000916 */
[----:B------:R-:W-:-:S10]  /*26a0*/  DFMA R2, R2, R12, R8 ;  /* 0x0000000c0202722b */ /* 0x000fd40000000008 */
        /* <DEDUP_REMOVED lines=9> */
.L_x_149:
[----:B------:R-:W-:Y:S05]  /*2740*/  BSYNC.RECONVERGENT B1 ;  /* 0x0000000000017941 */ /* 0x000fea0003800200 */
.L_x_148:
[C---:B------:R-:W-:Y:S01]  /*2750*/  R2UR UR4, R18.reuse ;  /* 0x00000000120472ca */ /* 0x040fe200000e0000 */
[----:B------:R-:W-:Y:S01]  /*2760*/  VIADD R11, R11, 0x4 ;  /* 0x000000040b0b7836 */ /* 0x000fe20000000000 */
[C---:B------:R-:W-:Y:S02]  /*2770*/  R2UR UR5, R19.reuse ;  /* 0x00000000130572ca */ /* 0x040fe400000e0000 */
[----:B------:R-:W-:Y:S02]  /*2780*/  R2UR UR6, R18 ;  /* 0x00000000120672ca */ /* 0x000fe400000e0000 */
[----:B------:R-:W-:-:S09]  /*2790*/  R2UR UR7, R19 ;  /* 0x00000000130772ca */ /* 0x000fd200000e0000 */
[----:B------:R0:W-:Y:S04]  /*27a0*/  ST.E.64 desc[UR4][R24.64+0x18], R2 ;  /* 0x0000180218007985 */ /* 0x0001e8000c101b04 */
[----:B------:R0:W-:Y:S02]  /*27b0*/  ST.E.64 desc[UR6][R26.64], RZ ;  /* 0x000000ff1a007985 */ /* 0x0001e4000c101b06 */
.L_x_141:
[----:B------:R-:W1:Y:S02]  /*27c0*/  LDCU UR4, c[0x0][0x3a8] ;  /* 0x00007500ff0477ac */ /* 0x000e640008000800 */
[----:B-1----:R-:W-:-:S04]  /*27d0*/  UIADD3 UR4, UPT, UPT, UR4, -0x2, URZ ;  /* 0xfffffffe04047890 */ /* 0x002fc8000fffe0ff */
[----:B------:R-:W-:-:S09]  /*27e0*/  ULOP3.LUT UP0, UR4, UR4, 0x3, URZ, 0xc0, !UPT ;  /* 0x0000000304047892 */ /* 0x000fd2000f80c0ff */
[----:B------:R-:W-:Y:S05]  /*27f0*/  BRA.U !UP0, `(.L_x_121) ;  /* 0x0000000908447547 */ /* 0x000fea000b800000 */
[----:B------:R-:W-:-:S09]  /*2800*/  UISETP.NE.AND UP0, UPT, UR4, 0x1, UPT ;  /* 0x000000010400788c */ /* 0x000fd2000bf05270 */
[----:B------:R-:W-:Y:S05]  /*2810*/  BRA.U !UP0, `(.L_x_150) ;  /* 0x0000000508687547 */ /* 0x000fea000b800000 */
[----:B------:R-:W1:Y:S01]  /*2820*/  LDC.64 R20, c[0x0][0x388] ;  /* 0x0000e200ff147b82 */ /* 0x000e620000000a00 */
[C---:B------:R-:W-:Y:S01]  /*2830*/  R2UR UR8, R18.reuse ;  /* 0x00000000120872ca */ /* 0x040fe200000e0000 */
[----:B------:R-:W-:Y:S01]  /*2840*/  IMAD.WIDE R12, R11, 0x8, R16 ;  /* 0x000000080b0c7825 */ /* 0x000fe200078e0210 */
[C---:B------:R-:W-:Y:S02]  /*2850*/  R2UR UR9, R19.reuse ;  /* 0x00000000130972ca */ /* 0x040fe400000e0000 */
[C---:B------:R-:W-:Y:S02]  /*2860*/  R2UR UR4, R18.reuse ;  /* 0x00000000120472ca */ /* 0x040fe400000e0000 */
[C---:B------:R-:W-:Y:S01]  /*2870*/  R2UR UR5, R19.reuse ;  /* 0x00000000130572ca */ /* 0x040fe200000e0000 */
[----:B------:R-:W2:Y:S01]  /*2880*/  LDC.64 R22, c[0x0][0x380] ;  /* 0x0000e000ff167b82 */ /* 0x000ea20000000a00 */
[----:B------:R-:W-:Y:S02]  /*2890*/  R2UR UR6, R18 ;  /* 0x00000000120672ca */ /* 0x000fe400000e0000 */
[----:B------:R-:W-:-:S05]  /*28a0*/  R2UR UR7, R19 ;  /* 0x00000000130772ca */ /* 0x000fca00000e0000 */
[----:B0-----:R-:W3:Y:S01]  /*28b0*/  LD.E.64 R24, desc[UR8][R12.64+-0x8] ;  /* 0xfffff8080c187980 */ /* 0x001ee2000c101b00 */
[----:B------:R-:W0:Y:S01]  /*28c0*/  LDC.64 R14, c[0x0][0x390] ;  /* 0x0000e400ff0e7b82 */ /* 0x000e220000000a00 */
[----:B-1----:R-:W-:-:S05]  /*28d0*/  IMAD.WIDE.U32 R20, R11, 0x8, R20 ;  /* 0x000000080b147825 */ /* 0x002fca00078e0014 */
[----:B------:R-:W3:Y:S01]  /*28e0*/  LDG.E.64 R2, desc[UR4][R20.64] ;  /* 0x0000000414027981 */ /* 0x000ee2000c1e1b00 */
[----:B--2---:R-:W-:-:S05]  /*28f0*/  IMAD.WIDE.U32 R22, R11, 0x8, R22 ;  /* 0x000000080b167825 */ /* 0x004fca00078e0016 */
[----:B------:R-:W3:Y:S01]  /*2900*/  LDG.E.64 R8, desc[UR6][R22.64] ;  /* 0x0000000616087981 */ /* 0x000ee2000c1e1b00 */
[----:B0-----:R-:W-:-:S05]  /*2910*/  IMAD.WIDE.U32 R14, R11, 0x8, R14 ;  /* 0x000000080b0e7825 */ /* 0x001fca00078e000e */
[----:B------:R-:W2:Y:S01]  /*2920*/  LDG.E.64 R30, desc[UR4][R14.64] ;  /* 0x000000040e1e7981 */ /* 0x000ea2000c1e1b00 */
[----:B------:R-:W-:Y:S01]  /*2930*/  BSSY.RECONVERGENT B1, `(.L_x_151) ;  /* 0x0000017000017945 */ /* 0x000fe20003800200 */
[----:B---3--:R-:W-:-:S06]  /*2940*/  DFMA R26, R8, R24, R2 ;  /* 0x00000018081a722b */ /* 0x008fcc0000000002 */
[----:B------:R-:W0:Y:S01]  /*2950*/  MUFU.RCP64H R3, R27 ;  /* 0x0000001b00037308 */ /* 0x000e220000001800 */
[----:B------:R-:W-:-:S06]  /*2960*/  IMAD.MOV.U32 R2, RZ, RZ, 0x1 ;  /* 0x00000001ff027424 */ /* 0x000fcc00078e00ff */
[----:B0-----:R-:W-:-:S08]  /*2970*/  DFMA R8, -R26, R2, 1 ;  /* 0x3ff000001a08742b */ /* 0x001fd00000000102 */
[----:B------:R-:W-:-:S08]  /*2980*/  DFMA R8, R8, R8, R8 ;  /* 0x000000080808722b */ /* 0x000fd00000000008 */
[----:B------:R-:W-:-:S08]  /*2990*/  DFMA R8, R2, R8, R2 ;  /* 0x000000080208722b */ /* 0x000fd00000000002 */
[----:B------:R-:W-:-:S08]  /*29a0*/  DFMA R2, -R26, R8, 1 ;  /* 0x3ff000001a02742b */ /* 0x000fd00000000108 */
[----:B------:R-:W-:-:S08]  /*29b0*/  DFMA R2, R8, R2, R8 ;  /* 0x000000020802722b */ /* 0x000fd00000000008 */
[----:B--2---:R-:W-:-:S08]  /*29c0*/  DMUL R8, R30, -R2 ;  /* 0x800000021e087228 */ /* 0x004fd00000000000 */
        /* <DEDUP_REMOVED lines=13> */
.L_x_152:
[----:B------:R-:W-:Y:S05]  /*2aa0*/  BSYNC.RECONVERGENT B1 ;  /* 0x0000000000017941 */ /* 0x000fea0003800200 */
.L_x_151:
[C---:B------:R-:W-:Y:S01]  /*2ab0*/  R2UR UR4, R18.reuse ;  /* 0x00000000120472ca */ /* 0x040fe200000e0000 */
[--C-:B------:R-:W-:Y:S01]  /*2ac0*/  IMAD.WIDE.U32 R24, R11, 0x8, R16.reuse ;  /* 0x000000080b187825 */ /* 0x100fe200078e0010 */
[----:B------:R-:W-:Y:S02]  /*2ad0*/  R2UR UR5, R19 ;  /* 0x00000000130572ca */ /* 0x000fe400000e0000 */
[C---:B------:R-:W-:Y:S01]  /*2ae0*/  R2UR UR6, R18.reuse ;  /* 0x00000000120672ca */ /* 0x040fe200000e0000 */
[----:B------:R-:W-:Y:S01]  /*2af0*/  IMAD.WIDE.U32 R26, R7, 0x8, R16 ;  /* 0x00000008071a7825 */ /* 0x000fe200078e0010 */
        /* <DEDUP_REMOVED lines=15> */
[----:B--2---:R-:W-:-:S02]  /*2bf0*/  DFMA R32, R22, R12, R20 ;  /* 0x0000000c1620722b */ /* 0x004fc40000000014 */
[----:B---3--:R-:W-:-:S04]  /*2c00*/  DADD R30, -RZ, -R14 ;  /* 0x00000000ff1e7229 */ /* 0x008fc8000000090e */
[----:B------:R-:W2:Y:S06]  /*2c10*/  MUFU.RCP64H R9, R33 ;  /* 0x0000002100097308 */ /* 0x000eac0000001800 */
[----:B------:R-:W-:Y:S01]  /*2c20*/  FSETP.GEU.AND P1, PT, |R31|, 6.5827683646048100446e-37, PT ;  /* 0x036000001f00780b */ /* 0x000fe20003f2e200 */
[----:B--2---:R-:W-:-:S08]  /*2c30*/  DFMA R28, -R32, R8, 1 ;  /* 0x3ff00000201c742b */ /* 0x004fd00000000108 */
[----:B------:R-:W-:-:S08]  /*2c40*/  DFMA R28, R28, R28, R28 ;  /* 0x0000001c1c1c722b */ /* 0x000fd0000000001c */
[----:B------:R-:W-:-:S08]  /*2c50*/  DFMA R28, R8, R28, R8 ;  /* 0x0000001c081c722b */ /* 0x000fd00000000008 */
[----:B0-----:R-:W-:-:S08]  /*2c60*/  DFMA R2, -R32, R28, 1 ;  /* 0x3ff000002002742b */ /* 0x001fd0000000011c */
[----:B------:R-:W-:-:S08]  /*2c70*/  DFMA R2, R28, R2, R28 ;  /* 0x000000021c02722b */ /* 0x000fd0000000001c */
[----:B------:R-:W-:-:S08]  /*2c80*/  DMUL R8, R14, -R2 ;  /* 0x800000020e087228 */ /* 0x000fd00000000000 */
        /* <DEDUP_REMOVED lines=11> */
.L_x_154:
[----:B------:R-:W-:Y:S05]  /*2d40*/  BSYNC.RECONVERGENT B1 ;  /* 0x0000000000017941 */ /* 0x000fea0003800200 */
.L_x_153:
[C---:B------:R-:W-:Y:S01]  /*2d50*/  R2UR UR4, R18.reuse ;  /* 0x00000000120472ca */ /* 0x040fe200000e0000 */
[----:B------:R-:W-:Y:S01]  /*2d60*/  VIADD R11, R11, 0x2 ;  /* 0x000000020b0b7836 */ /* 0x000fe20000000000 */
[C---:B------:R-:W-:Y:S02]  /*2d70*/  R2UR UR5, R19.reuse ;  /* 0x00000000130572ca */ /* 0x040fe400000e0000 */
[----:B------:R-:W-:Y:S02]  /*2d80*/  R2UR UR6, R18 ;  /* 0x00000000120672ca */ /* 0x000fe400000e0000 */
[----:B------:R-:W-:-:S09]  /*2d90*/  R2UR UR7, R19 ;  /* 0x00000000130772ca */ /* 0x000fd200000e0000 */
[----:B------:R1:W-:Y:S04]  /*2da0*/  ST.E.64 desc[UR4][R24.64+0x8], R2 ;  /* 0x0000080218007985 */ /* 0x0003e8000c101b04 */
[----:B------:R1:W-:Y:S02]  /*2db0*/  ST.E.64 desc[UR6][R26.64], RZ ;  /* 0x000000ff1a007985 */ /* 0x0003e4000c101b06 */
.L_x_150:
[----:B------:R-:W2:Y:S02]  /*2dc0*/  LDCU UR4, c[0x0][0x3a8] ;  /* 0x00007500ff0477ac */ /* 0x000ea40008000800 */
[----:B--2---:R-:W-:-:S04]  /*2dd0*/  ULOP3.LUT UR4, UR4, 0x1, URZ, 0xc0, !UPT ;  /* 0x0000000104047892 */ /* 0x004fc8000f8ec0ff */
[----:B------:R-:W-:-:S09]  /*2de0*/  UISETP.NE.U32.AND UP0, UPT, UR4, 0x1, UPT ;  /* 0x000000010400788c */ /* 0x000fd2000bf05070 */
[----:B------:R-:W-:Y:S05]  /*2df0*/  BRA.U UP0, `(.L_x_121) ;  /* 0x0000000100c47547 */ /* 0x000fea000b800000 */
[----:B------:R-:W2:Y:S01]  /*2e00*/  LDC.64 R8, c[0x0][0x388] ;  /* 0x0000e200ff087b82 */ /* 0x000ea20000000a00 */
[C---:B------:R-:W-:Y:S01]  /*2e10*/  R2UR UR8, R18.reuse ;  /* 0x00000000120872ca */ /* 0x040fe200000e0000 */
[----:B------:R-:W-:Y:S01]  /*2e20*/  IMAD.WIDE R14, R11, 0x8, R16 ;  /* 0x000000080b0e7825 */ /* 0x000fe200078e0210 */
[C---:B------:R-:W-:Y:S02]  /*2e30*/  R2UR UR9, R19.reuse ;  /* 0x00000000130972ca */ /* 0x040fe400000e0000 */
[C---:B------:R-:W-:Y:S02]  /*2e40*/  R2UR UR4, R18.reuse ;  /* 0x00000000120472ca */ /* 0x040fe400000e0000 */
[C---:B------:R-:W-:Y:S01]  /*2e50*/  R2UR UR5, R19.reuse ;  /* 0x00000000130572ca */ /* 0x040fe200000e0000 */
[----:B------:R-:W3:Y:S01]  /*2e60*/  LDC.64 R12, c[0x0][0x380] ;  /* 0x0000e000ff0c7b82 */ /* 0x000ee20000000a00 */
[----:B------:R-:W-:Y:S02]  /*2e70*/  R2UR UR6, R18 ;  /* 0x00000000120672ca */ /* 0x000fe400000e0000 */
[----:B------:R-:W-:-:S05]  /*2e80*/  R2UR UR7, R19 ;  /* 0x00000000130772ca */ /* 0x000fca00000e0000 */
[----:B------:R-:W4:Y:S01]  /*2e90*/  LD.E.64 R14, desc[UR8][R14.64+-0x8] ;  /* 0xfffff8080e0e7980 */ /* 0x000f22000c101b00 */
[----:B01----:R-:W0:Y:S01]  /*2ea0*/  LDC.64 R2, c[0x0][0x390] ;  /* 0x0000e400ff027b82 */ /* 0x003e220000000a00 */
[----:B--2---:R-:W-:-:S06]  /*2eb0*/  IMAD.WIDE.U32 R8, R11, 0x8, R8 ;  /* 0x000000080b087825 */ /* 0x004fcc00078e0008 */
[----:B------:R-:W4:Y:S01]  /*2ec0*/  LDG.E.64 R8, desc[UR4][R8.64] ;  /* 0x0000000408087981 */ /* 0x000f22000c1e1b00 */
[----:B---3--:R-:W-:-:S06]  /*2ed0*/  IMAD.WIDE.U32 R12, R11, 0x8, R12 ;  /* 0x000000080b0c7825 */ /* 0x008fcc00078e000c */
[----:B------:R-:W4:Y:S01]  /*2ee0*/  LDG.E.64 R12, desc[UR6][R12.64] ;  /* 0x000000060c0c7981 */ /* 0x000f22000c1e1b00 */
[----:B0-----:R-:W-:-:S05]  /*2ef0*/  IMAD.WIDE.U32 R2, R11, 0x8, R2 ;  /* 0x000000080b027825 */ /* 0x001fca00078e0002 */
[----:B------:R-:W2:Y:S01]  /*2f00*/  LDG.E.64 R30, desc[UR4][R2.64] ;  /* 0x00000004021e7981 */ /* 0x000ea2000c1e1b00 */
[----:B------:R-:W-:Y:S01]  /*2f10*/  IMAD.MOV.U32 R20, RZ, RZ, 0x1 ;  /* 0x00000001ff147424 */ /* 0x000fe200078e00ff */
[----:B------:R-:W-:Y:S01]  /*2f20*/  BSSY.RECONVERGENT B1, `(.L_x_155) ;  /* 0x0000016000017945 */ /* 0x000fe20003800200 */
[----:B----4-:R-:W-:-:S06]  /*2f30*/  DFMA R24, R12, R14, R8 ;  /* 0x0000000e0c18722b */ /* 0x010fcc0000000008 */
[----:B------:R-:W0:Y:S02]  /*2f40*/  MUFU.RCP64H R21, R25 ;  /* 0x0000001900157308 */ /* 0x000e240000001800 */
        /* <DEDUP_REMOVED lines=19> */
.L_x_156:
[----:B------:R-:W-:Y:S05]  /*3080*/  BSYNC.RECONVERGENT B1 ;  /* 0x0000000000017941 */ /* 0x000fea0003800200 */
.L_x_155:
[C---:B------:R-:W-:Y:S01]  /*3090*/  R2UR UR4, R18.reuse ;  /* 0x00000000120472ca */ /* 0x040fe200000e0000 */
[--C-:B------:R-:W-:Y:S01]  /*30a0*/  IMAD.WIDE.U32 R8, R11, 0x8, R16.reuse ;  /* 0x000000080b087825 */ /* 0x100fe200078e0010 */
[----:B------:R-:W-:Y:S02]  /*30b0*/  R2UR UR5, R19 ;  /* 0x00000000130572ca */ /* 0x000fe400000e0000 */
[----:B------:R-:W-:Y:S01]  /*30c0*/  R2UR UR6, R18 ;  /* 0x00000000120672ca */ /* 0x000fe200000e0000 */
[----:B------:R-:W-:Y:S01]  /*30d0*/  IMAD.WIDE.U32 R10, R7, 0x8, R16 ;  /* 0x00000008070a7825 */ /* 0x000fe200078e0010 */
[----:B------:R-:W-:-:S09]  /*30e0*/  R2UR UR7, R19 ;  /* 0x00000000130772ca */ /* 0x000fd200000e0000 */
[----:B------:R2:W-:Y:S04]  /*30f0*/  ST.E.64 desc[UR4][R8.64], R2 ;  /* 0x0000000208007985 */ /* 0x0005e8000c101b04 */
[----:B------:R2:W-:Y:S02]  /*3100*/  ST.E.64 desc[UR6][R10.64], RZ ;  /* 0x000000ff0a007985 */ /* 0x0005e4000c101b06 */
.L_x_121:
[----:B------:R-:W3:Y:S02]  /*3110*/  LDCU UR4, c[0x0][0x3a8] ;  /* 0x00007500ff0477ac */ /* 0x000ee40008000800 */
[----:B---3--:R-:W-:-:S09]  /*3120*/  UISETP.GE.AND UP0, UPT, UR4, 0x2, UPT ;  /* 0x000000020400788c */ /* 0x008fd2000bf06270 */
[----:B------:R-:W-:Y:S05]  /*3130*/  BRA.U !UP0, `(.L_x_157) ;  /* 0x0000003508787547 */ /* 0x000fea000b800000 */
[----:B------:R-:W-:Y:S01]  /*3140*/  UIADD3 UR4, UPT, UPT, UR4, -0x2, URZ ;  /* 0xfffffffe04047890 */ /* 0x000fe2000fffe0ff */
[----:B------:R-:W-:-:S03]  /*3150*/  IMAD.MOV.U32 R13, RZ, RZ, 0x1 ;  /* 0x00000001ff0d7424 */ /* 0x000fc600078e00ff */
[----:B------:R-:W-:Y:S02]  /*3160*/  UISETP.GE.U32.AND UP0, UPT, UR4, 0x7, UPT ;  /* 0x000000070400788c */ /* 0x000fe4000bf06070 */
[----:B--2---:R-:W-:-:S07]  /*3170*/  IMAD.U32 R11, RZ, RZ, UR4 ;  /* 0x00000004ff0b7e24 */ /* 0x004fce000f8e00ff */
[----:B------:R-:W-:Y:S05]  /*3180*/  BRA.U !UP0, `(.L_x_158) ;  /* 0x0000001508807547 */ /* 0x000fea000b800000 */
[----:B------:R-:W2:Y:S01]  /*3190*/  LDCU.128 UR8, c[0x0][0x380] ;  /* 0x00007000ff0877ac */ /* 0x000ea20008000c00 */
[----:B------:R-:W-:Y:S01]  /*31a0*/  LOP3.LUT R6, R7, 0xfffffff8, RZ, 0xc0, !PT ;  /* 0xfffffff807067812 */ /* 0x000fe200078ec0ff */
[----:B------:R-:W-:Y:S01]  /*31b0*/  BSSY.RECONVERGENT B1, `(.L_x_159) ;  /* 0x000015c000017945 */ /* 0x000fe20003800200 */
[----:B------:R-:W-:Y:S01]  /*31c0*/  IADD3 R20, P1, PT, R16, 0x20, RZ ;  /* 0x0000002010147810 */ /* 0x000fe20007f3e0ff */
[----:B------:R-:W3:Y:S01]  /*31d0*/  LDCU.64 UR4, c[0x0][0x398] ;  /* 0x00007300ff0477ac */ /* 0x000ee20008000a00 */
[----:B------:R-:W-:Y:S01]  /*31e0*/  IADD3 R10, P0, PT, R4, 0x20, RZ ;  /* 0x00000020040a7810 */ /* 0x000fe20007f1e0ff */
[----:B------:R-:W-:Y:S02]  /*31f0*/  IMAD.MOV.U32 R0, RZ, RZ, RZ ;  /* 0x000000ffff007224 */ /* 0x000fe400078e00ff */
[----:B------:R-:W-:Y:S02]  /*3200*/  IMAD.MOV R6, RZ, RZ, -R6 ;  /* 0x000000ffff067224 */ /* 0x000fe400078e0a06 */
[----:B------:R-:W-:-:S02]  /*3210*/  IMAD.X R21, RZ, RZ, R17, P1 ;  /* 0x000000ffff157224 */ /* 0x000fc400008e0611 */
[----:B01----:R-:W-:Y:S01]  /*3220*/  IMAD.X R25, RZ, RZ, R5, P0 ;  /* 0x000000ffff197224 */ /* 0x003fe200000e0605 */
[----:B--2---:R-:W-:Y:S02]  /*3230*/  UIADD3 UR8, UP1, UPT, UR8, 0x20, URZ ;  /* 0x0000002008087890 */ /* 0x004fe4000ff3e0ff */
[----:B------:R-:W-:Y:S02]  /*3240*/  UIADD3 UR10, UP2, UPT, UR10, 0x20, URZ ;  /* 0x000000200a0a7890 */ /* 0x000fe4000ff5e0ff */
[----:B---3--:R-:W-:Y:S02]  /*3250*/  UIADD3 UR4, UP0, UPT, UR4, 0x20, URZ ;  /* 0x0000002004047890 */ /* 0x008fe4000ff1e0ff */
[----:B------:R-:W-:Y:S01]  /*3260*/  UIADD3.X UR9, UPT, UPT, URZ, UR9, URZ, UP1, !UPT ;  /* 0x00000009ff097290 */ /* 0x000fe20008ffe4ff */
[----:B------:R-:W-:Y:S01]  /*3270*/  IMAD.U32 R12, RZ, RZ, UR8 ;  /* 0x00000008ff0c7e24 */ /* 0x000fe2000f8e00ff */
[----:B------:R-:W-:Y:S01]  /*3280*/  UIADD3.X UR11, UPT, UPT, URZ, UR11, URZ, UP2, !UPT ;  /* 0x0000000bff0b7290 */ /* 0x000fe200097fe4ff */
[----:B------:R-:W-:Y:S01]  /*3290*/  IMAD.U32 R14, RZ, RZ, UR10 ;  /* 0x0000000aff0e7e24 */ /* 0x000fe2000f8e00ff */
[----:B------:R-:W-:Y:S01]  /*32a0*/  UIADD3.X UR5, UPT, UPT, URZ, UR5, URZ, UP0, !UPT ;  /* 0x00000005ff057290 */ /* 0x000fe200087fe4ff */
[----:B------:R-:W-:-:S02]  /*32b0*/  IMAD.U32 R22, RZ, RZ, UR4 ;  /* 0x00000004ff167e24 */ /* 0x000fc4000f8e00ff */
[----:B------:R-:W-:Y:S02]  /*32c0*/  IMAD.U32 R13, RZ, RZ, UR9 ;  /* 0x00000009ff0d7e24 */ /* 0x000fe4000f8e00ff */
[----:B------:R-:W-:Y:S02]  /*32d0*/  IMAD.U32 R15, RZ, RZ, UR11 ;  /* 0x0000000bff0f7e24 */ /* 0x000fe4000f8e00ff */
[----:B------:R-:W-:-:S07]  /*32e0*/  IMAD.U32 R23, RZ, RZ, UR5 ;  /* 0x00000005ff177e24 */ /* 0x000fce000f8e00ff */
.L_x_176:
[C---:B------:R-:W-:Y:S02]  /*32f0*/  R2UR UR4, R18.reuse ;  /* 0x00000000120472ca */ /* 0x040fe400000e0000 */
[C---:B------:R-:W-:Y:S02]  /*3300*/  R2UR UR5, R19.reuse ;  /* 0x00000000130572ca */ /* 0x040fe400000e0000 */
[C---:B------:R-:W-:Y:S02]  /*3310*/  R2UR UR6, R18.reuse ;  /* 0x00000000120672ca */ /* 0x040fe400000e0000 */
[C---:B------:R-:W-:Y:S02]  /*3320*/  R2UR UR7, R19.reuse ;  /* 0x00000000130772ca */ /* 0x040fe400000e0000 */
[----:B------:R-:W-:Y:S02]  /*3330*/  R2UR UR8, R18 ;  /* 0x00000000120872ca */ /* 0x000fe400000e0000 */
[----:B------:R-:W-:-:S05]  /*3340*/  R2UR UR9, R19 ;  /* 0x00000000130972ca */ /* 0x000fca00000e0000 */
[----:B------:R-:W2:Y:S04]  /*3350*/  LDG.E.64 R8, desc[UR4][R12.64+-0x18] ;  /* 0xffffe8040c087981 */ /* 0x000ea8000c1e1b00 */
[----:B------:R-:W2:Y:S04]  /*3360*/  LDG.E.64 R28, desc[UR6][R14.64+-0x18] ;  /* 0xffffe8060e1c7981 */ /* 0x000ea8000c1e1b00 */
[----:B------:R-:W2:Y:S01]  /*3370*/  LD.E.64 R30, desc[UR8][R20.64+-0x20] ;  /* 0xffffe008141e7980 */ /* 0x000ea2000c101b00 */
[----:B------:R-:W-:-:S03]  /*3380*/  IMAD.MOV.U32 R24, RZ, RZ, R10 ;  /* 0x000000ffff187224 */ /* 0x000fc600078e000a */
[----:B------:R-:W3:Y:S04]  /*3390*/  LDG.E.64 R2, desc[UR4][R22.64+-0x18] ;  /* 0xffffe80416027981 */ /* 0x000ee8000c1e1b00 */
[----:B------:R-:W3:Y:S01]  /*33a0*/  LD.E.64 R26, desc[UR6][R24.64+-0x20] ;  /* 0xffffe006181a7980 */ /* 0x000ee2000c101b00 */
[----:B------:R-:W-:Y:S01]  /*33b0*/  BSSY.RECONVERGENT B2, `(.L_x_160) ;  /* 0x0000019000027945 */ /* 0x000fe20003800200 */
[----:B--2---:R-:W-:Y:S01]  /*33c0*/  DFMA R32, R8, R30, R28 ;  /* 0x0000001e0820722b */ /* 0x004fe2000000001c */
[----:B------:R-:W-:-:S05]  /*33d0*/  IMAD.MOV.U32 R28, RZ, RZ, 0x1 ;  /* 0x00000001ff1c7424 */ /* 0x000fca00078e00ff */
[----:B------:R-:W0:Y:S01]  /*33e0*/  MUFU.RCP64H R29, R33 ;  /* 0x00000021001d7308 */ /* 0x000e220000001800 */
[----:B---3--:R-:W-:-:S10]  /*33f0*/  DFMA R26, -R8, R26, R2 ;  /* 0x0000001a081a722b */ /* 0x008fd40000000102 */
        /* <DEDUP_REMOVED lines=12> */
[----:B------:R-:W-:Y:S01]  /*34c0*/  IMAD.MOV.U32 R30, RZ, RZ, R26 ;  /* 0x000000ffff1e7224 */ /* 0x000fe200078e001a */
[----:B------:R-:W-:Y:S01]  /*34d0*/  MOV R34, 0x3520 ;  /* 0x0000352000227802 */ /* 0x000fe20000000f00 */
[----:B------:R-:W-:Y:S02]  /*34e0*/  IMAD.MOV.U32 R31, RZ, RZ, R27 ;  /* 0x000000ffff1f7224 */ /* 0x000fe400078e001b */
[----:B------:R-:W-:Y:S02]  /*34f0*/  IMAD.MOV.U32 R2, RZ, RZ, R32 ;  /* 0x000000ffff027224 */ /* 0x000fe400078e0020 */
[----:B------:R-:W-:-:S07]  /*3500*/  IMAD.MOV.U32 R9, RZ, RZ, R33 ;  /* 0x000000ffff097224 */ /* 0x000fce00078e0021 */
[----:B------:R-:W-:Y:S05]  /*3510*/  CALL.REL.NOINC `($__internal_3_$__cuda_sm20_div_rn_f64_full) ;  /* 0x0000003000a07944 */ /* 0x000fea0003c00000 */
[----:B------:R-:W-:Y:S02]  /*3520*/  IMAD.MOV.U32 R2, RZ, RZ, R38 ;  /* 0x000000ffff027224 */ /* 0x000fe400078e0026 */
[----:B------:R-:W-:-:S07]  /*3530*/  IMAD.MOV.U32 R3, RZ, RZ, R39 ;  /* 0x000000ffff037224 */ /* 0x000fce00078e0027 */
.L_x_161:
[----:B------:R-:W-:Y:S05]  /*3540*/  BSYNC.RECONVERGENT B2 ;  /* 0x0000000000027941 */ /* 0x000fea0003800200 */
.L_x_160:
[C---:B------:R-:W-:Y:S02]  /*3550*/  R2UR UR4, R18.reuse ;  /* 0x00000000120472ca */ /* 0x040fe400000e0000 */
[C---:B------:R-:W-:Y:S02]  /*3560*/  R2UR UR5, R19.reuse ;  /* 0x00000000130572ca */ /* 0x040fe400000e0000 */
[C---:B------:R-:W-:Y:S02]  /*3570*/  R2UR UR6, R18.reuse ;  /* 0x00000000120672ca */ /* 0x040fe400000e0000 */
[C---:B------:R-:W-:Y:S02]  /*3580*/  R2UR UR7, R19.reuse ;  /* 0x00000000130772ca */ /* 0x040fe400000e0000 */
[----:B------:R-:W-:Y:S02]  /*3590*/  R2UR UR8, R18 ;  /* 0x00000000120872ca */ /* 0x000fe400000e0000 */
[----:B------:R-:W-:-:S02]  /*35a0*/  R2UR UR9, R19 ;  /* 0x00000000130972ca */ /* 0x000fc400000e0000 */
[----:B------:R-:W-:Y:S02]  /*35b0*/  R2UR UR10, R18 ;  /* 0x00000000120a72ca */ /* 0x000fe400000e0000 */
[----:B------:R-:W-:Y:S01]  /*35c0*/  R2UR UR11, R19 ;  /* 0x00000000130b72ca */ /* 0x000fe200000e0000 */
[----:B------:R0:W-:Y:S04]  /*35d0*/  ST.E.64 desc[UR4][R24.64+-0x18], R2 ;  /* 0xffffe80218007985 */ /* 0x0001e8000c101b04 */
[----:B------:R-:W2:Y:S04]  /*35e0*/  LDG.E.64 R26, desc[UR6][R12.64+-0x10] ;  /* 0xfffff0060c1a7981 */ /* 0x000ea8000c1e1b00 */
[----:B------:R-:W2:Y:S04]  /*35f0*/  LDG.E.64 R28, desc[UR8][R14.64+-0x10] ;  /* 0xfffff0080e1c7981 */ /* 0x000ea8000c1e1b00 */
[----:B------:R-:W2:Y:S04]  /*3600*/  LD.E.64 R30, desc[UR10][R20.64+-0x18] ;  /* 0xffffe80a141e7980 */ /* 0x000ea8000c101b00 */
[----:B------:R-:W3:Y:S01]  /*3610*/  LDG.E.64 R8, desc[UR4][R22.64+-0x10] ;  /* 0xfffff00416087981 */ /* 0x000ee2000c1e1b00 */
[----:B------:R-:W-:Y:S01]  /*3620*/  BSSY.RECONVERGENT B2, `(.L_x_162) ;  /* 0x0000019000027945 */ /* 0x000fe20003800200 */
[C---:B--2---:R-:W-:Y:S01]  /*3630*/  DFMA R32, R26.reuse, R30, R28 ;  /* 0x0000001e1a20722b */ /* 0x044fe2000000001c */
[----:B------:R-:W-:Y:S01]  /*3640*/  IMAD.MOV.U32 R28, RZ, RZ, 0x1 ;  /* 0x00000001ff1c7424 */ /* 0x000fe200078e00ff */
[----:B---3--:R-:W-:-:S04]  /*3650*/  DFMA R26, -R26, R2, R8 ;  /* 0x000000021a1a722b */ /* 0x008fc80000000108 */
[----:B------:R-:W1:Y:S06]  /*3660*/  MUFU.RCP64H R29, R33 ;  /* 0x00000021001d7308 */ /* 0x000e6c0000001800 */
[----:B------:R-:W-:Y:S01]  /*3670*/  FSETP.GEU.AND P1, PT, |R27|, 6.5827683646048100446e-37, PT ;  /* 0x036000001b00780b */ /* 0x000fe20003f2e200 */
[----:B-1----:R-:W-:-:S08]  /*3680*/  DFMA R30, -R32, R28, 1 ;  /* 0x3ff00000201e742b */ /* 0x002fd0000000011c */
[----:B------:R-:W-:-:S08]  /*3690*/  DFMA R30, R30, R30, R30 ;  /* 0x0000001e1e1e722b */ /* 0x000fd0000000001e */
[----:B------:R-:W-:-:S08]  /*36a0*/  DFMA R30, R28, R30, R28 ;  /* 0x0000001e1c1e722b */ /* 0x000fd0000000001c */
[----:B------:R-:W-:-:S08]  /*36b0*/  DFMA R28, -R32, R30, 1 ;  /* 0x3ff00000201c742b */ /* 0x000fd0000000011e */
[----:B------:R-:W-:-:S08]  /*36c0*/  DFMA R28, R30, R28, R30 ;  /* 0x0000001c1e1c722b */ /* 0x000fd0000000001e */
[----:B0-----:R-:W-:-:S08]  /*36d0*/  DMUL R2, R26, R28 ;  /* 0x0000001c1a027228 */ /* 0x001fd00000000000 */
        /* <DEDUP_REMOVED lines=13> */
.L_x_163:
[----:B------:R-:W-:Y:S05]  /*37b0*/  BSYNC.RECONVERGENT B2 ;  /* 0x0000000000027941 */ /* 0x000fea0003800200 */
.L_x_162:
        /* <DEDUP_REMOVED lines=38> */
.L_x_165:
[----:B------:R-:W-:Y:S05]  /*3a20*/  BSYNC.RECONVERGENT B2 ;  /* 0x0000000000027941 */ /* 0x000fea0003800200 */
.L_x_164:
        /* <DEDUP_REMOVED lines=38> */
.L_x_167:
[----:B------:R-:W-:Y:S05]  /*3c90*/  BSYNC.RECONVERGENT B2 ;  /* 0x0000000000027941 */ /* 0x000fea0003800200 */
.L_x_166:
        /* <DEDUP_REMOVED lines=38> */
.L_x_169:
[----:B------:R-:W-:Y:S05]  /*3f00*/  BSYNC.RECONVERGENT B2 ;  /* 0x0000000000027941 */ /* 0x000fea0003800200 */
.L_x_168:
        /* <DEDUP_REMOVED lines=38> */
.L_x_171:
[----:B------:R-:W-:Y:S05]  /*4170*/  BSYNC.RECONVERGENT B2 ;  /* 0x0000000000027941 */ /* 0x000fea0003800200 */
.L_x_170:
        /* <DEDUP_REMOVED lines=38> */
.L_x_173:
[----:B------:R-:W-:Y:S05]  /*43e0*/  BSYNC.RECONVERGENT B2 ;  /* 0x0000000000027941 */ /* 0x000fea0003800200 */
.L_x_172:
        /* <DEDUP_REMOVED lines=38> */
.L_x_175:
[----:B------:R-:W-:Y:S05]  /*4650*/  BSYNC.RECONVERGENT B2 ;  /* 0x0000000000027941 */ /* 0x000fea0003800200 */
.L_x_174:
[----:B------:R-:W-:Y:S01]  /*4660*/  VIADD R6, R6, 0x8 ;  /* 0x0000000806067836 */ /* 0x000fe20000000000 */
[----:B------:R-:W-:Y:S01]  /*4670*/  R2UR UR4, R18 ;  /* 0x00000000120472ca */ /* 0x000fe200000e0000 */
[----:B------:R-:W-:Y:S01]  /*4680*/  VIADD R0, R0, 0x8 ;  /* 0x0000000800007836 */ /* 0x000fe20000000000 */
[----:B------:R-:W-:Y:S02]  /*4690*/  R2UR UR5, R19 ;  /* 0x00000000130572ca */ /* 0x000fe400000e0000 */
[----:B------:R-:W-:Y:S02]  /*46a0*/  ISETP.NE.AND P0, PT, R6, RZ, PT ;  /* 0x000000ff0600720c */ /* 0x000fe40003f05270 */
[----:B------:R-:W-:Y:S02]  /*46b0*/  IADD3 R22, P1, PT, R22, 0x40, RZ ;  /* 0x0000004016167810 */ /* 0x000fe40007f3e0ff */
[----:B------:R-:W-:Y:S02]  /*46c0*/  IADD3 R12, P2, PT, R12, 0x40, RZ ;  /* 0x000000400c0c7810 */ /* 0x000fe40007f5e0ff */
[----:B------:R-:W-:Y:S01]  /*46d0*/  IADD3 R14, P3, PT, R14, 0x40, RZ ;  /* 0x000000400e0e7810 */ /* 0x000fe20007f7e0ff */
[----:B------:R-:W-:Y:S01]  /*46e0*/  IMAD.X R23, RZ, RZ, R23, P1 ;  /* 0x000000ffff177224 */ /* 0x000fe200008e0617 */
[----:B------:R-:W-:Y:S01]  /*46f0*/  IADD3 R20, P4, PT, R20, 0x40, RZ ;  /* 0x0000004014147810 */ /* 0x000fe20007f9e0ff */
[----:B------:R-:W-:Y:S01]  /*4700*/  IMAD.X R13, RZ, RZ, R13, P2 ;  /* 0x000000ffff0d7224 */ /* 0x000fe200010e060d */
[----:B------:R-:W-:Y:S01]  /*4710*/  IADD3 R10, P5, PT, R24, 0x40, RZ ;  /* 0x00000040180a7810 */ /* 0x000fe20007fbe0ff */
[----:B------:R0:W-:Y:S01]  /*4720*/  ST.E.64 desc[UR4][R24.64+0x20], R2 ;  /* 0x0000200218007985 */ /* 0x0001e2000c101b04 */
[----:B------:R-:W-:-:S02]  /*4730*/  IMAD.X R15, RZ, RZ, R15, P3 ;  /* 0x000000ffff0f7224 */ /* 0x000fc400018e060f */
[----:B------:R-:W-:Y:S02]  /*4740*/  IMAD.X R21, RZ, RZ, R21, P4 ;  /* 0x000000ffff157224 */ /* 0x000fe400020e0615 */
[----:B0-----:R-:W-:Y:S01]  /*4750*/  IMAD.X R25, RZ, RZ, R25, P5 ;  /* 0x000000ffff197224 */ /* 0x001fe200028e0619 */
[----:B------:R-:W-:Y:S06]  /*4760*/  @P0 BRA `(.L_x_176) ;  /* 0xffffffe800e00947 */ /* 0x000fec000383ffff */
[----:B------:R-:W-:Y:S05]  /*4770*/  BSYNC.RECONVERGENT B1 ;  /* 0x0000000000017941 */ /* 0x000fea0003800200 */
.L_x_159:
[----:B------:R-:W-:-:S07]  /*4780*/  VIADD R13, R0, 0x1 ;  /* 0x00000001000d7836 */ /* 0x000fce0000000000 */
.L_x_158:
[----:B------:R-:W-:-:S13]  /*4790*/  LOP3.LUT P0, R0, R7, 0x7, RZ, 0xc0, !PT ;  /* 0x0000000707007812 */ /* 0x000fda000780c0ff */
[----:B------:R-:W-:Y:S05]  /*47a0*/  @!P0 BRA `(.L_x_177) ;  /* 0x0000001400108947 */ /* 0x000fea0003800000 */
[----:B------:R-:W-:-:S13]  /*47b0*/  ISETP.GE.U32.AND P0, PT, R0, 0x4, PT ;  /* 0x000000040000780c */ /* 0x000fda0003f06070 */
[----:B------:R-:W-:Y:S05]  /*47c0*/  @!P0 BRA `(.L_x_178) ;  /* 0x0000000800d48947 */ /* 0x000fea0003800000 */
        /* <DEDUP_REMOVED lines=11> */
[----:B--2---:R-:W-:-:S05]  /*4880*/  IMAD.WIDE.U32 R20, R13, 0x8, R20 ;  /* 0x000000080d147825 */ /* 0x004fca00078e0014 */
[----:B------:R-:W4:Y:S01]  /*4890*/  LDG.E.64 R8, desc[UR4][R20.64] ;  /* 0x0000000414087981 */ /* 0x000f22000c1e1b00 */
[----:B---3--:R-:W-:-:S05]  /*48a0*/  IMAD.WIDE.U32 R22, R13, 0x8, R22 ;  /* 0x000000080d167825 */ /* 0x008fca00078e0016 */
[----:B------:R-:W4:Y:S01]  /*48b0*/  LDG.E.64 R30, desc[UR6][R22.64] ;  /* 0x00000006161e7981 */ /* 0x000f22000c1e1b00 */
[----:B------:R-:W-:-:S04]  /*48c0*/  IMAD.WIDE R24, R13, 0x8, R4 ;  /* 0x000000080d187825 */ /* 0x000fc800078e0204 */
[----:B0-----:R-:W-:Y:S01]  /*48d0*/  IMAD.WIDE.U32 R26, R13, 0x8, R26 ;  /* 0x000000080d1a7825 */ /* 0x001fe200078e001a */
[----:B------:R-:W2:Y:S04]  /*48e0*/  LD.E.64 R28, desc[UR6][R24.64+-0x8] ;  /* 0xfffff806181c7980 */ /* 0x000ea8000c101b00 */
[----:B------:R-:W2:Y:S01]  /*48f0*/  LDG.E.64 R2, desc[UR4][R26.64] ;  /* 0x000000041a027981 */ /* 0x000ea2000c1e1b00 */
[----:B------:R-:W-:Y:S01]  /*4900*/  BSSY.RECONVERGENT B1, `(.L_x_179) ;  /* 0x0000019000017945 */ /* 0x000fe20003800200 */
[----:B----4-:R-:W-:-:S06]  /*4910*/  DFMA R34, R8, R32, R30 ;  /* 0x000000200822722b */ /* 0x010fcc000000001e */
[----:B------:R-:W0:Y:S01]  /*4920*/  MUFU.RCP64H R31, R35 ;  /* 0x00000023001f7308 */ /* 0x000e220000001800 */
[----:B------:R-:W-:-:S06]  /*4930*/  IMAD.MOV.U32 R30, RZ, RZ, 0x1 ;  /* 0x00000001ff1e7424 */ /* 0x000fcc00078e00ff */
[----:B0-----:R-:W-:-:S08]  /*4940*/  DFMA R32, -R34, R30, 1 ;  /* 0x3ff000002220742b */ /* 0x001fd0000000011e */
[----:B------:R-:W-:-:S08]  /*4950*/  DFMA R32, R32, R32, R32 ;  /* 0x000000202020722b */ /* 0x000fd00000000020 */
[----:B------:R-:W-:-:S08]  /*4960*/  DFMA R32, R30, R32, R30 ;  /* 0x000000201e20722b */ /* 0x000fd0000000001e */
[----:B------:R-:W-:Y:S02]  /*4970*/  DFMA R30, -R34, R32, 1 ;  /* 0x3ff00000221e742b */ /* 0x000fe40000000120 */
[----:B--2---:R-:W-:-:S06]  /*4980*/  DFMA R28, -R8, R28, R2 ;  /* 0x0000001c081c722b */ /* 0x004fcc0000000102 */
[----:B------:R-:W-:-:S08]  /*4990*/  DFMA R30, R32, R30, R32 ;  /* 0x0000001e201e722b */ /* 0x000fd00000000020 */
[----:B------:R-:W-:-:S08]  /*49a0*/  DMUL R2, R28, R30 ;  /* 0x0000001e1c027228 */ /* 0x000fd00000000000 */
[----:B------:R-:W-:-:S08]  /*49b0*/  DFMA R8, -R34, R2, R28 ;  /* 0x000000022208722b */ /* 0x000fd0000000011c */
[----:B------:R-:W-:Y:S01]  /*49c0*/  DFMA R2, R30, R8, R2 ;  /* 0x000000081e02722b */ /* 0x000fe20000000002 */
[----:B------:R-:W-:-:S09]  /*49d0*/  FSETP.GEU.AND P1, PT, |R29|, 6.5827683646048100446e-37, PT ;  /* 0x036000001d00780b */ /* 0x000fd20003f2e200 */
        /* <DEDUP_REMOVED lines=11> */
.L_x_180:
[----:B------:R-:W-:Y:S05]  /*4a90*/  BSYNC.RECONVERGENT B1 ;  /* 0x0000000000017941 */ /* 0x000fea0003800200 */
.L_x_179:
        /* <DEDUP_REMOVED lines=10> */
[----:B------:R-:W-:Y:S02]  /*4b40*/  R2UR UR8, R18 ;  /* 0x00000000120872ca */ /* 0x000fe400000e0000 */
[----:B------:R-:W-:Y:S01]  /*4b50*/  R2UR UR9, R19 ;  /* 0x00000000130972ca */ /* 0x000fe200000e0000 */
[----:B------:R2:W-:Y:S01]  /*4b60*/  ST.E.64 desc[UR4][R28.64], R2 ;  /* 0x000000021c007985 */ /* 0x0005e2000c101b04 */
[----:B------:R-:W3:Y:S03]  /*4b70*/  LDC.64 R8, c[0x0][0x398] ;  /* 0x0000e600ff087b82 */ /* 0x000ee60000000a00 */
[----:B------:R-:W4:Y:S01]  /*4b80*/  LD.E.64 R36, desc[UR10][R14.64] ;  /* 0x0000000a0e247980 */ /* 0x000f22000c101b00 */
[----:B0-----:R-:W-:-:S06]  /*4b90*/  IMAD.WIDE.U32 R30, R35, 0x8, R30 ;  /* 0x00000008231e7825 */ /* 0x001fcc00078e001e */
[----:B------:R-:W4:Y:S01]  /*4ba0*/  LDG.E.64 R30, desc[UR6][R30.64] ;  /* 0x000000061e1e7981 */ /* 0x000f22000c1e1b00 */
[----:B-1----:R-:W-:-:S06]  /*4bb0*/  IMAD.WIDE.U32 R32, R35, 0x8, R32 ;  /* 0x0000000823207825 */ /* 0x002fcc00078e0020 */
[----:B------:R-:W4:Y:S01]  /*4bc0*/  LDG.E.64 R32, desc[UR8][R32.64] ;  /* 0x0000000820207981 */ /* 0x000f22000c1e1b00 */
[----:B---3--:R-:W-:-:S06]  /*4bd0*/  IMAD.WIDE.U32 R8, R35, 0x8, R8 ;  /* 0x0000000823087825 */ /* 0x008fcc00078e0008 */
[----:B------:R-:W3:Y:S01]  /*4be0*/  LDG.E.64 R8, desc[UR4][R8.64] ;  /* 0x0000000408087981 */ /* 0x000ee2000c1e1b00 */
        /* <DEDUP_REMOVED lines=8> */
[----:B---3--:R-:W-:-:S06]  /*4c70*/  DFMA R30, -R30, R2, R8 ;  /* 0x000000021e1e722b */ /* 0x008fcc0000000108 */
[----:B------:R-:W-:-:S08]  /*4c80*/  DFMA R32, R38, R32, R38 ;  /* 0x000000202620722b */ /* 0x000fd00000000026 */
[----:B--2---:R-:W-:-:S08]  /*4c90*/  DMUL R2, R30, R32 ;  /* 0x000000201e027228 */ /* 0x004fd00000000000 */
        /* <DEDUP_REMOVED lines=12> */
.L_x_182:
[----:B------:R-:W-:Y:S05]  /*4d60*/  BSYNC.RECONVERGENT B1 ;  /* 0x0000000000017941 */ /* 0x000fea0003800200 */
.L_x_181:
        /* <DEDUP_REMOVED lines=15> */
[----:B0-----:R-:W-:-:S03]  /*4e60*/  IMAD.WIDE.U32 R32, R41, 0x8, R32 ;  /* 0x0000000829207825 */ /* 0x001fc600078e0020 */
[----:B------:R-:W5:Y:S04]  /*4e70*/  LD.E.64 R34, desc[UR6][R24.64+0x8] ;  /* 0x0000080618227980 */ /* 0x000f68000c101b00 */
[----:B------:R-:W4:Y:S01]  /*4e80*/  LDG.E.64 R32, desc[UR6][R32.64] ;  /* 0x0000000620207981 */ /* 0x000f22000c1e1b00 */
[----:B-1----:R-:W-:-:S06]  /*4e90*/  IMAD.WIDE.U32 R36, R41, 0x8, R36 ;  /* 0x0000000829247825 */ /* 0x002fcc00078e0024 */
[----:B------:R-:W4:Y:S01]  /*4ea0*/  LDG.E.64 R36, desc[UR8][R36.64] ;  /* 0x0000000824247981 */ /* 0x000f22000c1e1b00 */
[----:B---3--:R-:W-:-:S06]  /*4eb0*/  IMAD.WIDE.U32 R30, R41, 0x8, R30 ;  /* 0x00000008291e7825 */ /* 0x008fcc00078e001e */
[----:B------:R-:W5:Y:S01]  /*4ec0*/  LDG.E.64 R30, desc[UR4][R30.64] ;  /* 0x000000041e1e7981 */ /* 0x000f62000c1e1b00 */
[----:B--2---:R-:W-:Y:S01]  /*4ed0*/  IMAD.MOV.U32 R2, RZ, RZ, 0x1 ;  /* 0x00000001ff027424 */ /* 0x004fe200078e00ff */
[----:B------:R-:W-:Y:S01]  /*4ee0*/  BSSY.RECONVERGENT B1, `(.L_x_183) ;  /* 0x0000018000017945 */ /* 0x000fe20003800200 */
[----:B----4-:R-:W-:-:S06]  /*4ef0*/  DFMA R38, R32, R38, R36 ;  /* 0x000000262026722b */ /* 0x010fcc0000000024 */
[----:B------:R-:W0:Y:S02]  /*4f00*/  MUFU.RCP64H R3, R39 ;  /* 0x0000002700037308 */ /* 0x000e240000001800 */
[----:B0-----:R-:W-:-:S08]  /*4f10*/  DFMA R8, -R38, R2, 1 ;  /* 0x3ff000002608742b */ /* 0x001fd00000000102 */
[----:B------:R-:W-:-:S08]  /*4f20*/  DFMA R8, R8, R8, R8 ;  /* 0x000000080808722b */ /* 0x000fd00000000008 */
[----:B------:R-:W-:-:S08]  /*4f30*/  DFMA R8, R2, R8, R2 ;  /* 0x000000080208722b */ /* 0x000fd00000000002 */
[----:B------:R-:W-:Y:S02]  /*4f40*/  DFMA R2, -R38, R8, 1 ;  /* 0x3ff000002602742b */ /* 0x000fe40000000108 */
[----:B-----5:R-:W-:-:S06]  /*4f50*/  DFMA R34, -R32, R34, R30 ;  /* 0x000000222022722b */ /* 0x020fcc000000011e */
        /* <DEDUP_REMOVED lines=16> */
.L_x_184:
[----:B------:R-:W-:Y:S05]  /*5060*/  BSYNC.RECONVERGENT B1 ;  /* 0x0000000000017941 */ /* 0x000fea0003800200 */
.L_x_183:
[C---:B------:R-:W-:Y:S01]  /*5070*/  R2UR UR4, R18.reuse ;  /* 0x00000000120472ca */ /* 0x040fe200000e0000 */
[----:B------:R-:W-:Y:S01]  /*5080*/  IMAD.WIDE.U32 R8, R41, 0x8, R4 ;  /* 0x0000000829087825 */ /* 0x000fe200078e0004 */
        /* <DEDUP_REMOVED lines=11> */
[----:B------:R-:W3:Y:S04]  /*5140*/  LDG.E.64 R26, desc[UR4][R26.64+0x18] ;  /* 0x000018041a1a7981 */ /* 0x000ee8000c1e1b00 */
[----:B------:R-:W3:Y:S01]  /*5150*/  LD.E.64 R24, desc[UR6][R24.64+0x10] ;  /* 0x0000100618187980 */ /* 0x000ee2000c101b00 */
[----:B------:R-:W-:Y:S01]  /*5160*/  IMAD.MOV.U32 R30, RZ, RZ, 0x1 ;  /* 0x00000001ff1e7424 */ /* 0x000fe200078e00ff */
[----:B------:R-:W-:Y:S01]  /*5170*/  BSSY.RECONVERGENT B1, `(.L_x_185) ;  /* 0x0000016000017945 */ /* 0x000fe20003800200 */
[----:B--2---:R-:W-:-:S06]  /*5180*/  DFMA R32, R20, R14, R22 ;  /* 0x0000000e1420722b */ /* 0x004fcc0000000016 */
[----:B------:R-:W0:Y:S02]  /*5190*/  MUFU.RCP64H R31, R33 ;  /* 0x00000021001f7308 */ /* 0x000e240000001800 */
[----:B0-----:R-:W-:-:S08]  /*51a0*/  DFMA R2, -R32, R30, 1 ;  /* 0x3ff000002002742b */ /* 0x001fd0000000011e */
[----:B------:R-:W-:-:S08]  /*51b0*/  DFMA R2, R2, R2, R2 ;  /* 0x000000020202722b */ /* 0x000fd00000000002 */
[----:B------:R-:W-:Y:S02]  /*51c0*/  DFMA R2, R30, R2, R30 ;  /* 0x000000021e02722b */ /* 0x000fe4000000001e */
[----:B---3--:R-:W-:-:S06]  /*51d0*/  DFMA R30, -R20, R24, R26 ;  /* 0x00000018141e722b */ /* 0x008fcc000000011a */
[----:B------:R-:W-:-:S04]  /*51e0*/  DFMA R8, -R32, R2, 1 ;  /* 0x3ff000002008742b */ /* 0x000fc80000000102 */
[----:B------:R-:W-:-:S04]  /*51f0*/  FSETP.GEU.AND P1, PT, |R31|, 6.5827683646048100446e-37, PT ;  /* 0x036000001f00780b */ /* 0x000fc80003f2e200 */
        /* <DEDUP_REMOVED lines=13> */
.L_x_186:
[----:B------:R-:W-:Y:S05]  /*52d0*/  BSYNC.RECONVERGENT B1 ;  /* 0x0000000000017941 */ /* 0x000fea0003800200 */
.L_x_185:
[----:B------:R-:W-:Y:S01]  /*52e0*/  R2UR UR4, R18 ;  /* 0x00000000120472ca */ /* 0x000fe200000e0000 */
[----:B------:R-:W-:Y:S01]  /*52f0*/  VIADD R13, R13, 0x4 ;  /* 0x000000040d0d7836 */ /* 0x000fe20000000000 */
[----:B------:R-:W-:-:S13]  /*5300*/  R2UR UR5, R19 ;  /* 0x00000000130572ca */ /* 0x000fda00000e0000 */
[----:B------:R2:W-:Y:S02]  /*5310*/  ST.E.64 desc[UR4][R28.64+0x18], R2 ;  /* 0x000018021c007985 */ /* 0x0005e4000c101b04 */
.L_x_178:
[----:B------:R-:W-:-:S13]  /*5320*/  LOP3.LUT P0, R0, R7, 0x3, RZ, 0xc0, !PT ;  /* 0x0000000307007812 */ /* 0x000fda000780c0ff */
[----:B------:R-:W-:Y:S05]  /*5330*/  @!P0 BRA `(.L_x_177) ;  /* 0x00000008002c8947 */ /* 0x000fea0003800000 */
[----:B------:R-:W-:-:S13]  /*5340*/  ISETP.NE.AND P0, PT, R0, 0x1, PT ;  /* 0x000000010000780c */ /* 0x000fda0003f05270 */
[----:B------:R-:W-:Y:S05]  /*5350*/  @!P0 BRA `(.L_x_187) ;  /* 0x00000004005c8947 */ /* 0x000fea0003800000 */
[----:B------:R-:W3:Y:S01]  /*5360*/  LDC.64 R22, c[0x0][0x380] ;  /* 0x0000e000ff167b82 */ /* 0x000ee20000000a00 */
[C---:B------:R-:W-:Y:S01]  /*5370*/  R2UR UR8, R18.reuse ;  /* 0x00000000120872ca */ /* 0x040fe200000e0000 */
[----:B------:R-:W-:Y:S01]  /*5380*/  IMAD.WIDE R14, R13, 0x8, R16 ;  /* 0x000000080d0e7825 */ /* 0x000fe200078e0210 */
[C---:B------:R-:W-:Y:S02]  /*5390*/  R2UR UR9, R19.reuse ;  /* 0x00000000130972ca */ /* 0x040fe400000e0000 */
[C---:B------:R-:W-:Y:S02]  /*53a0*/  R2UR UR4, R18.reuse ;  /* 0x00000000120472ca */ /* 0x040fe400000e0000 */
[C---:B------:R-:W-:Y:S01]  /*53b0*/  R2UR UR5, R19.reuse ;  /* 0x00000000130572ca */ /* 0x040fe200000e0000 */
[----:B01----:R-:W0:Y:S01]  /*53c0*/  LDC.64 R24, c[0x0][0x388] ;  /* 0x0000e200ff187b82 */ /* 0x003e220000000a00 */
[----:B------:R-:W-:Y:S02]  /*53d0*/  R2UR UR6, R18 ;  /* 0x00000000120672ca */ /* 0x000fe400000e0000 */
[----:B------:R-:W-:-:S05]  /*53e0*/  R2UR UR7, R19 ;  /* 0x00000000130772ca */ /* 0x000fca00000e0000 */
[----:B------:R-:W4:Y:S01]  /*53f0*/  LD.E.64 R30, desc[UR8][R14.64+-0x8] ;  /* 0xfffff8080e1e7980 */ /* 0x000f22000c101b00 */
[----:B------:R-:W1:Y:S01]  /*5400*/  LDC.64 R20, c[0x0][0x398] ;  /* 0x0000e600ff147b82 */ /* 0x000e620000000a00 */
[----:B---3--:R-:W-:-:S05]  /*5410*/  IMAD.WIDE.U32 R22, R13, 0x8, R22 ;  /* 0x000000080d167825 */ /* 0x008fca00078e0016 */
[----:B------:R-:W4:Y:S01]  /*5420*/  LDG.E.64 R8, desc[UR4][R22.64] ;  /* 0x0000000416087981 */ /* 0x000f22000c1e1b00 */
[----:B0-----:R-:W-:-:S05]  /*5430*/  IMAD.WIDE.U32 R24, R13, 0x8, R24 ;  /* 0x000000080d187825 */ /* 0x001fca00078e0018 */
[----:B--2---:R-:W4:Y:S01]  /*5440*/  LDG.E.64 R28, desc[UR6][R24.64] ;  /* 0x00000006181c7981 */ /* 0x004f22000c1e1b00 */
[----:B------:R-:W-:-:S04]  /*5450*/  IMAD.WIDE R34, R13, 0x8, R4 ;  /* 0x000000080d227825 */ /* 0x000fc800078e0204 */
[----:B-1----:R-:W-:Y:S01]  /*5460*/  IMAD.WIDE.U32 R20, R13, 0x8, R20 ;  /* 0x000000080d147825 */ /* 0x002fe200078e0014 */
        /* <DEDUP_REMOVED lines=27> */
.L_x_189:
[----:B------:R-:W-:Y:S05]  /*5620*/  BSYNC.RECONVERGENT B1 ;  /* 0x0000000000017941 */ /* 0x000fea0003800200 */
.L_x_188:
        /* <DEDUP_REMOVED lines=14> */
[----:B------:R-:W-:Y:S01]  /*5710*/  IMAD.MOV.U32 R8, RZ, RZ, 0x1 ;  /* 0x00000001ff087424 */ /* 0x000fe200078e00ff */
[----:B------:R-:W-:Y:S01]  /*5720*/  BSSY.RECONVERGENT B1, `(.L_x_190) ;  /* 0x0000016000017945 */ /* 0x000fe20003800200 */
[----:B--2---:R-:W-:-:S02]  /*5730*/  DFMA R32, R22, R14, R24 ;  /* 0x0000000e1620722b */ /* 0x004fc40000000018 */
        /* <DEDUP_REMOVED lines=20> */
.L_x_191:
[----:B------:R-:W-:Y:S05]  /*5880*/  BSYNC.RECONVERGENT B1 ;  /* 0x0000000000017941 */ /* 0x000fea0003800200 */
.L_x_190:
[----:B------:R-:W-:Y:S01]  /*5890*/  R2UR UR4, R18 ;  /* 0x00000000120472ca */ /* 0x000fe200000e0000 */
[----:B------:R-:W-:Y:S01]  /*58a0*/  VIADD R13, R13, 0x2 ;  /* 0x000000020d0d7836 */ /* 0x000fe20000000000 */
[----:B------:R-:W-:-:S13]  /*58b0*/  R2UR UR5, R19 ;  /* 0x00000000130572ca */ /* 0x000fda00000e0000 */
[----:B------:R3:W-:Y:S02]  /*58c0*/  ST.E.64 desc[UR4][R26.64+0x8], R2 ;  /* 0x000008021a007985 */ /* 0x0007e4000c101b04 */
.L_x_187:
[----:B------:R-:W-:-:S04]  /*58d0*/  LOP3.LUT R0, R7, 0x1, RZ, 0xc0, !PT ;  /* 0x0000000107007812 */ /* 0x000fc800078ec0ff */
[----:B------:R-:W-:-:S13]  /*58e0*/  ISETP.NE.U32.AND P0, PT, R0, 0x1, PT ;  /* 0x000000010000780c */ /* 0x000fda0003f05070 */
[----:B------:R-:W-:Y:S05]  /*58f0*/  @P0 BRA `(.L_x_177) ;  /* 0x0000000000bc0947 */ /* 0x000fea0003800000 */
[----:B------:R-:W4:Y:S01]  /*5900*/  LDC.64 R8, c[0x0][0x380] ;  /* 0x0000e000ff087b82 */ /* 0x000f220000000a00 */
[C---:B------:R-:W-:Y:S01]  /*5910*/  R2UR UR8, R18.reuse ;  /* 0x00000000120872ca */ /* 0x040fe200000e0000 */
[----:B------:R-:W-:Y:S01]  /*5920*/  IMAD.WIDE R22, R13, 0x8, R16 ;  /* 0x000000080d167825 */ /* 0x000fe200078e0210 */
[C---:B------:R-:W-:Y:S02]  /*5930*/  R2UR UR9, R19.reuse ;  /* 0x00000000130972ca */ /* 0x040fe400000e0000 */
[C---:B------:R-:W-:Y:S02]  /*5940*/  R2UR UR4, R18.reuse ;  /* 0x00000000120472ca */ /* 0x040fe400000e0000 */
[C---:B------:R-:W-:Y:S01]  /*5950*/  R2UR UR5, R19.reuse ;  /* 0x00000000130572ca */ /* 0x040fe200000e0000 */
[----:B------:R-:W5:Y:S01]  /*5960*/  LDC.64 R20, c[0x0][0x388] ;  /* 0x0000e200ff147b82 */ /* 0x000f620000000a00 */
[----:B------:R-:W-:Y:S02]  /*5970*/  R2UR UR6, R18 ;  /* 0x00000000120672ca */ /* 0x000fe400000e0000 */
[----:B------:R-:W-:-:S05]  /*5980*/  R2UR UR7, R19 ;  /* 0x00000000130772ca */ /* 0x000fca00000e0000 */
[----:B------:R-:W5:Y:S01]  /*5990*/  LD.E.64 R22, desc[UR8][R22.64+-0x8] ;  /* 0xfffff80816167980 */ /* 0x000f62000c101b00 */
[----:B0123--:R-:W0:Y:S01]  /*59a0*/  LDC.64 R2, c[0x0][0x398] ;  /* 0x0000e600ff027b82 */ /* 0x00fe220000000a00 */
[----:B----4-:R-:W-:-:S06]  /*59b0*/  IMAD.WIDE.U32 R8, R13, 0x8, R8 ;  /* 0x000000080d087825 */ /* 0x010fcc00078e0008 */
[----:B------:R-:W2:Y:S01]  /*59c0*/  LDG.E.64 R8, desc[UR4][R8.64] ;  /* 0x0000000408087981 */ /* 0x000ea2000c1e1b00 */
[----:B-----5:R-:W-:-:S06]  /*59d0*/  IMAD.WIDE.U32 R20, R13, 0x8, R20 ;  /* 0x000000080d147825 */ /* 0x020fcc00078e0014 */
[----:B------:R-:W2:Y:S01]  /*59e0*/  LDG.E.64 R20, desc[UR6][R20.64] ;  /* 0x0000000614147981 */ /* 0x000ea2000c1e1b00 */
[----:B------:R-:W-:-:S04]  /*59f0*/  IMAD.WIDE R14, R13, 0x8, R4 ;  /* 0x000000080d0e7825 */ /* 0x000fc800078e0204 */
[----:B0-----:R-:W-:Y:S02]  /*5a00*/  IMAD.WIDE.U32 R2, R13, 0x8, R2 ;  /* 0x000000080d027825 */ /* 0x001fe400078e0002 */
[----:B------:R-:W3:Y:S04]  /*5a10*/  LD.E.64 R14, desc[UR6][R14.64+-0x8] ;  /* 0xfffff8060e0e7980 */ /* 0x000ee8000c101b00 */
        /* <DEDUP_REMOVED lines=24> */
.L_x_193:
[----:B------:R-:W-:Y:S05]  /*5ba0*/  BSYNC.RECONVERGENT B1 ;  /* 0x0000000000017941 */ /* 0x000fea0003800200 */
.L_x_192:
[----:B------:R-:W-:Y:S01]  /*5bb0*/  R2UR UR4, R18 ;  /* 0x00000000120472ca */ /* 0x000fe200000e0000 */
[----:B------:R-:W-:Y:S01]  /*5bc0*/  IMAD.WIDE.U32 R8, R13, 0x8, R4 ;  /* 0x000000080d087825 */ /* 0x000fe200078e0004 */
[----:B------:R-:W-:-:S13]  /*5bd0*/  R2UR UR5, R19 ;  /* 0x00000000130572ca */ /* 0x000fda00000e0000 */
[----:B------:R4:W-:Y:S02]  /*5be0*/  ST.E.64 desc[UR4][R8.64], R2 ;  /* 0x0000000208007985 */ /* 0x0009e4000c101b04 */
.L_x_177:
[----:B------:R-:W-:Y:S01]  /*5bf0*/  R2UR UR4, R18 ;  /* 0x00000000120472ca */ /* 0x000fe200000e0000 */
[----:B----4-:R-:W-:Y:S01]  /*5c00*/  IMAD.WIDE R8, R7, 0x8, R4 ;  /* 0x0000000807087825 */ /* 0x010fe200078e0204 */
[----:B------:R-:W-:Y:S01]  /*5c10*/  R2UR UR5, R19 ;  /* 0x00000000130572ca */ /* 0x000fe200000e0000 */
[----:B0123--:R-:W0:-:S12]  /*5c20*/  LDC.64 R2, c[0x0][0x3a0] ;  /* 0x0000e800ff027b82 */ /* 0x00fe180000000a00 */
[----:B------:R-:W2:Y:S01]  /*5c30*/  LD.E.64 R8, desc[UR4][R8.64] ;  /* 0x0000000408087980 */ /* 0x000ea2000c101b00 */
[----:B------:R-:W-:Y:S01]  /*5c40*/  ISETP.GE.U32.AND P0, PT, R11, 0x7, PT ;  /* 0x000000070b00780c */ /* 0x000fe20003f06070 */
[----:B0-----:R-:W-:-:S05]  /*5c50*/  IMAD.WIDE R12, R7, 0x8, R2 ;  /* 0x00000008070c7825 */ /* 0x001fca00078e0202 */
[----:B--2---:R0:W-:Y:S07]  /*5c60*/  STG.E.64 desc[UR4][R12.64], R8 ;  /* 0x000000080c007986 */ /* 0x0041ee000c101b04 */
[----:B------:R-:W-:Y:S05]  /*5c70*/  @!P0 BRA `(.L_x_194) ;  /* 0x0000000400448947 */ /* 0x000fea0003800000 */
[----:B------:R-:W1:Y:S01]  /*5c80*/  LDCU UR4, c[0x0][0x3a8] ;  /* 0x00007500ff0477ac */ /* 0x000e620008000800 */
[----:B------:R-:W-:Y:S01]  /*5c90*/  LOP3.LUT R0, R7, 0xfffffff8, RZ, 0xc0, !PT ;  /* 0xfffffff807007812 */ /* 0x000fe200078ec0ff */
[----:B------:R-:W-:Y:S04]  /*5ca0*/  BSSY.RECONVERGENT B0, `(.L_x_195) ;  /* 0x000004d000007945 */ /* 0x000fe80003800200 */
[----:B------:R-:W-:Y:S01]  /*5cb0*/  IMAD.MOV R0, RZ, RZ, -R0 ;  /* 0x000000ffff007224 */ /* 0x000fe200078e0a00 */
[----:B-1----:R-:W-:-:S06]  /*5cc0*/  UIADD3 UR4, UPT, UPT, UR4, -0x4, URZ ;  /* 0xfffffffc04047890 */ /* 0x002fcc000fffe0ff */
[----:B------:R-:W-:-:S07]  /*5cd0*/  IMAD.U32 R31, RZ, RZ, UR4 ;  /* 0x00000004ff1f7e24 */ /* 0x000fce000f8e00ff */
.L_x_196:
[C---:B------:R-:W-:Y:S01]  /*5ce0*/  R2UR UR4, R18.reuse ;  /* 0x00000000120472ca */ /* 0x040fe200000e0000 */
[----:B--2---:R-:W-:Y:S01]  /*5cf0*/  VIADD R15, R31, 0x2 ;  /* 0x000000021f0f7836 */ /* 0x004fe20000000000 */
[----:B------:R-:W-:Y:S02]  /*5d00*/  R2UR UR5, R19 ;  /* 0x00000000130572ca */ /* 0x000fe400000e0000 */
[----:B------:R-:W-:Y:S01]  /*5d10*/  R2UR UR6, R18 ;  /* 0x00000000120672ca */ /* 0x000fe200000e0000 */
[----:B------:R-:W-:Y:S01]  /*5d20*/  IMAD.WIDE.U32 R10, R15, 0x8, R4 ;  /* 0x000000080f0a7825 */ /* 0x000fe200078e0004 */
[----:B------:R-:W-:-:S03]  /*5d30*/  R2UR UR7, R19 ;  /* 0x00000000130772ca */ /* 0x000fc600000e0000 */
[----:B0-----:R-:W-:-:S06]  /*5d40*/  IMAD.WIDE.U32 R12, R15, 0x8, R16 ;  /* 0x000000080f0c7825 */ /* 0x001fcc00078e0010 */
[----:B------:R-:W2:Y:S04]  /*5d50*/  LD.E.64 R10, desc[UR4][R10.64] ;  /* 0x000000040a0a7980 */ /* 0x000ea8000c101b00 */
[----:B------:R-:W2:Y:S01]  /*5d60*/  LD.E.64 R12, desc[UR6][R12.64] ;  /* 0x000000060c0c7980 */ /* 0x000ea2000c101b00 */
[----:B------:R-:W-:Y:S01]  /*5d70*/  R2UR UR8, R18 ;  /* 0x00000000120872ca */ /* 0x000fe200000e0000 */
[----:B------:R-:W-:Y:S01]  /*5d80*/  VIADD R25, R31, 0x1 ;  /* 0x000000011f197836 */ /* 0x000fe20000000000 */
[----:B------:R-:W-:Y:S01]  /*5d90*/  R2UR UR9, R19 ;  /* 0x00000000130972ca */ /* 0x000fe200000e0000 */
[----:B------:R-:W-:-:S04]  /*5da0*/  IMAD.WIDE.U32 R14, R15, 0x8, R2 ;  /* 0x000000080f0e7825 */ /* 0x000fc800078e0002 */
[----:B------:R-:W-:-:S04]  /*5db0*/  IMAD.WIDE.U32 R20, R25, 0x8, R4 ;  /* 0x0000000819147825 */ /* 0x000fc800078e0004 */
[----:B------:R-:W-:Y:S01]  /*5dc0*/  IMAD.WIDE.U32 R22, R25, 0x8, R16 ;  /* 0x0000000819167825 */ /* 0x000fe200078e0010 */
[----:B--2---:R-:W-:-:S07]  /*5dd0*/  DFMA R8, R12, R8, R10 ;  /* 0x000000080c08722b */ /* 0x004fce000000000a */
[----:B------:R0:W-:Y:S04]  /*5de0*/  STG.E.64 desc[UR4][R14.64], R8 ;  /* 0x000000080e007986 */ /* 0x0001e8000c101b04 */
[----:B------:R-:W2:Y:S04]  /*5df0*/  LD.E.64 R20, desc[UR6][R20.64] ;  /* 0x0000000614147980 */ /* 0x000ea8000c101b00 */
[----:B------:R-:W2:Y:S01]  /*5e00*/  LD.E.64 R22, desc[UR8][R22.64] ;  /* 0x0000000816167980 */ /* 0x000ea2000c101b00 */
[----:B------:R-:W-:-:S04]  /*5e10*/  IMAD.WIDE.U32 R12, R25, 0x8, R2 ;  /* 0x00000008190c7825 */ /* 0x000fc800078e0002 */
[----:B------:R-:W-:-:S04]  /*5e20*/  IMAD.WIDE.U32 R24, R31, 0x8, R4 ;  /* 0x000000081f187825 */ /* 0x000fc800078e0004 */
[----:B------:R-:W-:Y:S01]  /*5e30*/  IMAD.WIDE.U32 R26, R31, 0x8, R16 ;  /* 0x000000081f1a7825 */ /* 0x000fe200078e0010 */
[----:B--2---:R-:W-:-:S07]  /*5e40*/  DFMA R10, R8, R22, R20 ;  /* 0x00000016080a722b */ /* 0x004fce0000000014 */
[----:B------:R1:W-:Y:S04]  /*5e50*/  STG.E.64 desc[UR4][R12.64], R10 ;  /* 0x0000000a0c007986 */ /* 0x0003e8000c101b04 */
[----:B------:R-:W2:Y:S04]  /*5e60*/  LD.E.64 R24, desc[UR6][R24.64] ;  /* 0x0000000618187980 */ /* 0x000ea8000c101b00 */
[----:B------:R-:W2:Y:S01]  /*5e70*/  LD.E.64 R26, desc[UR8][R26.64] ;  /* 0x000000081a1a7980 */ /* 0x000ea2000c101b00 */
[C---:B------:R-:W-:Y:S02]  /*5e80*/  VIADD R29, R31.reuse, 0xffffffff ;  /* 0xffffffff1f1d7836 */ /* 0x040fe40000000000 */
[----:B0-----:R-:W-:-:S04]  /*5e90*/  IMAD.WIDE.U32 R14, R31, 0x8, R2 ;  /* 0x000000081f0e7825 */ /* 0x001fc800078e0002 */
[----:B------:R-:W-:-:S04]  /*5ea0*/  IMAD.WIDE.U32 R20, R29, 0x8, R4 ;  /* 0x000000081d147825 */ /* 0x000fc800078e0004 */
[----:B------:R-:W-:Y:S01]  /*5eb0*/  IMAD.WIDE.U32 R22, R29, 0x8, R16 ;  /* 0x000000081d167825 */ /* 0x000fe200078e0010 */
[----:B--2---:R-:W-:-:S07]  /*5ec0*/  DFMA R8, R10, R26, R24 ;  /* 0x0000001a0a08722b */ /* 0x004fce0000000018 */
[----:B------:R0:W-:Y:S04]  /*5ed0*/  STG.E.64 desc[UR4][R14.64], R8 ;  /* 0x000000080e007986 */ /* 0x0001e8000c101b04 */
[----:B------:R-:W2:Y:S04]  /*5ee0*/  LD.E.64 R20, desc[UR6][R20.64] ;  /* 0x0000000614147980 */ /* 0x000ea8000c101b00 */
[----:B------:R-:W2:Y:S01]  /*5ef0*/  LD.E.64 R22, desc[UR8][R22.64] ;  /* 0x0000000816167980 */ /* 0x000ea2000c101b00 */
[----:B------:R-:W-:Y:S02]  /*5f00*/  VIADD R33, R31, 0xfffffffe ;  /* 0xfffffffe1f217836 */ /* 0x000fe40000000000 */
[----:B-1----:R-:W-:-:S04]  /*5f10*/  IMAD.WIDE.U32 R12, R29, 0x8, R2 ;  /* 0x000000081d0c7825 */ /* 0x002fc800078e0002 */
[----:B------:R-:W-:-:S04]  /*5f20*/  IMAD.WIDE.U32 R24, R33, 0x8, R4 ;  /* 0x0000000821187825 */ /* 0x000fc800078e0004 */
[----:B------:R-:W-:Y:S01]  /*5f30*/  IMAD.WIDE.U32 R26, R33, 0x8, R16 ;  /* 0x00000008211a7825 */ /* 0x000fe200078e0010 */
[----:B--2---:R-:W-:-:S07]  /*5f40*/  DFMA R10, R8, R22, R20 ;  /* 0x00000016080a722b */ /* 0x004fce0000000014 */
[----:B------:R1:W-:Y:S04]  /*5f50*/  STG.E.64 desc[UR4][R12.64], R10 ;  /* 0x0000000a0c007986 */ /* 0x0003e8000c101b04 */
[----:B------:R-:W2:Y:S04]  /*5f60*/  LD.E.64 R24, desc[UR6][R24.64] ;  /* 0x0000000618187980 */ /* 0x000ea8000c101b00 */
[----:B------:R-:W2:Y:S01]  /*5f70*/  LD.E.64 R26, desc[UR8][R26.64] ;  /* 0x000000081a1a7980 */ /* 0x000ea2000c101b00 */
[----:B------:R-:W-:Y:S02]  /*5f80*/  VIADD R29, R31, 0xfffffffd ;  /* 0xfffffffd1f1d7836 */ /* 0x000fe40000000000 */
        /* <DEDUP_REMOVED lines=13> */
[----:B------:R-:W0:Y:S04]  /*6060*/  LD.E.64 R24, desc[UR6][R24.64] ;  /* 0x0000000618187980 */ /* 0x000e28000c101b00 */
[----:B------:R-:W0:Y:S01]  /*6070*/  LD.E.64 R26, desc[UR8][R26.64] ;  /* 0x000000081a1a7980 */ /* 0x000e22000c101b00 */
[----:B------:R-:W-:Y:S02]  /*6080*/  VIADD R33, R31, 0xfffffffb ;  /* 0xfffffffb1f217836 */ /* 0x000fe40000000000 */
[----:B------:R-:W-:-:S04]  /*6090*/  IMAD.WIDE.U32 R20, R35, 0x8, R2 ;  /* 0x0000000823147825 */ /* 0x000fc800078e0002 */
[----:B------:R-:W-:-:S04]  /*60a0*/  IMAD.WIDE.U32 R22, R33, 0x8, R4 ;  /* 0x0000000821167825 */ /* 0x000fc800078e0004 */
[----:B------:R-:W-:Y:S01]  /*60b0*/  IMAD.WIDE.U32 R28, R33, 0x8, R16 ;  /* 0x00000008211c7825 */ /* 0x000fe200078e0010 */
[----:B0-----:R-:W-:-:S07]  /*60c0*/  DFMA R14, R10, R26, R24 ;  /* 0x0000001a0a0e722b */ /* 0x001fce0000000018 */
[----:B------:R2:W-:Y:S04]  /*60d0*/  STG.E.64 desc[UR4][R20.64], R14 ;  /* 0x0000000e14007986 */ /* 0x0005e8000c101b04 */
[----:B------:R-:W3:Y:S04]  /*60e0*/  LD.E.64 R22, desc[UR6][R22.64] ;  /* 0x0000000616167980 */ /* 0x000ee8000c101b00 */
[----:B------:R-:W3:Y:S01]  /*60f0*/  LD.E.64 R28, desc[UR8][R28.64] ;  /* 0x000000081c1c7980 */ /* 0x000ee2000c101b00 */
[----:B------:R-:W-:Y:S02]  /*6100*/  VIADD R0, R0, 0x8 ;  /* 0x0000000800007836 */ /* 0x000fe40000000000 */
[----:B-1----:R-:W-:-:S03]  /*6110*/  IMAD.WIDE.U32 R10, R33, 0x8, R2 ;  /* 0x00000008210a7825 */ /* 0x002fc600078e0002 */
[----:B------:R-:W-:Y:S01]  /*6120*/  ISETP.NE.AND P0, PT, R0, RZ, PT ;  /* 0x000000ff0000720c */ /* 0x000fe20003f05270 */
[----:B------:R-:W-:Y:S01]  /*6130*/  VIADD R31, R31, 0xfffffff8 ;  /* 0xfffffff81f1f7836 */ /* 0x000fe20000000000 */
[----:B---3--:R-:W-:-:S07]  /*6140*/  DFMA R8, R14, R28, R22 ;  /* 0x0000001c0e08722b */ /* 0x008fce0000000016 */
[----:B------:R2:W-:Y:S04]  /*6150*/  STG.E.64 desc[UR4][R10.64], R8 ;  /* 0x000000080a007986 */ /* 0x0005e8000c101b04 */
[----:B------:R-:W-:Y:S05]  /*6160*/  @P0 BRA `(.L_x_196) ;  /* 0xfffffff800dc0947 */ /* 0x000fea000383ffff */
[----:B------:R-:W-:Y:S05]  /*6170*/  BSYNC.RECONVERGENT B0 ;  /* 0x0000000000007941 */ /* 0x000fea0003800200 */
.L_x_195:
[----:B--2---:R-:W-:-:S07]  /*6180*/  VIADD R11, R31, 0x2 ;  /* 0x000000021f0b7836 */ /* 0x004fce0000000000 */
.L_x_194:
[----:B------:R-:W-:-:S13]  /*6190*/  LOP3.LUT P0, R6, R7, 0x7, RZ, 0xc0, !PT ;  /* 0x0000000707067812 */ /* 0x000fda000780c0ff */
[----:B------:R-:W-:Y:S05]  /*61a0*/  @!P0 EXIT ;  /* 0x000000000000894d */ /* 0x000fea0003800000 */
[----:B------:R-:W-:Y:S02]  /*61b0*/  ISETP.GE.U32.AND P1, PT, R6, 0x4, PT ;  /* 0x000000040600780c */ /* 0x000fe40003f26070 */
[----:B------:R-:W-:-:S04]  /*61c0*/  LOP3.LUT R0, R7, 0x3, RZ, 0xc0, !PT ;  /* 0x0000000307007812 */ /* 0x000fc800078ec0ff */
[----:B------:R-:W-:-:S07]  /*61d0*/  ISETP.NE.AND P0, PT, R0, RZ, PT ;  /* 0x000000ff0000720c */ /* 0x000fce0003f05270 */
[----:B------:R-:W-:Y:S06]  /*61e0*/  @!P1 BRA `(.L_x_197) ;  /* 0x00000000009c9947 */ /* 0x000fec0003800000 */
[C---:B------:R-:W-:Y:S01]  /*61f0*/  R2UR UR4, R18.reuse ;  /* 0x00000000120472ca */ /* 0x040fe200000e0000 */
[----:B0-----:R-:W-:Y:S01]  /*6200*/  IMAD.WIDE.U32 R8, R11, 0x8, R4 ;  /* 0x000000080b087825 */ /* 0x001fe200078e0004 */
[----:B------:R-:W-:Y:S02]  /*6210*/  R2UR UR5, R19 ;  /* 0x00000000130572ca */ /* 0x000fe400000e0000 */
[C---:B------:R-:W-:Y:S01]  /*6220*/  R2UR UR6, R18.reuse ;  /* 0x00000000120672ca */ /* 0x040fe200000e0000 */
[----:B------:R-:W-:Y:S01]  /*6230*/  IMAD.WIDE.U32 R12, R11, 0x8, R16 ;  /* 0x000000080b0c7825 */ /* 0x000fe200078e0010 */
[----:B------:R-:W-:Y:S02]  /*6240*/  R2UR UR7, R19 ;  /* 0x00000000130772ca */ /* 0x000fe400000e0000 */
[----:B------:R-:W-:Y:S01]  /*6250*/  R2UR UR8, R18 ;  /* 0x00000000120872ca */ /* 0x000fe200000e0000 */
[----:B------:R-:W-:Y:S01]  /*6260*/  IMAD.WIDE.U32 R14, R11, 0x8, R2 ;  /* 0x000000080b0e7825 */ /* 0x000fe200078e0002 */
[----:B------:R-:W-:-:S05]  /*6270*/  R2UR UR9, R19 ;  /* 0x00000000130972ca */ /* 0x000fca00000e0000 */
[----:B------:R-:W2:Y:S04]  /*6280*/  LD.E.64 R8, desc[UR4][R8.64] ;  /* 0x0000000408087980 */ /* 0x000ea8000c101b00 */
[----:B------:R-:W2:Y:S04]  /*6290*/  LD.E.64 R12, desc[UR6][R12.64] ;  /* 0x000000060c0c7980 */ /* 0x000ea8000c101b00 */
[----:B------:R-:W2:Y:S01]  /*62a0*/  LDG.E.64 R20, desc[UR8][R14.64+0x8] ;  /* 0x000008080e147981 */ /* 0x000ea2000c1e1b00 */
[----:B------:R-:W-:-:S04]  /*62b0*/  VIADD R27, R11, 0xffffffff ;  /* 0xffffffff0b1b7836 */ /* 0x000fc80000000000 */
[----:B------:R-:W-:-:S04]  /*62c0*/  IMAD.WIDE.U32 R22, R27, 0x8, R4 ;  /* 0x000000081b167825 */ /* 0x000fc800078e0004 */
[----:B------:R-:W-:Y:S01]  /*62d0*/  IMAD.WIDE.U32 R24, R27, 0x8, R16 ;  /* 0x000000081b187825 */ /* 0x000fe200078e0010 */
[----:B--2---:R-:W-:-:S07]  /*62e0*/  DFMA R20, R12, R20, R8 ;  /* 0x000000140c14722b */ /* 0x004fce0000000008 */
[----:B------:R0:W-:Y:S04]  /*62f0*/  STG.E.64 desc[UR4][R14.64], R20 ;  /* 0x000000140e007986 */ /* 0x0001e8000c101b04 */
[----:B------:R-:W2:Y:S04]  /*6300*/  LD.E.64 R22, desc[UR6][R22.64] ;  /* 0x0000000616167980 */ /* 0x000ea8000c101b00 */
[----:B------:R-:W2:Y:S01]  /*6310*/  LD.E.64 R24, desc[UR8][R24.64] ;  /* 0x0000000818187980 */ /* 0x000ea2000c101b00 */
[----:B------:R-:W-:Y:S02]  /*6320*/  VIADD R31, R11, 0xfffffffe ;  /* 0xfffffffe0b1f7836 */ /* 0x000fe40000000000 */
[----:B------:R-:W-:-:S04]  /*6330*/  IMAD.WIDE.U32 R12, R27, 0x8, R2 ;  /* 0x000000081b0c7825 */ /* 0x000fc800078e0002 */
        /* <DEDUP_REMOVED lines=12> */
[----:B------:R-:W3:Y:S04]  /*6400*/  LD.E.64 R22, desc[UR6][R22.64] ;  /* 0x0000000616167980 */ /* 0x000ee8000c101b00 */
[----:B------:R-:W3:Y:S01]  /*6410*/  LD.E.64 R24, desc[UR8][R24.64] ;  /* 0x0000000818187980 */ /* 0x000ee2000c101b00 */
[----:B-1----:R-:W-:-:S04]  /*6420*/  IMAD.WIDE.U32 R12, R33, 0x8, R2 ;  /* 0x00000008210c7825 */ /* 0x002fc800078e0002 */
[----:B------:R-:W-:Y:S01]  /*6430*/  VIADD R11, R11, 0xfffffffc ;  /* 0xfffffffc0b0b7836 */ /* 0x000fe20000000000 */
[----:B---3--:R-:W-:-:S07]  /*6440*/  DFMA R8, R14, R24, R22 ;  /* 0x000000180e08722b */ /* 0x008fce0000000016 */
[----:B------:R2:W-:Y:S04]  /*6450*/  STG.E.64 desc[UR4][R12.64], R8 ;  /* 0x000000080c007986 */ /* 0x0005e8000c101b04 */
.L_x_197:
[----:B------:R-:W-:Y:S05]  /*6460*/  @!P0 EXIT ;  /* 0x000000000000894d */ /* 0x000fea0003800000 */
[----:B------:R-:W-:Y:S02]  /*6470*/  ISETP.NE.AND P0, PT, R0, 0x1, PT ;  /* 0x000000010000780c */ /* 0x000fe40003f05270 */
[----:B------:R-:W-:-:S04]  /*6480*/  LOP3.LUT R7, R7, 0x1, RZ, 0xc0, !PT ;  /* 0x0000000107077812 */ /* 0x000fc800078ec0ff */
[----:B------:R-:W-:-:S07]  /*6490*/  ISETP.NE.U32.AND P1, PT, R7, 0x1, PT ;  /* 0x000000010700780c */ /* 0x000fce0003f25070 */
[----:B------:R-:W-:Y:S06]  /*64a0*/  @!P0 BRA `(.L_x_198) ;  /* 0x00000000005c8947 */ /* 0x000fec0003800000 */
[C---:B------:R-:W-:Y:S01]  /*64b0*/  R2UR UR4, R18.reuse ;  /* 0x00000000120472ca */ /* 0x040fe200000e0000 */
[----:B--2---:R-:W-:Y:S01]  /*64c0*/  IMAD.WIDE.U32 R14, R11, 0x8, R4 ;  /* 0x000000080b0e7825 */ /* 0x004fe200078e0004 */
        /* <DEDUP_REMOVED lines=8> */
[----:B0-----:R-:W2:Y:S04]  /*6550*/  LD.E.64 R8, desc[UR6][R20.64] ;  /* 0x0000000614087980 */ /* 0x001ea8000c101b00 */
[----:B------:R-:W2:Y:S01]  /*6560*/  LDG.E.64 R12, desc[UR8][R22.64+0x8] ;  /* 0x00000808160c7981 */ /* 0x000ea2000c1e1b00 */
[----:B------:R-:W-:-:S04]  /*6570*/  VIADD R27, R11, 0xffffffff ;  /* 0xffffffff0b1b7836 */ /* 0x000fc80000000000 */
[----:B------:R-:W-:Y:S01]  /*6580*/  IMAD.WIDE.U32 R24, R27, 0x8, R4 ;  /* 0x000000081b187825 */ /* 0x000fe200078e0004 */
[----:B--2---:R-:W-:-:S03]  /*6590*/  DFMA R6, R8, R12, R6 ;  /* 0x0000000c0806722b */ /* 0x004fc60000000006 */
[----:B------:R-:W-:-:S04]  /*65a0*/  IMAD.WIDE.U32 R12, R27, 0x8, R16 ;  /* 0x000000081b0c7825 */ /* 0x000fc800078e0010 */
[----:B------:R1:W-:Y:S04]  /*65b0*/  STG.E.64 desc[UR4][R22.64], R6 ;  /* 0x0000000616007986 */ /* 0x0003e8000c101b04 */
[----:B------:R-:W2:Y:S04]  /*65c0*/  LD.E.64 R8, desc[UR6][R24.64] ;  /* 0x0000000618087980 */ /* 0x000ea8000c101b00 */
[----:B------:R-:W2:Y:S01]  /*65d0*/  LD.E.64 R12, desc[UR8][R12.64] ;  /* 0x000000080c0c7980 */ /* 0x000ea2000c101b00 */
[----:B------:R-:W-:-:S04]  /*65e0*/  IMAD.WIDE.U32 R14, R27, 0x8, R2 ;  /* 0x000000081b0e7825 */ /* 0x000fc800078e0002 */
[----:B------:R-:W-:Y:S01]  /*65f0*/  VIADD R11, R11, 0xfffffffe ;  /* 0xfffffffe0b0b7836 */ /* 0x000fe20000000000 */
[----:B--2---:R-:W-:-:S07]  /*6600*/  DFMA R8, R6, R12, R8 ;  /* 0x0000000c0608722b */ /* 0x004fce0000000008 */
[----:B------:R1:W-:Y:S04]  /*6610*/  STG.E.64 desc[UR4][R14.64], R8 ;  /* 0x000000080e007986 */ /* 0x0003e8000c101b04 */
.L_x_198:
[----:B------:R-:W-:Y:S05]  /*6620*/  @P1 EXIT ;  /* 0x000000000000194d */ /* 0x000fea0003800000 */
[C---:B------:R-:W-:Y:S01]  /*6630*/  R2UR UR4, R18.reuse ;  /* 0x00000000120472ca */ /* 0x040fe200000e0000 */
[----:B------:R-:W-:Y:S01]  /*6640*/  IMAD.WIDE.U32 R4, R11, 0x8, R4 ;  /* 0x000000080b047825 */ /* 0x000fe200078e0004 */
[----:B------:R-:W-:Y:S02]  /*6650*/  R2UR UR5, R19 ;  /* 0x00000000130572ca */ /* 0x000fe400000e0000 */
[C---:B------:R-:W-:Y:S01]  /*6660*/  R2UR UR6, R18.reuse ;  /* 0x00000000120672ca */ /* 0x040fe200000e0000 */
[----:B------:R-:W-:Y:S01]  /*6670*/  IMAD.WIDE.U32 R16, R11, 0x8, R16 ;  /* 0x000000080b107825 */ /* 0x000fe200078e0010 */
[----:B------:R-:W-:Y:S02]  /*6680*/  R2UR UR7, R19 ;  /* 0x00000000130772ca */ /* 0x000fe400000e0000 */
[----:B------:R-:W-:Y:S01]  /*6690*/  R2UR UR8, R18 ;  /* 0x00000000120872ca */ /* 0x000fe200000e0000 */
[----:B------:R-:W-:Y:S01]  /*66a0*/  IMAD.WIDE.U32 R2, R11, 0x8, R2 ;  /* 0x000000080b027825 */ /* 0x000fe200078e0002 */
[----:B------:R-:W-:-:S05]  /*66b0*/  R2UR UR9, R19 ;  /* 0x00000000130972ca */ /* 0x000fca00000e0000 */
[----:B------:R-:W3:Y:S04]  /*66c0*/  LD.E.64 R4, desc[UR4][R4.64] ;  /* 0x0000000404047980 */ /* 0x000ee8000c101b00 */
[----:B------:R-:W3:Y:S04]  /*66d0*/  LD.E.64 R16, desc[UR6][R16.64] ;  /* 0x0000000610107980 */ /* 0x000ee8000c101b00 */
[----:B-1----:R-:W3:Y:S02]  /*66e0*/  LDG.E.64 R6, desc[UR8][R2.64+0x8] ;  /* 0x0000080802067981 */ /* 0x002ee4000c1e1b00 */
[----:B---3--:R-:W-:-:S07]  /*66f0*/  DFMA R6, R16, R6, R4 ;  /* 0x000000061006722b */ /* 0x008fce0000000004 */
[----:B------:R-:W-:Y:S01]  /*6700*/  STG.E.64 desc[UR4][R2.64], R6 ;  /* 0x0000000602007986 */ /* 0x000fe2000c101b04 */
[----:B------:R-:W-:Y:S05]  /*6710*/  EXIT ;  /* 0x000000000000794d */ /* 0x000fea0003800000 */
.L_x_157:
[----:B------:R-:W-:Y:S01]  /*6720*/  R2UR UR4, R18 ;  /* 0x00000000120472ca */ /* 0x000fe200000e0000 */
[----:B012---:R-:W-:Y:S01]  /*6730*/  IMAD.WIDE R2, R7, 0x8, R4 ;  /* 0x0000000807027825 */ /* 0x007fe200078e0204 */
[----:B------:R-:W-:Y:S01]  /*6740*/  R2UR UR5, R19 ;  /* 0x00000000130572ca */ /* 0x000fe200000e0000 */
[----:B------:R-:W0:-:S12]  /*6750*/  LDC.64 R4, c[0x0][0x3a0] ;  /* 0x0000e800ff047b82 */ /* 0x000e180000000a00 */
[----:B------:R-:W2:Y:S01]  /*6760*/  LD.E.64 R2, desc[UR4][R2.64] ;  /* 0x0000000402027980 */ /* 0x000ea2000c101b00 */
[----:B0-----:R-:W-:-:S05]  /*6770*/  IMAD.WIDE R4, R7, 0x8, R4 ;  /* 0x0000000807047825 */ /* 0x001fca00078e0204 */
[----:B--2---:R-:W-:Y:S01]  /*6780*/  STG.E.64 desc[UR4][R4.64], R2 ;  /* 0x0000000204007986 */ /* 0x004fe2000c101b04 */
[----:B------:R-:W-:Y:S05]  /*6790*/  EXIT ;  /* 0x000000000000794d */ /* 0x000fea0003800000 */
        .weak           $__internal_3_$__cuda_sm20_div_rn_f64_full
        .type           $__internal_3_$__cuda_sm20_div_rn_f64_full,@function
        .size           $__internal_3_$__cuda_sm20_div_rn_f64_full,(.L_x_208 - $__internal_3_$__cuda_sm20_div_rn_f64_full)
$__internal_3_$__cuda_sm20_div_rn_f64_full:
[C---:B------:R-:W-:Y:S01]  /*67a0*/  FSETP.GEU.AND P0, PT, |R9|.reuse, 1.469367938527859385e-39, PT ;  /* 0x001000000900780b */ /* 0x040fe20003f0e200 */
[----:B------:R-:W-:Y:S01]  /*67b0*/  IMAD.MOV.U32 R8, RZ, RZ, R2 ;  /* 0x000000ffff087224 */ /* 0x000fe200078e0002 */
[----:B------:R-:W-:Y:S01]  /*67c0*/  LOP3.LUT R3, R9, 0x800fffff, RZ, 0xc0, !PT ;  /* 0x800fffff09037812 */ /* 0x000fe200078ec0ff */
[----:B------:R-:W-:Y:S01]  /*67d0*/  IMAD.MOV.U32 R32, RZ, RZ, 0x1 ;  /* 0x00000001ff207424 */ /* 0x000fe200078e00ff */
[----:B------:R-:W-:Y:S01]  /*67e0*/  FSETP.GEU.AND P2, PT, |R31|, 1.469367938527859385e-39, PT ;  /* 0x001000001f00780b */ /* 0x000fe20003f4e200 */
[----:B------:R-:W-:Y:S01]  /*67f0*/  IMAD.MOV.U32 R40, RZ, RZ, 0x1ca00000 ;  /* 0x1ca00000ff287424 */ /* 0x000fe200078e00ff */
[----:B------:R-:W-:Y:S01]  /*6800*/  LOP3.LUT R3, R3, 0x3ff00000, RZ, 0xfc, !PT ;  /* 0x3ff0000003037812 */ /* 0x000fe200078efcff */
[----:B------:R-:W-:Y:S01]  /*6810*/  BSSY.RECONVERGENT B0, `(.L_x_199) ;  /* 0x0000053000007945 */ /* 0x000fe20003800200 */
[----:B------:R-:W-:Y:S02]  /*6820*/  LOP3.LUT R38, R31, 0x7ff00000, RZ, 0xc0, !PT ;  /* 0x7ff000001f267812 */ /* 0x000fe400078ec0ff */
[----:B------:R-:W-:-:S03]  /*6830*/  LOP3.LUT R49, R9, 0x7ff00000, RZ, 0xc0, !PT ;  /* 0x7ff0000009317812 */ /* 0x000fc600078ec0ff */
[----:B------:R-:W-:Y:S01]  /*6840*/  @!P0 DMUL R2, R8, 8.98846567431157953865e+307 ;  /* 0x7fe0000008028828 */ /* 0x000fe20000000000 */
[C---:B------:R-:W-:Y:S01]  /*6850*/  ISETP.GE.U32.AND P1, PT, R38.reuse, R49, PT ;  /* 0x000000312600720c */ /* 0x040fe20003f26070 */
[----:B------:R-:W-:Y:S02]  /*6860*/  IMAD.MOV.U32 R47, RZ, RZ, R38 ;  /* 0x000000ffff2f7224 */ /* 0x000fe400078e0026 */
[----:B------:R-:W-:Y:S01]  /*6870*/  @!P2 LOP3.LUT R39, R9, 0x7ff00000, RZ, 0xc0, !PT ;  /* 0x7ff000000927a812 */ /* 0x000fe200078ec0ff */
[----:B------:R-:W-:Y:S01]  /*6880*/  @!P2 IMAD.MOV.U32 R42, RZ, RZ, RZ ;  /* 0x000000ffff2aa224 */ /* 0x000fe200078e00ff */
[----:B------:R-:W0:Y:S02]  /*6890*/  MUFU.RCP64H R33, R3 ;  /* 0x0000000300217308 */ /* 0x000e240000001800 */
[----:B------:R-:W-:Y:S01]  /*68a0*/  @!P2 ISETP.GE.U32.AND P3, PT, R38, R39, PT ;  /* 0x000000272600a20c */ /* 0x000fe20003f66070 */
[----:B------:R-:W-:-:S05]  /*68b0*/  IMAD.MOV.U32 R39, RZ, RZ, 0x1ca00000 ;  /* 0x1ca00000ff277424 */ /* 0x000fca00078e00ff */
[----:B------:R-:W-:-:S04]  /*68c0*/  @!P2 SEL R39, R39, 0x63400000, !P3 ;  /* 0x634000002727a807 */ /* 0x000fc80005800000 */
[----:B------:R-:W-:-:S04]  /*68d0*/  @!P2 LOP3.LUT R39, R39, 0x80000000, R31, 0xf8, !PT ;  /* 0x800000002727a812 */ /* 0x000fc800078ef81f */
[----:B------:R-:W-:Y:S01]  /*68e0*/  @!P2 LOP3.LUT R43, R39, 0x100000, RZ, 0xfc, !PT ;  /* 0x00100000272ba812 */ /* 0x000fe200078efcff */
[----:B0-----:R-:W-:-:S08]  /*68f0*/  DFMA R36, R32, -R2, 1 ;  /* 0x3ff000002024742b */ /* 0x001fd00000000802 */
[----:B------:R-:W-:-:S08]  /*6900*/  DFMA R36, R36, R36, R36 ;  /* 0x000000242424722b */ /* 0x000fd00000000024 */
[----:B------:R-:W-:Y:S01]  /*6910*/  DFMA R36, R32, R36, R32 ;  /* 0x000000242024722b */ /* 0x000fe20000000020 */
[----:B------:R-:W-:Y:S01]  /*6920*/  SEL R33, R40, 0x63400000, !P1 ;  /* 0x6340000028217807 */ /* 0x000fe20004800000 */
[----:B------:R-:W-:Y:S02]  /*6930*/  IMAD.MOV.U32 R32, RZ, RZ, R30 ;  /* 0x000000ffff207224 */ /* 0x000fe400078e001e */
[----:B------:R-:W-:Y:S01]  /*6940*/  IMAD.MOV.U32 R40, RZ, RZ, R49 ;  /* 0x000000ffff287224 */ /* 0x000fe200078e0031 */
[----:B------:R-:W-:-:S03]  /*6950*/  LOP3.LUT R33, R33, 0x800fffff, R31, 0xf8, !PT ;  /* 0x800fffff21217812 */ /* 0x000fc600078ef81f */
[----:B------:R-:W-:Y:S01]  /*6960*/  DFMA R44, R36, -R2, 1 ;  /* 0x3ff00000242c742b */ /* 0x000fe20000000802 */
[----:B------:R-:W-:Y:S02]  /*6970*/  @!P0 LOP3.LUT R40, R3, 0x7ff00000, RZ, 0xc0, !PT ;  /* 0x7ff0000003288812 */ /* 0x000fe400078ec0ff */
[----:B------:R-:W-:-:S05]  /*6980*/  @!P2 DFMA R32, R32, 2, -R42 ;  /* 0x400000002020a82b */ /* 0x000fca000000082a */
[----:B------:R-:W-:-:S05]  /*6990*/  DFMA R36, R36, R44, R36 ;  /* 0x0000002c2424722b */ /* 0x000fca0000000024 */
[----:B------:R-:W-:-:S03]  /*69a0*/  @!P2 LOP3.LUT R47, R33, 0x7ff00000, RZ, 0xc0, !PT ;  /* 0x7ff00000212fa812 */ /* 0x000fc600078ec0ff */
[----:B------:R-:W-:Y:S02]  /*69b0*/  DMUL R42, R36, R32 ;  /* 0x00000020242a7228 */ /* 0x000fe40000000000 */
[----:B------:R-:W-:-:S05]  /*69c0*/  VIADD R39, R47, 0xffffffff ;  /* 0xffffffff2f277836 */ /* 0x000fca0000000000 */
[----:B------:R-:W-:Y:S01]  /*69d0*/  ISETP.GT.U32.AND P0, PT, R39, 0x7feffffe, PT ;  /* 0x7feffffe2700780c */ /* 0x000fe20003f04070 */
[----:B------:R-:W-:Y:S01]  /*69e0*/  VIADD R39, R40, 0xffffffff ;  /* 0xffffffff28277836 */ /* 0x000fe20000000000 */
[----:B------:R-:W-:-:S04]  /*69f0*/  DFMA R44, R42, -R2, R32 ;  /* 0x800000022a2c722b */ /* 0x000fc80000000020 */
[----:B------:R-:W-:-:S04]  /*6a00*/  ISETP.GT.U32.OR P0, PT, R39, 0x7feffffe, P0 ;  /* 0x7feffffe2700780c */ /* 0x000fc80000704470 */
[----:B------:R-:W-:-:S09]  /*6a10*/  DFMA R36, R36, R44, R42 ;  /* 0x0000002c2424722b */ /* 0x000fd2000000002a */
[----:B------:R-:W-:Y:S05]  /*6a20*/  @P0 BRA `(.L_x_200) ;  /* 0x0000000000700947 */ /* 0x000fea0003800000 */
[----:B------:R-:W-:Y:S01]  /*6a30*/  LOP3.LUT R31, R9, 0x7ff00000, RZ, 0xc0, !PT ;  /* 0x7ff00000091f7812 */ /* 0x000fe200078ec0ff */
[----:B------:R-:W-:-:S03]  /*6a40*/  IMAD.MOV.U32 R39, RZ, RZ, 0x1ca00000 ;  /* 0x1ca00000ff277424 */ /* 0x000fc600078e00ff */
[CC--:B------:R-:W-:Y:S02]  /*6a50*/  VIADDMNMX R30, R38.reuse, -R31.reuse, 0xb9600000, !PT ;  /* 0xb9600000261e7446 */ /* 0x0c0fe4000780091f */
[----:B------:R-:W-:Y:S02]  /*6a60*/  ISETP.GE.U32.AND P0, PT, R38, R31, PT ;  /* 0x0000001f2600720c */ /* 0x000fe40003f06070 */
[----:B------:R-:W-:Y:S02]  /*6a70*/  VIMNMX R30, PT, PT, R30, 0x46a00000, PT ;  /* 0x46a000001e1e7848 */ /* 0x000fe40003fe0100 */
[----:B------:R-:W-:-:S05]  /*6a80*/  SEL R31, R39, 0x63400000, !P0 ;  /* 0x63400000271f7807 */ /* 0x000fca0004000000 */
[----:B------:R-:W-:Y:S02]  /*6a90*/  IMAD.IADD R40, R30, 0x1, -R31 ;  /* 0x000000011e287824 */ /* 0x000fe400078e0a1f */
[----:B------:R-:W-:Y:S02]  /*6aa0*/  IMAD.MOV.U32 R30, RZ, RZ, RZ ;  /* 0x000000ffff1e7224 */ /* 0x000fe400078e00ff */
[----:B------:R-:W-:-:S06]  /*6ab0*/  VIADD R31, R40, 0x7fe00000 ;  /* 0x7fe00000281f7836 */ /* 0x000fcc0000000000 */
[----:B------:R-:W-:-:S10]  /*6ac0*/  DMUL R38, R36, R30 ;  /* 0x0000001e24267228 */ /* 0x000fd40000000000 */
[----:B------:R-:W-:-:S13]  /*6ad0*/  FSETP.GTU.AND P0, PT, |R39|, 1.469367938527859385e-39, PT ;  /* 0x001000002700780b */ /* 0x000fda0003f0c200 */
[----:B------:R-:W-:Y:S05]  /*6ae0*/  @P0 BRA `(.L_x_201) ;  /* 0x0000000000940947 */ /* 0x000fea0003800000 */
[----:B------:R-:W-:Y:S01]  /*6af0*/  DFMA R2, R36, -R2, R32 ;  /* 0x800000022402722b */ /* 0x000fe20000000020 */
[----:B------:R-:W-:-:S09]  /*6b00*/  IMAD.MOV.U32 R30, RZ, RZ, RZ ;  /* 0x000000ffff1e7224 */ /* 0x000fd200078e00ff */
[C---:B------:R-:W-:Y:S02]  /*6b10*/  FSETP.NEU.AND P0, PT, R3.reuse, RZ, PT ;  /* 0x000000ff0300720b */ /* 0x040fe40003f0d000 */
[----:B------:R-:W-:-:S04]  /*6b20*/  LOP3.LUT R9, R3, 0x80000000, R9, 0x48, !PT ;  /* 0x8000000003097812 */ /* 0x000fc800078e4809 */
[----:B------:R-:W-:-:S07]  /*6b30*/  LOP3.LUT R31, R9, R31, RZ, 0xfc, !PT ;  /* 0x0000001f091f7212 */ /* 0x000fce00078efcff */
[----:B------:R-:W-:Y:S05]  /*6b40*/  @!P0 BRA `(.L_x_201) ;  /* 0x00000000007c8947 */ /* 0x000fea0003800000 */
[----:B------:R-:W-:Y:S01]  /*6b50*/  IMAD.MOV R3, RZ, RZ, -R40 ;  /* 0x000000ffff037224 */ /* 0x000fe200078e0a28 */
[----:B------:R-:W-:Y:S01]  /*6b60*/  DMUL.RP R30, R36, R30 ;  /* 0x0000001e241e7228 */ /* 0x000fe20000008000 */
[----:B------:R-:W-:-:S06]  /*6b70*/  IMAD.MOV.U32 R2, RZ, RZ, RZ ;  /* 0x000000ffff027224 */ /* 0x000fcc00078e00ff */
[----:B------:R-:W-:-:S03]  /*6b80*/  DFMA R2, R38, -R2, R36 ;  /* 0x800000022602722b */ /* 0x000fc60000000024 */
[----:B------:R-:W-:-:S03]  /*6b90*/  LOP3.LUT R9, R31, R9, RZ, 0x3c, !PT ;  /* 0x000000091f097212 */ /* 0x000fc600078e3cff */
[----:B------:R-:W-:-:S04]  /*6ba0*/  IADD3 R2, PT, PT, -R40, -0x43300000, RZ ;  /* 0xbcd0000028027810 */ /* 0x000fc80007ffe1ff */
[----:B------:R-:W-:-:S04]  /*6bb0*/  FSETP.NEU.AND P0, PT, |R3|, R2, PT ;  /* 0x000000020300720b */ /* 0x000fc80003f0d200 */
[----:B------:R-:W-:Y:S02]  /*6bc0*/  FSEL R38, R30, R38, !P0 ;  /* 0x000000261e267208 */ /* 0x000fe40004000000 */
[----:B------:R-:W-:Y:S01]  /*6bd0*/  FSEL R39, R9, R39, !P0 ;  /* 0x0000002709277208 */ /* 0x000fe20004000000 */
[----:B------:R-:W-:Y:S06]  /*6be0*/  BRA `(.L_x_201) ;  /* 0x0000000000547947 */ /* 0x000fec0003800000 */
.L_x_200:
[----:B------:R-:W-:-:S14]  /*6bf0*/  DSETP.NAN.AND P0, PT, R30, R30, PT ;  /* 0x0000001e1e00722a */ /* 0x000fdc0003f08000 */
[----:B------:R-:W-:Y:S05]  /*6c00*/  @P0 BRA `(.L_x_202) ;  /* 0x0000000000440947 */ /* 0x000fea0003800000 */
[----:B------:R-:W-:-:S14]  /*6c10*/  DSETP.NAN.AND P0, PT, R8, R8, PT ;  /* 0x000000080800722a */ /* 0x000fdc0003f08000 */
[----:B------:R-:W-:Y:S05]  /*6c20*/  @P0 BRA `(.L_x_203) ;  /* 0x0000000000300947 */ /* 0x000fea0003800000 */
[----:B------:R-:W-:Y:S01]  /*6c30*/  ISETP.NE.AND P0, PT, R47, R40, PT ;  /* 0x000000282f00720c */ /* 0x000fe20003f05270 */
[----:B------:R-:W-:Y:S02]  /*6c40*/  IMAD.MOV.U32 R38, RZ, RZ, 0x0 ;  /* 0x00000000ff267424 */ /* 0x000fe400078e00ff */
[----:B------:R-:W-:-:S10]  /*6c50*/  IMAD.MOV.U32 R39, RZ, RZ, -0x80000 ;  /* 0xfff80000ff277424 */ /* 0x000fd400078e00ff */
[----:B------:R-:W-:Y:S05]  /*6c60*/  @!P0 BRA `(.L_x_201) ;  /* 0x0000000000348947 */ /* 0x000fea0003800000 */
[----:B------:R-:W-:Y:S02]  /*6c70*/  ISETP.NE.AND P0, PT, R47, 0x7ff00000, PT ;  /* 0x7ff000002f00780c */ /* 0x000fe40003f05270 */
[----:B------:R-:W-:Y:S02]  /*6c80*/  LOP3.LUT R39, R31, 0x80000000, R9, 0x48, !PT ;  /* 0x800000001f277812 */ /* 0x000fe400078e4809 */
[----:B------:R-:W-:-:S13]  /*6c90*/  ISETP.EQ.OR P0, PT, R40, RZ, !P0 ;  /* 0x000000ff2800720c */ /* 0x000fda0004702670 */
[----:B------:R-:W-:Y:S01]  /*6ca0*/  @P0 LOP3.LUT R2, R39, 0x7ff00000, RZ, 0xfc, !PT ;  /* 0x7ff0000027020812 */ /* 0x000fe200078efcff */
[----:B------:R-:W-:Y:S02]  /*6cb0*/  @!P0 IMAD.MOV.U32 R38, RZ, RZ, RZ ;  /* 0x000000ffff268224 */ /* 0x000fe400078e00ff */
[----:B------:R-:W-:Y:S02]  /*6cc0*/  @P0 IMAD.MOV.U32 R38, RZ, RZ, RZ ;  /* 0x000000ffff260224 */ /* 0x000fe400078e00ff */
[----:B------:R-:W-:Y:S01]  /*6cd0*/  @P0 IMAD.MOV.U32 R39, RZ, RZ, R2 ;  /* 0x000000ffff270224 */ /* 0x000fe200078e0002 */
[----:B------:R-:W-:Y:S06]  /*6ce0*/  BRA `(.L_x_201) ;  /* 0x0000000000147947 */ /* 0x000fec0003800000 */
.L_x_203:
[----:B------:R-:W-:Y:S01]  /*6cf0*/  LOP3.LUT R39, R9, 0x80000, RZ, 0xfc, !PT ;  /* 0x0008000009277812 */ /* 0x000fe200078efcff */
[----:B------:R-:W-:Y:S01]  /*6d00*/  IMAD.MOV.U32 R38, RZ, RZ, R8 ;  /* 0x000000ffff267224 */ /* 0x000fe200078e0008 */
[----:B------:R-:W-:Y:S06]  /*6d10*/  BRA `(.L_x_201) ;  /* 0x0000000000087947 */ /* 0x000fec0003800000 */
.L_x_202:
[----:B------:R-:W-:Y:S01]  /*6d20*/  LOP3.LUT R39, R31, 0x80000, RZ, 0xfc, !PT ;  /* 0x000800001f277812 */ /* 0x000fe200078efcff */
[----:B------:R-:W-:-:S07]  /*6d30*/  IMAD.MOV.U32 R38, RZ, RZ, R30 ;  /* 0x000000ffff267224 */ /* 0x000fce00078e001e */
.L_x_201:
[----:B------:R-:W-:Y:S05]  /*6d40*/  BSYNC.RECONVERGENT B0 ;  /* 0x0000000000007941 */ /* 0x000fea0003800200 */
.L_x_199:
[----:B------:R-:W-:Y:S02]  /*6d50*/  IMAD.MOV.U32 R2, RZ, RZ, R34 ;  /* 0x000000ffff027224 */ /* 0x000fe400078e0022 */
[----:B------:R-:W-:-:S04]  /*6d60*/  IMAD.MOV.U32 R3, RZ, RZ, 0x0 ;  /* 0x00000000ff037424 */ /* 0x000fc800078e00ff */
[----:B------:R-:W-:Y:S05]  /*6d70*/  RET.REL.NODEC R2 `(_Z15method_progonkiPdS_S_S_S_i) ;  /* 0xffffff9002a07950 */ /* 0x000fea0003c3ffff */
.L_x_204:
        /* <DEDUP_REMOVED lines=16> */
.L_x_208:


//--------------------- .nv.shared.reserved.0     --------------------------
	.section	.nv.shared.reserved.0,"aw",@nobits
	.weak		__nv_reservedSMEM_offset_0_alias
	.size		__nv_reservedSMEM_offset_0_alias, 0, 64
	.other		__nv_reservedSMEM_offset_0_alias,@"STO_CUDA_RESERVED_SHARED STV_DEFAULT"
__nv_reservedSMEM_offset_0_alias:
	.zero		0
	.zero		64


//--------------------- .nv.shared._Z10next_2_ordPdS_S_S_S_dS_i --------------------------
	.section	.nv.shared._Z10next_2_ordPdS_S_S_S_dS_i,"aw",@nobits
	.sectionflags	@""
	.align	8
.nv.shared._Z10next_2_ordPdS_S_S_S_dS_i:
	.zero		1280


//--------------------- .nv.constant0._Z3abcPdS_S_i --------------------------
	.section	.nv.constant0._Z3abcPdS_S_i,"a",@progbits
	.sectionflags	@""
	.align	4
.nv.constant0._Z3abcPdS_S_i:
	.zero		924


//--------------------- .nv.constant0._Z10next_2_ordPdS_S_S_S_dS_i --------------------------
	.section	.nv.constant0._Z10next_2_ordPdS_S_S_S_dS_i,"a",@progbits
	.sectionflags	@""
	.align	4
.nv.constant0._Z10next_2_ordPdS_S_S_S_dS_i:
	.zero		956


//--------------------- .nv.constant0._Z15method_progonkiPdS_S_S_S_i --------------------------
	.section	.nv.constant0._Z15method_progonkiPdS_S_S_S_i,"a",@progbits
	.sectionflags	@""
	.align	4
.nv.constant0._Z15method_progonkiPdS_S_S_S_i:
	.zero		940


//--------------------- SYMBOLS --------------------------

	.type		.nv.reservedSmem.offset0,@object
	.size		.nv.reservedSmem.offset0,0x4
	.type		.nv.reservedSmem.cap,@object
	.size		.nv.reservedSmem.cap,0x4
	.type		malloc,@function
